	.target	sm_90a

	.elftype	@"ET_EXEC"


//--------------------- .note.nv.tkinfo           --------------------------
	.section	.note.nv.tkinfo,"",@"SHT_NOTE"
	.sectionflags	@"SHF_NOTE_NV_TKINFO"
	.tkinfo
        /*0018*/ 	.word	0x00000002
        /*0030*/ 	.string	""
        /*0030*/ 	.string	"ptxas"
        /*0030*/ 	.string	"Cuda compilation tools, release 13.0, V13.0.88"
        /*0030*/ 	.string	"Build cuda_13.0.r13.0/compiler.36424714_0"
        /*0030*/ 	.string	"-arch sm_90a -m 64 "



//--------------------- .note.nv.cuinfo           --------------------------
	.section	.note.nv.cuinfo,"",@"SHT_NOTE"
	.sectionflags	@"SHF_NOTE_NV_CUINFO"
        /*0018*/ 	.short	0x0002
        /*001a*/ 	.short	0x005a
        /*001c*/ 	.short	0x0082
	.zero		2


//--------------------- .nv.info                  --------------------------
	.section	.nv.info,"",@"SHT_CUDA_INFO"
	.align	4


	//----- nvinfo : EIATTR_REGCOUNT
	.align		4
        /*0000*/ 	.byte	0x04, 0x2f
        /*0002*/ 	.short	(.L_12 - .L_11)
	.align		4
.L_11:
        /*0004*/ 	.word	index@(_ZN7cutlass13device_kernelINS_4gemm6kernel13GemmUniversalIN4cute5tupleIJiiiiEEENS1_10collective13CollectiveMmaINS1_43MainloopSm90TmaGmmaWarpSpecializedSparseFP8ILi4ENS5_IJNS4_1CILi2EEENSA_ILi1EEESC_EEENS1_35KernelTmaWarpSpecializedCooperativeEEENS5_IJNSA_ILi256EEESG_NSA_ILi128EEEEEENS_12float_e4m3_tENS5_IJNS4_6LayoutINS5_IJiNS5_IJSB_iEEEiEEENS5_IJlNS5_IJSC_SB_EEElEEEEENSK_INS5_IJNS5_IJNSA_ILi64EEEiEEENS5_IJSH_iEEEiEEENS5_IJNS5_IJSH_NSA_ILi8192EEEEEENS5_IJSC_lEEElEEEEEEEESJ_NS5_IJlSC_lEEENS4_8TiledMMAINS4_8MMA_AtomIJNS4_4SM904GMMA6SPARSE32GMMA_64x256x64_F32E4M3E4M3_SS_TNILNS14_7ScaleInE1ELS17_1ELNS14_9SparseSelE0EEEEEENSK_ISD_NS5_IJSC_NSA_ILi0EEES1B_EEEEENS5_IJNS4_10UnderscoreES1E_S1E_EEEEENS4_13SM90_TMA_LOADENS4_14ComposedLayoutINS4_7SwizzleILi2ELi4ELi3EEENS4_25smem_sparse_ptr_flag_bitsILi2ELi8EEENSK_INS5_IJNS5_IJSC_NSA_ILi8EEEEEENS5_IJSB_SQ_EEEEEENS5_IJNS5_IJS1B_SH_EEESN_EEEEEEEvNS4_8identityENS4_23SM90_TMA_LOAD_MULTICASTENS1I_INS1J_ILi3ELi4ELi3EEENS4_18smem_ptr_flag_bitsILi8EEENSK_INS5_IJS1N_SH_EEENS5_IJSH_SC_EEEEEEEvS1V_EENS_8epilogue10collective6detail29Sm90TmaWarpSpecializedAdapterINS26_15DefaultEpilogueIfNS5_IJSC_llEEES2A_NS25_6thread17LinearCombinationIfLi1EffLNS2B_9ScaleType4KindE0ELNS_15FloatRoundStyleE2EfEENS1_15EpilogueDefaultEEEEEvvEEEEvNT_6ParamsE)
        /*0008*/ 	.word	0x000000a8


	//----- nvinfo : EIATTR_FRAME_SIZE
	.align		4
.L_12:
        /*000c*/ 	.byte	0x04, 0x11
        /*000e*/ 	.short	(.L_14 - .L_13)
	.align		4
.L_13:
        /*0010*/ 	.word	index@(_ZN7cutlass13device_kernelINS_4gemm6kernel13GemmUniversalIN4cute5tupleIJiiiiEEENS1_10collective13CollectiveMmaINS1_43MainloopSm90TmaGmmaWarpSpecializedSparseFP8ILi4ENS5_IJNS4_1CILi2EEENSA_ILi1EEESC_EEENS1_35KernelTmaWarpSpecializedCooperativeEEENS5_IJNSA_ILi256EEESG_NSA_ILi128EEEEEENS_12float_e4m3_tENS5_IJNS4_6LayoutINS5_IJiNS5_IJSB_iEEEiEEENS5_IJlNS5_IJSC_SB_EEElEEEEENSK_INS5_IJNS5_IJNSA_ILi64EEEiEEENS5_IJSH_iEEEiEEENS5_IJNS5_IJSH_NSA_ILi8192EEEEEENS5_IJSC_lEEElEEEEEEEESJ_NS5_IJlSC_lEEENS4_8TiledMMAINS4_8MMA_AtomIJNS4_4SM904GMMA6SPARSE32GMMA_64x256x64_F32E4M3E4M3_SS_TNILNS14_7ScaleInE1ELS17_1ELNS14_9SparseSelE0EEEEEENSK_ISD_NS5_IJSC_NSA_ILi0EEES1B_EEEEENS5_IJNS4_10UnderscoreES1E_S1E_EEEEENS4_13SM90_TMA_LOADENS4_14ComposedLayoutINS4_7SwizzleILi2ELi4ELi3EEENS4_25smem_sparse_ptr_flag_bitsILi2ELi8EEENSK_INS5_IJNS5_IJSC_NSA_ILi8EEEEEENS5_IJSB_SQ_EEEEEENS5_IJNS5_IJS1B_SH_EEESN_EEEEEEEvNS4_8identityENS4_23SM90_TMA_LOAD_MULTICASTENS1I_INS1J_ILi3ELi4ELi3EEENS4_18smem_ptr_flag_bitsILi8EEENSK_INS5_IJS1N_SH_EEENS5_IJSH_SC_EEEEEEEvS1V_EENS_8epilogue10collective6detail29Sm90TmaWarpSpecializedAdapterINS26_15DefaultEpilogueIfNS5_IJSC_llEEES2A_NS25_6thread17LinearCombinationIfLi1EffLNS2B_9ScaleType4KindE0ELNS_15FloatRoundStyleE2EfEENS1_15EpilogueDefaultEEEEEvvEEEEvNT_6ParamsE)
        /*0014*/ 	.word	0x00000888


	//----- nvinfo : EIATTR_MIN_STACK_SIZE
	.align		4
.L_14:
        /*0018*/ 	.byte	0x04, 0x12
        /*001a*/ 	.short	(.L_16 - .L_15)
	.align		4
.L_15:
        /*001c*/ 	.word	index@(_ZN7cutlass13device_kernelINS_4gemm6kernel13GemmUniversalIN4cute5tupleIJiiiiEEENS1_10collective13CollectiveMmaINS1_43MainloopSm90TmaGmmaWarpSpecializedSparseFP8ILi4ENS5_IJNS4_1CILi2EEENSA_ILi1EEESC_EEENS1_35KernelTmaWarpSpecializedCooperativeEEENS5_IJNSA_ILi256EEESG_NSA_ILi128EEEEEENS_12float_e4m3_tENS5_IJNS4_6LayoutINS5_IJiNS5_IJSB_iEEEiEEENS5_IJlNS5_IJSC_SB_EEElEEEEENSK_INS5_IJNS5_IJNSA_ILi64EEEiEEENS5_IJSH_iEEEiEEENS5_IJNS5_IJSH_NSA_ILi8192EEEEEENS5_IJSC_lEEElEEEEEEEESJ_NS5_IJlSC_lEEENS4_8TiledMMAINS4_8MMA_AtomIJNS4_4SM904GMMA6SPARSE32GMMA_64x256x64_F32E4M3E4M3_SS_TNILNS14_7ScaleInE1ELS17_1ELNS14_9SparseSelE0EEEEEENSK_ISD_NS5_IJSC_NSA_ILi0EEES1B_EEEEENS5_IJNS4_10UnderscoreES1E_S1E_EEEEENS4_13SM90_TMA_LOADENS4_14ComposedLayoutINS4_7SwizzleILi2ELi4ELi3EEENS4_25smem_sparse_ptr_flag_bitsILi2ELi8EEENSK_INS5_IJNS5_IJSC_NSA_ILi8EEEEEENS5_IJSB_SQ_EEEEEENS5_IJNS5_IJS1B_SH_EEESN_EEEEEEEvNS4_8identityENS4_23SM90_TMA_LOAD_MULTICASTENS1I_INS1J_ILi3ELi4ELi3EEENS4_18smem_ptr_flag_bitsILi8EEENSK_INS5_IJS1N_SH_EEENS5_IJSH_SC_EEEEEEEvS1V_EENS_8epilogue10collective6detail29Sm90TmaWarpSpecializedAdapterINS26_15DefaultEpilogueIfNS5_IJSC_llEEES2A_NS25_6thread17LinearCombinationIfLi1EffLNS2B_9ScaleType4KindE0ELNS_15FloatRoundStyleE2EfEENS1_15EpilogueDefaultEEEEEvvEEEEvNT_6ParamsE)
        /*0020*/ 	.word	0x00000888
.L_16:


//--------------------- .nv.compat                --------------------------
	.section	.nv.compat,"",@"SHT_CUDA_COMPAT_INFO"
	.align	4
        /*0000*/ 	.byte	0x02, 0x09, 0x01, 0x00, 0x02, 0x02, 0x04, 0x00, 0x02, 0x05, 0x05, 0x00, 0x03, 0x07, 0x01, 0x01
        /*0010*/ 	.byte	0x02, 0x03, 0x01, 0x00, 0x02, 0x06, 0x01, 0x00, 0x04, 0x0b, 0x08, 0x00, 0x00, 0x00, 0x00, 0x00
        /*0020*/ 	.byte	0x00, 0x00, 0x00, 0x00


//--------------------- .nv.info._ZN7cutlass13device_kernelINS_4gemm6kernel13GemmUniversalIN4cute5tupleIJiiiiEEENS1_10collective13CollectiveMmaINS1_43MainloopSm90TmaGmmaWarpSpecializedSparseFP8ILi4ENS5_IJNS4_1CILi2EEENSA_ILi1EEESC_EEENS1_35KernelTmaWarpSpecializedCooperativeEEENS5_IJNSA_ILi256EEESG_NSA_ILi128EEEEEENS_12float_e4m3_tENS5_IJNS4_6LayoutINS5_IJiNS5_IJSB_iEEEiEEENS5_IJlNS5_IJSC_SB_EEElEEEEENSK_INS5_IJNS5_IJNSA_ILi64EEEiEEENS5_IJSH_iEEEiEEENS5_IJNS5_IJSH_NSA_ILi8192EEEEEENS5_IJSC_lEEElEEEEEEEESJ_NS5_IJlSC_lEEENS4_8TiledMMAINS4_8MMA_AtomIJNS4_4SM904GMMA6SPARSE32GMMA_64x256x64_F32E4M3E4M3_SS_TNILNS14_7ScaleInE1ELS17_1ELNS14_9SparseSelE0EEEEEENSK_ISD_NS5_IJSC_NSA_ILi0EEES1B_EEEEENS5_IJNS4_10UnderscoreES1E_S1E_EEEEENS4_13SM90_TMA_LOADENS4_14ComposedLayoutINS4_7SwizzleILi2ELi4ELi3EEENS4_25smem_sparse_ptr_flag_bitsILi2ELi8EEENSK_INS5_IJNS5_IJSC_NSA_ILi8EEEEEENS5_IJSB_SQ_EEEEEENS5_IJNS5_IJS1B_SH_EEESN_EEEEEEEvNS4_8identityENS4_23SM90_TMA_LOAD_MULTICASTENS1I_INS1J_ILi3ELi4ELi3EEENS4_18smem_ptr_flag_bitsILi8EEENSK_INS5_IJS1N_SH_EEENS5_IJSH_SC_EEEEEEEvS1V_EENS_8epilogue10collective6detail29Sm90TmaWarpSpecializedAdapterINS26_15DefaultEpilogueIfNS5_IJSC_llEEES2A_NS25_6thread17LinearCombinationIfLi1EffLNS2B_9ScaleType4KindE0ELNS_15FloatRoundStyleE2EfEENS1_15EpilogueDefaultEEEEEvvEEEEvNT_6ParamsE --------------------------
	.section	.nv.info._ZN7cutlass13device_kernelINS_4gemm6kernel13GemmUniversalIN4cute5tupleIJiiiiEEENS1_10collective13CollectiveMmaINS1_43MainloopSm90TmaGmmaWarpSpecializedSparseFP8ILi4ENS5_IJNS4_1CILi2EEENSA_ILi1EEESC_EEENS1_35KernelTmaWarpSpecializedCooperativeEEENS5_IJNSA_ILi256EEESG_NSA_ILi128EEEEEENS_12float_e4m3_tENS5_IJNS4_6LayoutINS5_IJiNS5_IJSB_iEEEiEEENS5_IJlNS5_IJSC_SB_EEElEEEEENSK_INS5_IJNS5_IJNSA_ILi64EEEiEEENS5_IJSH_iEEEiEEENS5_IJNS5_IJSH_NSA_ILi8192EEEEEENS5_IJSC_lEEElEEEEEEEESJ_NS5_IJlSC_lEEENS4_8TiledMMAINS4_8MMA_AtomIJNS4_4SM904GMMA6SPARSE32GMMA_64x256x64_F32E4M3E4M3_SS_TNILNS14_7ScaleInE1ELS17_1ELNS14_9SparseSelE0EEEEEENSK_ISD_NS5_IJSC_NSA_ILi0EEES1B_EEEEENS5_IJNS4_10UnderscoreES1E_S1E_EEEEENS4_13SM90_TMA_LOADENS4_14ComposedLayoutINS4_7SwizzleILi2ELi4ELi3EEENS4_25smem_sparse_ptr_flag_bitsILi2ELi8EEENSK_INS5_IJNS5_IJSC_NSA_ILi8EEEEEENS5_IJSB_SQ_EEEEEENS5_IJNS5_IJS1B_SH_EEESN_EEEEEEEvNS4_8identityENS4_23SM90_TMA_LOAD_MULTICASTENS1I_INS1J_ILi3ELi4ELi3EEENS4_18smem_ptr_flag_bitsILi8EEENSK_INS5_IJS1N_SH_EEENS5_IJSH_SC_EEEEEEEvS1V_EENS_8epilogue10collective6detail29Sm90TmaWarpSpecializedAdapterINS26_15DefaultEpilogueIfNS5_IJSC_llEEES2A_NS25_6thread17LinearCombinationIfLi1EffLNS2B_9ScaleType4KindE0ELNS_15FloatRoundStyleE2EfEENS1_15EpilogueDefaultEEEEEvvEEEEvNT_6ParamsE,"",@"SHT_CUDA_INFO"
	.sectionflags	@""
	.align	4


	//----- nvinfo : EIATTR_CUDA_API_VERSION
	.align		4
        /*0000*/ 	.byte	0x04, 0x37
        /*0002*/ 	.short	(.L_18 - .L_17)
.L_17:
        /*0004*/ 	.word	0x00000082


	//----- nvinfo : EIATTR_KPARAM_INFO
	.align		4
.L_18:
        /*0008*/ 	.byte	0x04, 0x17
        /*000a*/ 	.short	(.L_20 - .L_19)
.L_19:
        /*000c*/ 	.word	0x00000000
        /*0010*/ 	.short	0x0000
        /*0012*/ 	.short	0x0070
        /*0014*/ 	.byte	0x00, 0xf0, 0x01, 0x14


	//----- nvinfo : EIATTR_SPARSE_MMA_MASK
	.align		4
.L_20:
        /*0018*/ 	.byte	0x03, 0x50
        /*001a*/ 	.short	0x0001


	//----- nvinfo : EIATTR_MAXREG_COUNT
	.align		4
        /*001c*/ 	.byte	0x03, 0x1b
        /*001e*/ 	.short	0x00a8


	//----- nvinfo : EIATTR_NUM_BARRIERS
	.align		4
        /*0020*/ 	.byte	0x02, 0x4c
        /*0022*/ 	.byte	0x01
	.zero		1


	//----- nvinfo : EIATTR_ANNOTATIONS
	.align		4
        /*0024*/ 	.byte	0x04, 0x55
        /*0026*/ 	.short	(.L_22 - .L_21)


	//   ....[0]....
.L_21:
        /*0028*/ 	.word	0x00000001
        /*002c*/ 	.byte	0x50, 0x07, 0x00, 0x00, 0x01, 0x00, 0x00, 0x00, 0x00, 0x08, 0x00, 0x00, 0x01, 0x00, 0x00, 0x00
        /* <DEDUP_REMOVED lines=1372> */
        /*55fc*/ 	.byte	0x20, 0x19, 0x02, 0x00


	//----- nvinfo : EIATTR_MERCURY_ISA_VERSION
	.align		4
.L_22:
        /*5600*/ 	.byte	0x03, 0x5f
        /*5602*/ 	.short	0x0101


	//----- nvinfo : EIATTR_INT_WARP_WIDE_INSTR_OFFSETS
	.align		4
        /*5604*/ 	.byte	0x04, 0x31
        /*5606*/ 	.short	(.L_24 - .L_23)


	//   ....[0]....
.L_23:
        /*5608*/ 	.word	0x00000580


	//   ....[1]....
        /*560c*/ 	.word	0x000005a0


	//   ....[2]....
        /*5610*/ 	.word	0x00000710


	//----- nvinfo : EIATTR_COOP_GROUP_MASK_REGIDS
	.align		4
.L_24:
        /*5614*/ 	.byte	0x04, 0x29
        /*5616*/ 	.short	(.L_26 - .L_25)


	//   ....[0]....
.L_25:
        /*5618*/ 	.word	0xffffffff


	//   ....[1]....
        /*561c*/ 	.word	0xffffffff


	//   ....[2]....
        /*5620*/ 	.word	0xffffffff


	//   ....[3]....
        /*5624*/ 	.word	0xffffffff


	//   ....[4]....
        /*5628*/ 	.word	0xffffffff


	//   ....[5]....
        /*562c*/ 	.word	0xffffffff


	//----- nvinfo : EIATTR_COOP_GROUP_INSTR_OFFSETS
	.align		4
.L_26:
        /*5630*/ 	.byte	0x04, 0x28
        /*5632*/ 	.short	(.L_28 - .L_27)


	//   ....[0]....
.L_27:
        /*5634*/ 	.word	0x00000070


	//   ....[1]....
        /*5638*/ 	.word	0x00000080


	//   ....[2]....
        /*563c*/ 	.word	0x000001d0


	//   ....[3]....
        /*5640*/ 	.word	0x00000400


	//   ....[4]....
        /*5644*/ 	.word	0x00000870


	//   ....[5]....
        /*5648*/ 	.word	0x00002bf0


	//----- nvinfo : EIATTR_REG_RECONFIG
	.align		4
.L_28:
        /*564c*/ 	.byte	0x01, 0x54
	.zero		2


	//----- nvinfo : EIATTR_MBARRIER_INSTR_OFFSETS
	.align		4
        /*5650*/ 	.byte	0x04, 0x39
        /*5652*/ 	.short	(.L_30 - .L_29)


	//   ....[0]....
.L_29:
        /*5654*/ 	.word	0x00000350
        /*5658*/ 	.word	0x000000ff
        /*565c*/ 	.word	0x00000000
        /*5660*/ 	.short	0x0100
        /*5662*/ 	.byte	0x09
	.zero		1


	//   ....[1]....
        /*5664*/ 	.word	0x00000360
        /*5668*/ 	.word	0x000000ff
        /*566c*/ 	.word	0x00000020
        /*5670*/ 	.short	0x0100
        /*5672*/ 	.byte	0x09
	.zero		1


	//   ....[2]....
        /*5674*/ 	.word	0x00000370
        /*5678*/ 	.word	0x000000ff
        /*567c*/ 	.word	0x00000008
        /*5680*/ 	.short	0x0100
        /*5682*/ 	.byte	0x09
	.zero		1


	//   ....[3]....
        /*5684*/ 	.word	0x00000380
        /*5688*/ 	.word	0x000000ff
        /*568c*/ 	.word	0x00000028
        /*5690*/ 	.short	0x0100
        /*5692*/ 	.byte	0x09
	.zero		1


	//   ....[4]....
        /*5694*/ 	.word	0x00000390
        /*5698*/ 	.word	0x000000ff
        /*569c*/ 	.word	0x00000010
        /*56a0*/ 	.short	0x0100
        /*56a2*/ 	.byte	0x09
	.zero		1


	//   ....[5]....
        /*56a4*/ 	.word	0x000003a0
        /*56a8*/ 	.word	0x000000ff
        /*56ac*/ 	.word	0x00000030
        /*56b0*/ 	.short	0x0100
        /*56b2*/ 	.byte	0x09
	.zero		1


	//   ....[6]....
        /*56b4*/ 	.word	0x000003b0
        /*56b8*/ 	.word	0x000000ff
        /*56bc*/ 	.word	0x00000018
        /*56c0*/ 	.short	0x0100
        /*56c2*/ 	.byte	0x09
	.zero		1


	//   ....[7]....
        /*56c4*/ 	.word	0x000003c0
        /*56c8*/ 	.word	0x000000ff
        /*56cc*/ 	.word	0x00000038
        /*56d0*/ 	.short	0x0100
        /*56d2*/ 	.byte	0x09
	.zero		1


	//   ....[8]....
        /*56d4*/ 	.word	0x000007b0
        /*56d8*/ 	.word	0x000000ff
        /*56dc*/ 	.word	0x00000050
        /*56e0*/ 	.short	0x0100
        /*56e2*/ 	.byte	0x06
	.zero		1


	//   ....[9]....
        /*56e4*/ 	.word	0x00000820
        /*56e8*/ 	.word	0x000000ff
        /*56ec*/ 	.word	0x00000058
        /*56f0*/ 	.short	0x0100
        /*56f2*/ 	.byte	0x06
	.zero		1


	//   ....[10]....
        /*56f4*/ 	.word	0x00002e60
        /*56f8*/ 	.word	0x000000ff
        /*56fc*/ 	.word	0x00000000
        /*5700*/ 	.short	0x010a
        /*5702*/ 	.byte	0x08
	.zero		1


	//   ....[11]....
        /*5704*/ 	.word	0x00002fa0
        /*5708*/ 	.word	0x000000ff
        /*570c*/ 	.word	0x00000000
        /*5710*/ 	.short	0x010a
        /*5712*/ 	.byte	0x08
	.zero		1


	//   ....[12]....
        /*5714*/ 	.word	0x00008d80
        /*5718*/ 	.word	0x00000000
        /*571c*/ 	.word	0x00000000
        /*5720*/ 	.short	0x0101
        /*5722*/ 	.byte	0x3f
	.zero		1


	//   ....[13]....
        /*5724*/ 	.word	0x00020aa0
        /*5728*/ 	.word	0x00000011
        /*572c*/ 	.word	0x00000020
        /*5730*/ 	.short	0x010a
        /*5732*/ 	.byte	0x3f
	.zero		1


	//   ....[14]....
        /*5734*/ 	.word	0x00020f90
        /*5738*/ 	.word	0x00000002
        /*573c*/ 	.word	0x00000058
        /*5740*/ 	.short	0x0101
        /*5742*/ 	.byte	0x3f
	.zero		1


	//   ....[15]....
        /*5744*/ 	.word	0x000216c0
        /*5748*/ 	.word	0x00000005
        /*574c*/ 	.word	0x00000000
        /*5750*/ 	.short	0x010a
        /*5752*/ 	.byte	0x3f
	.zero		1


	//   ....[16]....
        /*5754*/ 	.word	0x00021750
        /*5758*/ 	.word	0x00000007
        /*575c*/ 	.word	0x00000000
        /*5760*/ 	.short	0x010a
        /*5762*/ 	.byte	0x3f
	.zero		1


	//   ....[17]....
        /*5764*/ 	.word	0x000217e0
        /*5768*/ 	.word	0x00000007
        /*576c*/ 	.word	0x00000000
        /*5770*/ 	.short	0x010a
        /*5772*/ 	.byte	0x3f
	.zero		1


	//   ....[18]....
        /*5774*/ 	.word	0x00021870
        /*5778*/ 	.word	0x00000003
        /*577c*/ 	.word	0x00000000
        /*5780*/ 	.short	0x010a
        /*5782*/ 	.byte	0x3f
	.zero		1


	//   ....[19]....
        /*5784*/ 	.word	0x000218f0
        /*5788*/ 	.word	0x00000000
        /*578c*/ 	.word	0x00000000
        /*5790*/ 	.short	0x010a
        /*5792*/ 	.byte	0x3f
	.zero		1


	//   ....[20]....
        /*5794*/ 	.word	0x000219d0
        /*5798*/ 	.word	0x00000011
        /*579c*/ 	.word	0x00000020
        /*57a0*/ 	.short	0x010a
        /*57a2*/ 	.byte	0x3f
	.zero		1


	//   ....[21]....
        /*57a4*/ 	.word	0x00021aa0
        /*57a8*/ 	.word	0x00000005
        /*57ac*/ 	.word	0x00000000
        /*57b0*/ 	.short	0x010a
        /*57b2*/ 	.byte	0x3f
	.zero		1


	//   ....[22]....
        /*57b4*/ 	.word	0x00021af0
        /*57b8*/ 	.word	0x00000007
        /*57bc*/ 	.word	0x00000000
        /*57c0*/ 	.short	0x010a
        /*57c2*/ 	.byte	0x3f
	.zero		1


	//   ....[23]....
        /*57c4*/ 	.word	0x00021b40
        /*57c8*/ 	.word	0x00000007
        /*57cc*/ 	.word	0x00000000
        /*57d0*/ 	.short	0x010a
        /*57d2*/ 	.byte	0x3f
	.zero		1


	//----- nvinfo : EIATTR_NUM_MBARRIERS
	.align		4
.L_30:
        /*57d4*/ 	.byte	0x03, 0x38
        /*57d6*/ 	.short	0x000a


	//----- nvinfo : EIATTR_EXIT_INSTR_OFFSETS
	.align		4
        /*57d8*/ 	.byte	0x04, 0x1c
        /*57da*/ 	.short	(.L_32 - .L_31)


	//   ....[0]....
.L_31:
        /*57dc*/ 	.word	0x00000a00


	//   ....[1]....
        /*57e0*/ 	.word	0x000012a0


	//   ....[2]....
        /*57e4*/ 	.word	0x00020170


	//   ....[3]....
        /*57e8*/ 	.word	0x00020700


	//   ....[4]....
        /*57ec*/ 	.word	0x000218c0


	//----- nvinfo : EIATTR_MAX_THREADS
	.align		4
.L_32:
        /*57f0*/ 	.byte	0x04, 0x05
        /*57f2*/ 	.short	(.L_34 - .L_33)
.L_33:
        /*57f4*/ 	.word	0x00000180
        /*57f8*/ 	.word	0x00000001
        /*57fc*/ 	.word	0x00000001


	//----- nvinfo : EIATTR_CRS_STACK_SIZE
	.align		4
.L_34:
        /*5800*/ 	.byte	0x04, 0x1e
        /*5802*/ 	.short	(.L_36 - .L_35)
.L_35:
        /*5804*/ 	.word	0x00000000


	//----- nvinfo : EIATTR_CBANK_PARAM_SIZE
	.align		4
.L_36:
        /*5808*/ 	.byte	0x03, 0x19
        /*580a*/ 	.short	0x0570


	//----- nvinfo : EIATTR_PARAM_CBANK
	.align		4
        /*580c*/ 	.byte	0x04, 0x0a
        /*580e*/ 	.short	(.L_38 - .L_37)
	.align		4
.L_37:
        /*5810*/ 	.word	index@(.nv.constant0._ZN7cutlass13device_kernelINS_4gemm6kernel13GemmUniversalIN4cute5tupleIJiiiiEEENS1_10collective13CollectiveMmaINS1_43MainloopSm90TmaGmmaWarpSpecializedSparseFP8ILi4ENS5_IJNS4_1CILi2EEENSA_ILi1EEESC_EEENS1_35KernelTmaWarpSpecializedCooperativeEEENS5_IJNSA_ILi256EEESG_NSA_ILi128EEEEEENS_12float_e4m3_tENS5_IJNS4_6LayoutINS5_IJiNS5_IJSB_iEEEiEEENS5_IJlNS5_IJSC_SB_EEElEEEEENSK_INS5_IJNS5_IJNSA_ILi64EEEiEEENS5_IJSH_iEEEiEEENS5_IJNS5_IJSH_NSA_ILi8192EEEEEENS5_IJSC_lEEElEEEEEEEESJ_NS5_IJlSC_lEEENS4_8TiledMMAINS4_8MMA_AtomIJNS4_4SM904GMMA6SPARSE32GMMA_64x256x64_F32E4M3E4M3_SS_TNILNS14_7ScaleInE1ELS17_1ELNS14_9SparseSelE0EEEEEENSK_ISD_NS5_IJSC_NSA_ILi0EEES1B_EEEEENS5_IJNS4_10UnderscoreES1E_S1E_EEEEENS4_13SM90_TMA_LOADENS4_14ComposedLayoutINS4_7SwizzleILi2ELi4ELi3EEENS4_25smem_sparse_ptr_flag_bitsILi2ELi8EEENSK_INS5_IJNS5_IJSC_NSA_ILi8EEEEEENS5_IJSB_SQ_EEEEEENS5_IJNS5_IJS1B_SH_EEESN_EEEEEEEvNS4_8identityENS4_23SM90_TMA_LOAD_MULTICASTENS1I_INS1J_ILi3ELi4ELi3EEENS4_18smem_ptr_flag_bitsILi8EEENSK_INS5_IJS1N_SH_EEENS5_IJSH_SC_EEEEEEEvS1V_EENS_8epilogue10collective6detail29Sm90TmaWarpSpecializedAdapterINS26_15DefaultEpilogueIfNS5_IJSC_llEEES2A_NS25_6thread17LinearCombinationIfLi1EffLNS2B_9ScaleType4KindE0ELNS_15FloatRoundStyleE2EfEENS1_15EpilogueDefaultEEEEEvvEEEEvNT_6ParamsE)
        /*5814*/ 	.short	0x0210
        /*5816*/ 	.short	0x0570


	//----- nvinfo : EIATTR_SW_WAR
	.align		4
.L_38:
        /*5818*/ 	.byte	0x04, 0x36
        /*581a*/ 	.short	(.L_40 - .L_39)
.L_39:
        /*581c*/ 	.word	0x00000008
.L_40:


//--------------------- .nv.callgraph             --------------------------
	.section	.nv.callgraph,"",@"SHT_CUDA_CALLGRAPH"
	.align	4
	.sectionentsize	8
	.align		4
        /*0000*/ 	.word	0x00000000
	.align		4
        /*0004*/ 	.word	0xffffffff
	.align		4
        /*0008*/ 	.word	0x00000000
	.align		4
        /*000c*/ 	.word	0xfffffffe
	.align		4
        /*0010*/ 	.word	0x00000000
	.align		4
        /*0014*/ 	.word	0xfffffffd
	.align		4
        /*0018*/ 	.word	0x00000000
	.align		4
        /*001c*/ 	.word	0xfffffffc


//--------------------- .nv.constant4             --------------------------
	.section	.nv.constant4,"a",@progbits
	.align	8
	.align		8
.nv.constant4:
        /*0000*/ 	.dword	_ZN39_INTERNAL_99901343_4_k_cu_12a9b5b3_27804cuda3std3__45__cpo5beginE
	.align		8
        /*0008*/ 	.dword	_ZN39_INTERNAL_99901343_4_k_cu_12a9b5b3_27804cuda3std3__45__cpo3endE
	.align		8
        /*0010*/ 	.dword	_ZN39_INTERNAL_99901343_4_k_cu_12a9b5b3_27804cuda3std3__45__cpo6cbeginE
	.align		8
        /*0018*/ 	.dword	_ZN39_INTERNAL_99901343_4_k_cu_12a9b5b3_27804cuda3std3__45__cpo4cendE
	.align		8
        /*0020*/ 	.dword	_ZN39_INTERNAL_99901343_4_k_cu_12a9b5b3_27804cuda3std3__441_GLOBAL__N__99901343_4_k_cu_12a9b5b3_27806ignoreE
	.align		8
        /*0028*/ 	.dword	_ZN39_INTERNAL_99901343_4_k_cu_12a9b5b3_27804cuda3std3__419piecewise_constructE
	.align		8
        /*0030*/ 	.dword	_ZN39_INTERNAL_99901343_4_k_cu_12a9b5b3_27804cuda3std3__48in_placeE
	.align		8
        /*0038*/ 	.dword	_ZN39_INTERNAL_99901343_4_k_cu_12a9b5b3_27804cuda3std6ranges3__45__cpo4swapE
	.align		8
        /*0040*/ 	.dword	_ZN39_INTERNAL_99901343_4_k_cu_12a9b5b3_27804cuda3std6ranges3__45__cpo9iter_moveE
	.align		8
        /*0048*/ 	.dword	_ZN39_INTERNAL_99901343_4_k_cu_12a9b5b3_27804cute7productE
	.align		8
        /*0050*/ 	.dword	_ZN39_INTERNAL_99901343_4_k_cu_12a9b5b3_27804cute1_E


//--------------------- .text._ZN7cutlass13device_kernelINS_4gemm6kernel13GemmUniversalIN4cute5tupleIJiiiiEEENS1_10collective13CollectiveMmaINS1_43MainloopSm90TmaGmmaWarpSpecializedSparseFP8ILi4ENS5_IJNS4_1CILi2EEENSA_ILi1EEESC_EEENS1_35KernelTmaWarpSpecializedCooperativeEEENS5_IJNSA_ILi256EEESG_NSA_ILi128EEEEEENS_12float_e4m3_tENS5_IJNS4_6LayoutINS5_IJiNS5_IJSB_iEEEiEEENS5_IJlNS5_IJSC_SB_EEElEEEEENSK_INS5_IJNS5_IJNSA_ILi64EEEiEEENS5_IJSH_iEEEiEEENS5_IJNS5_IJSH_NSA_ILi8192EEEEEENS5_IJSC_lEEElEEEEEEEESJ_NS5_IJlSC_lEEENS4_8TiledMMAINS4_8MMA_AtomIJNS4_4SM904GMMA6SPARSE32GMMA_64x256x64_F32E4M3E4M3_SS_TNILNS14_7ScaleInE1ELS17_1ELNS14_9SparseSelE0EEEEEENSK_ISD_NS5_IJSC_NSA_ILi0EEES1B_EEEEENS5_IJNS4_10UnderscoreES1E_S1E_EEEEENS4_13SM90_TMA_LOADENS4_14ComposedLayoutINS4_7SwizzleILi2ELi4ELi3EEENS4_25smem_sparse_ptr_flag_bitsILi2ELi8EEENSK_INS5_IJNS5_IJSC_NSA_ILi8EEEEEENS5_IJSB_SQ_EEEEEENS5_IJNS5_IJS1B_SH_EEESN_EEEEEEEvNS4_8identityENS4_23SM90_TMA_LOAD_MULTICASTENS1I_INS1J_ILi3ELi4ELi3EEENS4_18smem_ptr_flag_bitsILi8EEENSK_INS5_IJS1N_SH_EEENS5_IJSH_SC_EEEEEEEvS1V_EENS_8epilogue10collective6detail29Sm90TmaWarpSpecializedAdapterINS26_15DefaultEpilogueIfNS5_IJSC_llEEES2A_NS25_6thread17LinearCombinationIfLi1EffLNS2B_9ScaleType4KindE0ELNS_15FloatRoundStyleE2EfEENS1_15EpilogueDefaultEEEEEvvEEEEvNT_6ParamsE --------------------------
	.section	.text._ZN7cutlass13device_kernelINS_4gemm6kernel13GemmUniversalIN4cute5tupleIJiiiiEEENS1_10collective13CollectiveMmaINS1_43MainloopSm90TmaGmmaWarpSpecializedSparseFP8ILi4ENS5_IJNS4_1CILi2EEENSA_ILi1EEESC_EEENS1_35KernelTmaWarpSpecializedCooperativeEEENS5_IJNSA_ILi256EEESG_NSA_ILi128EEEEEENS_12float_e4m3_tENS5_IJNS4_6LayoutINS5_IJiNS5_IJSB_iEEEiEEENS5_IJlNS5_IJSC_SB_EEElEEEEENSK_INS5_IJNS5_IJNSA_ILi64EEEiEEENS5_IJSH_iEEEiEEENS5_IJNS5_IJSH_NSA_ILi8192EEEEEENS5_IJSC_lEEElEEEEEEEESJ_NS5_IJlSC_lEEENS4_8TiledMMAINS4_8MMA_AtomIJNS4_4SM904GMMA6SPARSE32GMMA_64x256x64_F32E4M3E4M3_SS_TNILNS14_7ScaleInE1ELS17_1ELNS14_9SparseSelE0EEEEEENSK_ISD_NS5_IJSC_NSA_ILi0EEES1B_EEEEENS5_IJNS4_10UnderscoreES1E_S1E_EEEEENS4_13SM90_TMA_LOADENS4_14ComposedLayoutINS4_7SwizzleILi2ELi4ELi3EEENS4_25smem_sparse_ptr_flag_bitsILi2ELi8EEENSK_INS5_IJNS5_IJSC_NSA_ILi8EEEEEENS5_IJSB_SQ_EEEEEENS5_IJNS5_IJS1B_SH_EEESN_EEEEEEEvNS4_8identityENS4_23SM90_TMA_LOAD_MULTICASTENS1I_INS1J_ILi3ELi4ELi3EEENS4_18smem_ptr_flag_bitsILi8EEENSK_INS5_IJS1N_SH_EEENS5_IJSH_SC_EEEEEEEvS1V_EENS_8epilogue10collective6detail29Sm90TmaWarpSpecializedAdapterINS26_15DefaultEpilogueIfNS5_IJSC_llEEES2A_NS25_6thread17LinearCombinationIfLi1EffLNS2B_9ScaleType4KindE0ELNS_15FloatRoundStyleE2EfEENS1_15EpilogueDefaultEEEEEvvEEEEvNT_6ParamsE,"ax",@progbits
	.align	128
.text._ZN7cutlass13device_kernelINS_4gemm6kernel13GemmUniversalIN4cute5tupleIJiiiiEEENS1_10collective13CollectiveMmaINS1_43MainloopSm90TmaGmmaWarpSpecializedSparseFP8ILi4ENS5_IJNS4_1CILi2EEENSA_ILi1EEESC_EEENS1_35KernelTmaWarpSpecializedCooperativeEEENS5_IJNSA_ILi256EEESG_NSA_ILi128EEEEEENS_12float_e4m3_tENS5_IJNS4_6LayoutINS5_IJiNS5_IJSB_iEEEiEEENS5_IJlNS5_IJSC_SB_EEElEEEEENSK_INS5_IJNS5_IJNSA_ILi64EEEiEEENS5_IJSH_iEEEiEEENS5_IJNS5_IJSH_NSA_ILi8192EEEEEENS5_IJSC_lEEElEEEEEEEESJ_NS5_IJlSC_lEEENS4_8TiledMMAINS4_8MMA_AtomIJNS4_4SM904GMMA6SPARSE32GMMA_64x256x64_F32E4M3E4M3_SS_TNILNS14_7ScaleInE1ELS17_1ELNS14_9SparseSelE0EEEEEENSK_ISD_NS5_IJSC_NSA_ILi0EEES1B_EEEEENS5_IJNS4_10UnderscoreES1E_S1E_EEEEENS4_13SM90_TMA_LOADENS4_14ComposedLayoutINS4_7SwizzleILi2ELi4ELi3EEENS4_25smem_sparse_ptr_flag_bitsILi2ELi8EEENSK_INS5_IJNS5_IJSC_NSA_ILi8EEEEEENS5_IJSB_SQ_EEEEEENS5_IJNS5_IJS1B_SH_EEESN_EEEEEEEvNS4_8identityENS4_23SM90_TMA_LOAD_MULTICASTENS1I_INS1J_ILi3ELi4ELi3EEENS4_18smem_ptr_flag_bitsILi8EEENSK_INS5_IJS1N_SH_EEENS5_IJSH_SC_EEEEEEEvS1V_EENS_8epilogue10collective6detail29Sm90TmaWarpSpecializedAdapterINS26_15DefaultEpilogueIfNS5_IJSC_llEEES2A_NS25_6thread17LinearCombinationIfLi1EffLNS2B_9ScaleType4KindE0ELNS_15FloatRoundStyleE2EfEENS1_15EpilogueDefaultEEEEEvvEEEEvNT_6ParamsE:
        .type           _ZN7cutlass13device_kernelINS_4gemm6kernel13GemmUniversalIN4cute5tupleIJiiiiEEENS1_10collective13CollectiveMmaINS1_43MainloopSm90TmaGmmaWarpSpecializedSparseFP8ILi4ENS5_IJNS4_1CILi2EEENSA_ILi1EEESC_EEENS1_35KernelTmaWarpSpecializedCooperativeEEENS5_IJNSA_ILi256EEESG_NSA_ILi128EEEEEENS_12float_e4m3_tENS5_IJNS4_6LayoutINS5_IJiNS5_IJSB_iEEEiEEENS5_IJlNS5_IJSC_SB_EEElEEEEENSK_INS5_IJNS5_IJNSA_ILi64EEEiEEENS5_IJSH_iEEEiEEENS5_IJNS5_IJSH_NSA_ILi8192EEEEEENS5_IJSC_lEEElEEEEEEEESJ_NS5_IJlSC_lEEENS4_8TiledMMAINS4_8MMA_AtomIJNS4_4SM904GMMA6SPARSE32GMMA_64x256x64_F32E4M3E4M3_SS_TNILNS14_7ScaleInE1ELS17_1ELNS14_9SparseSelE0EEEEEENSK_ISD_NS5_IJSC_NSA_ILi0EEES1B_EEEEENS5_IJNS4_10UnderscoreES1E_S1E_EEEEENS4_13SM90_TMA_LOADENS4_14ComposedLayoutINS4_7SwizzleILi2ELi4ELi3EEENS4_25smem_sparse_ptr_flag_bitsILi2ELi8EEENSK_INS5_IJNS5_IJSC_NSA_ILi8EEEEEENS5_IJSB_SQ_EEEEEENS5_IJNS5_IJS1B_SH_EEESN_EEEEEEEvNS4_8identityENS4_23SM90_TMA_LOAD_MULTICASTENS1I_INS1J_ILi3ELi4ELi3EEENS4_18smem_ptr_flag_bitsILi8EEENSK_INS5_IJS1N_SH_EEENS5_IJSH_SC_EEEEEEEvS1V_EENS_8epilogue10collective6detail29Sm90TmaWarpSpecializedAdapterINS26_15DefaultEpilogueIfNS5_IJSC_llEEES2A_NS25_6thread17LinearCombinationIfLi1EffLNS2B_9ScaleType4KindE0ELNS_15FloatRoundStyleE2EfEENS1_15EpilogueDefaultEEEEEvvEEEEvNT_6ParamsE,@function
        .size           _ZN7cutlass13device_kernelINS_4gemm6kernel13GemmUniversalIN4cute5tupleIJiiiiEEENS1_10collective13CollectiveMmaINS1_43MainloopSm90TmaGmmaWarpSpecializedSparseFP8ILi4ENS5_IJNS4_1CILi2EEENSA_ILi1EEESC_EEENS1_35KernelTmaWarpSpecializedCooperativeEEENS5_IJNSA_ILi256EEESG_NSA_ILi128EEEEEENS_12float_e4m3_tENS5_IJNS4_6LayoutINS5_IJiNS5_IJSB_iEEEiEEENS5_IJlNS5_IJSC_SB_EEElEEEEENSK_INS5_IJNS5_IJNSA_ILi64EEEiEEENS5_IJSH_iEEEiEEENS5_IJNS5_IJSH_NSA_ILi8192EEEEEENS5_IJSC_lEEElEEEEEEEESJ_NS5_IJlSC_lEEENS4_8TiledMMAINS4_8MMA_AtomIJNS4_4SM904GMMA6SPARSE32GMMA_64x256x64_F32E4M3E4M3_SS_TNILNS14_7ScaleInE1ELS17_1ELNS14_9SparseSelE0EEEEEENSK_ISD_NS5_IJSC_NSA_ILi0EEES1B_EEEEENS5_IJNS4_10UnderscoreES1E_S1E_EEEEENS4_13SM90_TMA_LOADENS4_14ComposedLayoutINS4_7SwizzleILi2ELi4ELi3EEENS4_25smem_sparse_ptr_flag_bitsILi2ELi8EEENSK_INS5_IJNS5_IJSC_NSA_ILi8EEEEEENS5_IJSB_SQ_EEEEEENS5_IJNS5_IJS1B_SH_EEESN_EEEEEEEvNS4_8identityENS4_23SM90_TMA_LOAD_MULTICASTENS1I_INS1J_ILi3ELi4ELi3EEENS4_18smem_ptr_flag_bitsILi8EEENSK_INS5_IJS1N_SH_EEENS5_IJSH_SC_EEEEEEEvS1V_EENS_8epilogue10collective6detail29Sm90TmaWarpSpecializedAdapterINS26_15DefaultEpilogueIfNS5_IJSC_llEEES2A_NS25_6thread17LinearCombinationIfLi1EffLNS2B_9ScaleType4KindE0ELNS_15FloatRoundStyleE2EfEENS1_15EpilogueDefaultEEEEEvvEEEEvNT_6ParamsE,(.L_x_450 - _ZN7cutlass13device_kernelINS_4gemm6kernel13GemmUniversalIN4cute5tupleIJiiiiEEENS1_10collective13CollectiveMmaINS1_43MainloopSm90TmaGmmaWarpSpecializedSparseFP8ILi4ENS5_IJNS4_1CILi2EEENSA_ILi1EEESC_EEENS1_35KernelTmaWarpSpecializedCooperativeEEENS5_IJNSA_ILi256EEESG_NSA_ILi128EEEEEENS_12float_e4m3_tENS5_IJNS4_6LayoutINS5_IJiNS5_IJSB_iEEEiEEENS5_IJlNS5_IJSC_SB_EEElEEEEENSK_INS5_IJNS5_IJNSA_ILi64EEEiEEENS5_IJSH_iEEEiEEENS5_IJNS5_IJSH_NSA_ILi8192EEEEEENS5_IJSC_lEEElEEEEEEEESJ_NS5_IJlSC_lEEENS4_8TiledMMAINS4_8MMA_AtomIJNS4_4SM904GMMA6SPARSE32GMMA_64x256x64_F32E4M3E4M3_SS_TNILNS14_7ScaleInE1ELS17_1ELNS14_9SparseSelE0EEEEEENSK_ISD_NS5_IJSC_NSA_ILi0EEES1B_EEEEENS5_IJNS4_10UnderscoreES1E_S1E_EEEEENS4_13SM90_TMA_LOADENS4_14ComposedLayoutINS4_7SwizzleILi2ELi4ELi3EEENS4_25smem_sparse_ptr_flag_bitsILi2ELi8EEENSK_INS5_IJNS5_IJSC_NSA_ILi8EEEEEENS5_IJSB_SQ_EEEEEENS5_IJNS5_IJS1B_SH_EEESN_EEEEEEEvNS4_8identityENS4_23SM90_TMA_LOAD_MULTICASTENS1I_INS1J_ILi3ELi4ELi3EEENS4_18smem_ptr_flag_bitsILi8EEENSK_INS5_IJS1N_SH_EEENS5_IJSH_SC_EEEEEEEvS1V_EENS_8epilogue10collective6detail29Sm90TmaWarpSpecializedAdapterINS26_15DefaultEpilogueIfNS5_IJSC_llEEES2A_NS25_6thread17LinearCombinationIfLi1EffLNS2B_9ScaleType4KindE0ELNS_15FloatRoundStyleE2EfEENS1_15EpilogueDefaultEEEEEvvEEEEvNT_6ParamsE)
        .other          _ZN7cutlass13device_kernelINS_4gemm6kernel13GemmUniversalIN4cute5tupleIJiiiiEEENS1_10collective13CollectiveMmaINS1_43MainloopSm90TmaGmmaWarpSpecializedSparseFP8ILi4ENS5_IJNS4_1CILi2EEENSA_ILi1EEESC_EEENS1_35KernelTmaWarpSpecializedCooperativeEEENS5_IJNSA_ILi256EEESG_NSA_ILi128EEEEEENS_12float_e4m3_tENS5_IJNS4_6LayoutINS5_IJiNS5_IJSB_iEEEiEEENS5_IJlNS5_IJSC_SB_EEElEEEEENSK_INS5_IJNS5_IJNSA_ILi64EEEiEEENS5_IJSH_iEEEiEEENS5_IJNS5_IJSH_NSA_ILi8192EEEEEENS5_IJSC_lEEElEEEEEEEESJ_NS5_IJlSC_lEEENS4_8TiledMMAINS4_8MMA_AtomIJNS4_4SM904GMMA6SPARSE32GMMA_64x256x64_F32E4M3E4M3_SS_TNILNS14_7ScaleInE1ELS17_1ELNS14_9SparseSelE0EEEEEENSK_ISD_NS5_IJSC_NSA_ILi0EEES1B_EEEEENS5_IJNS4_10UnderscoreES1E_S1E_EEEEENS4_13SM90_TMA_LOADENS4_14ComposedLayoutINS4_7SwizzleILi2ELi4ELi3EEENS4_25smem_sparse_ptr_flag_bitsILi2ELi8EEENSK_INS5_IJNS5_IJSC_NSA_ILi8EEEEEENS5_IJSB_SQ_EEEEEENS5_IJNS5_IJS1B_SH_EEESN_EEEEEEEvNS4_8identityENS4_23SM90_TMA_LOAD_MULTICASTENS1I_INS1J_ILi3ELi4ELi3EEENS4_18smem_ptr_flag_bitsILi8EEENSK_INS5_IJS1N_SH_EEENS5_IJSH_SC_EEEEEEEvS1V_EENS_8epilogue10collective6detail29Sm90TmaWarpSpecializedAdapterINS26_15DefaultEpilogueIfNS5_IJSC_llEEES2A_NS25_6thread17LinearCombinationIfLi1EffLNS2B_9ScaleType4KindE0ELNS_15FloatRoundStyleE2EfEENS1_15EpilogueDefaultEEEEEvvEEEEvNT_6ParamsE,@"STO_CUDA_ENTRY STV_DEFAULT"
_ZN7cutlass13device_kernelINS_4gemm6kernel13GemmUniversalIN4cute5tupleIJiiiiEEENS1_10collective13CollectiveMmaINS1_43MainloopSm90TmaGmmaWarpSpecializedSparseFP8ILi4ENS5_IJNS4_1CILi2EEENSA_ILi1EEESC_EEENS1_35KernelTmaWarpSpecializedCooperativeEEENS5_IJNSA_ILi256EEESG_NSA_ILi128EEEEEENS_12float_e4m3_tENS5_IJNS4_6LayoutINS5_IJiNS5_IJSB_iEEEiEEENS5_IJlNS5_IJSC_SB_EEElEEEEENSK_INS5_IJNS5_IJNSA_ILi64EEEiEEENS5_IJSH_iEEEiEEENS5_IJNS5_IJSH_NSA_ILi8192EEEEEENS5_IJSC_lEEElEEEEEEEESJ_NS5_IJlSC_lEEENS4_8TiledMMAINS4_8MMA_AtomIJNS4_4SM904GMMA6SPARSE32GMMA_64x256x64_F32E4M3E4M3_SS_TNILNS14_7ScaleInE1ELS17_1ELNS14_9SparseSelE0EEEEEENSK_ISD_NS5_IJSC_NSA_ILi0EEES1B_EEEEENS5_IJNS4_10UnderscoreES1E_S1E_EEEEENS4_13SM90_TMA_LOADENS4_14ComposedLayoutINS4_7SwizzleILi2ELi4ELi3EEENS4_25smem_sparse_ptr_flag_bitsILi2ELi8EEENSK_INS5_IJNS5_IJSC_NSA_ILi8EEEEEENS5_IJSB_SQ_EEEEEENS5_IJNS5_IJS1B_SH_EEESN_EEEEEEEvNS4_8identityENS4_23SM90_TMA_LOAD_MULTICASTENS1I_INS1J_ILi3ELi4ELi3EEENS4_18smem_ptr_flag_bitsILi8EEENSK_INS5_IJS1N_SH_EEENS5_IJSH_SC_EEEEEEEvS1V_EENS_8epilogue10collective6detail29Sm90TmaWarpSpecializedAdapterINS26_15DefaultEpilogueIfNS5_IJSC_llEEES2A_NS25_6thread17LinearCombinationIfLi1EffLNS2B_9ScaleType4KindE0ELNS_15FloatRoundStyleE2EfEENS1_15EpilogueDefaultEEEEEvvEEEEvNT_6ParamsE:
[----:B------:R-:W0:Y:S02]  /*0000*/  LDC R1, c[0x0][0x28] ;  /* 0x00000a00ff017b82 */ /* 0x000e240000000800 */
[----:B0-----:R-:W-:Y:S01]  /*0010*/  IADD3 R1, R1, -0x888, RZ ;  /* 0xfffff77801017810 */ /* 0x001fe20007ffe0ff */
[----:B------:R-:W0:Y:S01]  /*0020*/  S2R R4, SR_TID.X ;  /* 0x0000000000047919 */ /* 0x000e220000002100 */
[----:B------:R-:W-:Y:S01]  /*0030*/  ELECT P0, URZ, PT ;  /* 0x00000000003f782f */ /* 0x000fe20003800000 */
[----:B------:R-:W-:Y:S01]  /*0040*/  BSSY B0, `(.L_x_0) ;  /* 0x0000018000007945 */ /* 0x000fe20003800000 */
[--C-:B0-----:R-:W-:Y:S02]  /*0050*/  SHF.R.U32.HI R0, RZ, 0x5, R4.reuse ;  /* 0x00000005ff007819 */ /* 0x101fe40000011604 */
[----:B------:R-:W-:-:S03]  /*0060*/  SHF.R.U32.HI R2, RZ, 0x7, R4 ;  /* 0x00000007ff027819 */ /* 0x000fc60000011604 */
[----:B------:R-:W0:Y:S04]  /*0070*/  SHFL.IDX PT, R3, R0, RZ, 0x1f ;  /* 0x00001fff00037589 */ /* 0x000e2800000e0000 */
[----:B------:R-:W1:Y:S01]  /*0080*/  SHFL.IDX PT, R2, R2, RZ, 0x1f ;  /* 0x00001fff02027589 */ /* 0x000e6200000e0000 */
[----:B0-----:R-:W-:Y:S02]  /*0090*/  R2UR UR4, R3 ;  /* 0x00000000030472ca */ /* 0x001fe400000e0000 */
[----:B-1----:R-:W-:-:S11]  /*00a0*/  R2UR UR6, R2 ;  /* 0x00000000020672ca */ /* 0x002fd600000e0000 */
[----:B------:R-:W-:Y:S02]  /*00b0*/  USHF.R.S32.HI UR5, URZ, 0x1f, UR4 ;  /* 0x0000001f3f057899 */ /* 0x000fe40008011404 */
[----:B------:R-:W-:Y:S02]  /*00c0*/  ISETP.NE.OR P0, PT, RZ, UR4, !P0 ;  /* 0x00000004ff007c0c */ /* 0x000fe4000c705670 */
[----:B------:R-:W-:-:S04]  /*00d0*/  ULEA.HI UR5, UR5, UR4, URZ, 0x2 ;  /* 0x0000000405057291 */ /* 0x000fc8000f8f103f */
[----:B------:R-:W-:-:S04]  /*00e0*/  ULOP3.LUT UR5, UR5, 0xfffffffc, URZ, 0xc0, !UPT ;  /* 0xfffffffc05057892 */ /* 0x000fc8000f8ec03f */
[----:B------:R-:W-:-:S03]  /*00f0*/  UIADD3 UR8, UR4, -UR5, URZ ;  /* 0x8000000504087290 */ /* 0x000fc6000fffe03f */
[----:B------:R-:W-:Y:S09]  /*0100*/  @P0 BRA `(.L_x_1) ;  /* 0x00000000002c0947 */ /* 0x000ff20003800000 */
[----:B------:R-:W-:Y:S02]  /*0110*/  ULDC.64 UR4, c[0x0][0x198] ;  /* 0x0000660000047ab9 */ /* 0x000fe40000000a00 */
[----:B------:R-:W-:Y:S02]  /*0120*/  UIADD3 UR10, UP0, UR4, 0xf0, URZ ;  /* 0x000000f0040a7890 */ /* 0x000fe4000ff1e03f */
[----:B------:R-:W-:Y:S02]  /*0130*/  UIADD3 UR12, UP1, UR4, 0x1f0, URZ ;  /* 0x000001f0040c7890 */ /* 0x000fe4000ff3e03f */
[----:B------:R-:W-:Y:S02]  /*0140*/  UIADD3 UR4, UP2, UR4, 0x2f0, URZ ;  /* 0x000002f004047890 */ /* 0x000fe4000ff5e03f */
[----:B------:R-:W-:Y:S02]  /*0150*/  UIADD3.X UR11, URZ, UR5, URZ, UP0, !UPT ;  /* 0x000000053f0b7290 */ /* 0x000fe400087fe43f */
[----:B------:R-:W-:-:S02]  /*0160*/  UIADD3.X UR13, URZ, UR5, URZ, UP1, !UPT ;  /* 0x000000053f0d7290 */ /* 0x000fc40008ffe43f */
[----:B------:R-:W-:-:S05]  /*0170*/  UIADD3.X UR5, URZ, UR5, URZ, UP2, !UPT ;  /* 0x000000053f057290 */ /* 0x000fca00097fe43f */
[----:B------:R0:W-:Y:S02]  /*0180*/  UTMACCTL.PF [UR10] ;  /* 0x000000000a0079b9 */ /* 0x0001e40008040000 */
[----:B------:R0:W-:Y:S02]  /*0190*/  UTMACCTL.PF [UR12] ;  /* 0x000000000c0079b9 */ /* 0x0001e40008040000 */
[----:B------:R0:W-:Y:S02]  /*01a0*/  UTMACCTL.PF [UR4] ;  /* 0x00000000040079b9 */ /* 0x0001e40008040000 */
[----:B0-----:R-:W-:Y:S01]  /*01b0*/  NOP ;  /* 0x0000000000007918 */ /* 0x001fe20000000000 */
.L_x_1:
[----:B------:R-:W-:Y:S05]  /*01c0*/  BSYNC B0 ;  /* 0x0000000000007941 */ /* 0x000fea0003800000 */
.L_x_0:
[----:B------:R-:W0:Y:S01]  /*01d0*/  SHFL.IDX PT, R3, R0, RZ, 0x1f ;  /* 0x00001fff00037589 */ /* 0x000e2200000e0000 */
[----:B------:R-:W-:Y:S01]  /*01e0*/  UISETP.NE.AND UP0, UPT, UR8, 0x3, UPT ;  /* 0x000000030800788c */ /* 0x000fe2000bf05270 */
[----:B------:R-:W-:Y:S01]  /*01f0*/  ISETP.NE.AND P1, PT, RZ, UR6, PT ;  /* 0x00000006ff007c0c */ /* 0x000fe2000bf25270 */
[----:B------:R-:W-:Y:S02]  /*0200*/  UIADD3 UR10, UR6, -0x1, URZ ;  /* 0xffffffff060a7890 */ /* 0x000fe4000fffe03f */
[----:B------:R-:W-:Y:S02]  /*0210*/  UISETP.EQ.OR UP0, UPT, UR8, URZ, !UP0 ;  /* 0x0000003f0800728c */ /* 0x000fe4000c702670 */
[----:B------:R-:W-:Y:S02]  /*0220*/  UISETP.GE.U32.AND UP1, UPT, UR10, 0x2, UPT ;  /* 0x000000020a00788c */ /* 0x000fe4000bf26070 */
[----:B------:R-:W-:-:S04]  /*0230*/  UISETP.EQ.AND UP0, UPT, UR6, URZ, UP0 ;  /* 0x0000003f0600728c */ /* 0x000fc80008702270 */
[----:B------:R-:W-:-:S04]  /*0240*/  USEL UR14, URZ, 0x1, !UP0 ;  /* 0x000000013f0e7887 */ /* 0x000fc8000c000000 */
[----:B------:R-:W-:Y:S01]  /*0250*/  USEL UR14, UR14, 0x2, UP1 ;  /* 0x000000020e0e7887 */ /* 0x000fe20008800000 */
[----:B0-----:R-:W-:-:S13]  /*0260*/  ISETP.NE.AND P0, PT, R3, RZ, PT ;  /* 0x000000ff0300720c */ /* 0x001fda0003f05270 */
[----:B------:R-:W-:Y:S05]  /*0270*/  @P0 BRA `(.L_x_2) ;  /* 0x0000000000580947 */ /* 0x000fea0003800000 */
[----:B------:R-:W0:Y:S01]  /*0280*/  S2UR UR9, SR_CgaCtaId ;  /* 0x00000000000979c3 */ /* 0x000e220000008800 */
[----:B------:R-:W-:Y:S01]  /*0290*/  UMOV UR4, 0x400 ;  /* 0x0000040000047882 */ /* 0x000fe20000000000 */
[----:B------:R-:W-:Y:S01]  /*02a0*/  UMOV UR5, 0x1 ;  /* 0x0000000100057882 */ /* 0x000fe20000000000 */
[----:B------:R-:W-:Y:S01]  /*02b0*/  UMOV UR6, 0x4 ;  /* 0x0000000400067882 */ /* 0x000fe20000000000 */
[----:B------:R-:W-:Y:S01]  /*02c0*/  ELECT P0, URZ, PT ;  /* 0x00000000003f782f */ /* 0x000fe20003800000 */
[----:B------:R-:W-:-:S04]  /*02d0*/  UIADD3 UR6, -UR6, 0x100000, URZ ;  /* 0x0010000006067890 */ /* 0x000fc8000fffe13f */
[----:B------:R-:W-:Y:S02]  /*02e0*/  USHF.L.U32 UR7, UR6, 0xb, URZ ;  /* 0x0000000b06077899 */ /* 0x000fe4000800063f */
[----:B------:R-:W-:Y:S02]  /*02f0*/  USHF.L.U32 UR6, UR6, 0x1, URZ ;  /* 0x0000000106067899 */ /* 0x000fe4000800063f */
[----:B0-----:R-:W-:Y:S02]  /*0300*/  ULEA UR9, UR9, UR4, 0x18 ;  /* 0x0000000409097291 */ /* 0x001fe4000f8ec03f */
[----:B------:R-:W-:-:S04]  /*0310*/  UIADD3 UR4, -UR5, 0x100000, URZ ;  /* 0x0010000005047890 */ /* 0x000fc8000fffe13f */
[----:B------:R-:W-:Y:S02]  /*0320*/  USHF.L.U32 UR5, UR4, 0xb, URZ ;  /* 0x0000000b04057899 */ /* 0x000fe4000800063f */
[----:B------:R-:W-:Y:S01]  /*0330*/  USHF.L.U32 UR4, UR4, 0x1, URZ ;  /* 0x0000000104047899 */ /* 0x000fe2000800063f */
[----:B------:R-:W0:Y:S11]  /*0340*/  FENCE.VIEW.ASYNC.S ;  /* 0x00000000000073c6 */ /* 0x000e360000000000 */
[----:B0-----:R0:W1:Y:S01]  /*0350*/  SYNCS.EXCH.64 URZ, [UR9], UR4 ;  /* 0x00000004093f75b2 */ /* 0x0010620008000100 */
[----:B------:R0:W2:Y:S01]  /*0360*/  SYNCS.EXCH.64 URZ, [UR9+0x20], UR6 ;  /* 0x00002006093f75b2 */ /* 0x0000a20008000100 */
[----:B------:R0:W3:Y:S01]  /*0370*/  SYNCS.EXCH.64 URZ, [UR9+0x8], UR4 ;  /* 0x00000804093f75b2 */ /* 0x0000e20008000100 */
[----:B------:R0:W4:Y:S01]  /*0380*/  SYNCS.EXCH.64 URZ, [UR9+0x28], UR6 ;  /* 0x00002806093f75b2 */ /* 0x0001220008000100 */
[----:B------:R0:W0:Y:S01]  /*0390*/  SYNCS.EXCH.64 URZ, [UR9+0x10], UR4 ;  /* 0x00001004093f75b2 */ /* 0x0000220008000100 */
[----:B------:R0:W0:Y:S01]  /*03a0*/  SYNCS.EXCH.64 URZ, [UR9+0x30], UR6 ;  /* 0x00003006093f75b2 */ /* 0x0000220008000100 */
[----:B------:R0:W0:Y:S01]  /*03b0*/  SYNCS.EXCH.64 URZ, [UR9+0x18], UR4 ;  /* 0x00001804093f75b2 */ /* 0x0000220008000100 */
[----:B------:R0:W0:Y:S01]  /*03c0*/  SYNCS.EXCH.64 URZ, [UR9+0x38], UR6 ;  /* 0x00003806093f75b2 */ /* 0x0000220008000100 */
[----:B------:R-:W-:Y:S01]  /*03d0*/  NOP ;  /* 0x0000000000007918 */ /* 0x000fe20000000000 */
.L_x_2:
[----:B0-----:R-:W0:Y:S01]  /*03e0*/  S2UR UR9, SR_CTAID.X ;  /* 0x00000000000979c3 */ /* 0x001e220000002500 */
[----:B------:R-:W-:Y:S01]  /*03f0*/  SHF.R.S32.HI R2, RZ, 0x1f, R4 ;  /* 0x0000001fff027819 */ /* 0x000fe20000011404 */
[----:B------:R-:W5:Y:S01]  /*0400*/  SHFL.IDX PT, R0, R0, RZ, 0x1f ;  /* 0x00001fff00007589 */ /* 0x000f6200000e0000 */
[----:B------:R-:W-:Y:S01]  /*0410*/  ELECT P0, URZ, PT ;  /* 0x00000000003f782f */ /* 0x000fe20003800000 */
[----:B------:R-:W-:Y:S01]  /*0420*/  NOP ;  /* 0x0000000000007918 */ /* 0x000fe20000000000 */
[----:B------:R-:W-:Y:S01]  /*0430*/  LEA.HI R2, R2, R4, RZ, 0x7 ;  /* 0x0000000402027211 */ /* 0x000fe200078f38ff */
[----:B------:R-:W-:Y:S01]  /*0440*/  ULDC UR4, c[0x0][0x150] ;  /* 0x0000540000047ab9 */ /* 0x000fe20000000800 */
[----:B------:R-:W-:Y:S01]  /*0450*/  NOP ;  /* 0x0000000000007918 */ /* 0x000fe20000000000 */
[----:B------:R-:W1:Y:S01]  /*0460*/  LDC R8, c[0x0][0x144] ;  /* 0x00005100ff087b82 */ /* 0x000e620000000800 */
[----:B------:R-:W-:-:S05]  /*0470*/  LOP3.LUT R2, R2, 0xffffff80, RZ, 0xc0, !PT ;  /* 0xffffff8002027812 */ /* 0x000fca00078ec0ff */
[----:B------:R-:W-:Y:S02]  /*0480*/  IMAD.IADD R4, R4, 0x1, -R2 ;  /* 0x0000000104047824 */ /* 0x000fe400078e0a02 */
[----:B------:R-:W2:Y:S01]  /*0490*/  S2R R2, SR_CTAID.Y ;  /* 0x0000000000027919 */ /* 0x000ea20000002600 */
[----:B------:R-:W3:Y:S02]  /*04a0*/  LDC R13, c[0x0][0x148] ;  /* 0x00005200ff0d7b82 */ /* 0x000ee40000000800 */
[----:B------:R-:W-:-:S04]  /*04b0*/  SHF.R.S32.HI R5, RZ, 0x1f, R4 ;  /* 0x0000001fff057819 */ /* 0x000fc80000011404 */
[----:B------:R-:W-:Y:S02]  /*04c0*/  LEA.HI R5, R5, R4, RZ, 0x3 ;  /* 0x0000000405057211 */ /* 0x000fe400078f18ff */
[----:B0-----:R-:W-:Y:S02]  /*04d0*/  I2FP.F32.U32 R6, UR9 ;  /* 0x0000000900067c45 */ /* 0x001fe40008201000 */
[----:B-----5:R-:W-:Y:S02]  /*04e0*/  ISETP.NE.OR P0, PT, R0, RZ, !P0 ;  /* 0x000000ff0000720c */ /* 0x020fe40004705670 */
[----:B------:R-:W-:Y:S01]  /*04f0*/  SHF.R.S32.HI R0, RZ, 0x3, R5 ;  /* 0x00000003ff007819 */ /* 0x000fe20000011405 */
[----:B------:R-:W-:Y:S01]  /*0500*/  FMUL R7, R6, UR4 ;  /* 0x0000000406077c20 */ /* 0x000fe20008400000 */
[----:B------:R-:W-:Y:S01]  /*0510*/  SHF.R.S32.HI R6, RZ, 0x1f, R3 ;  /* 0x0000001fff067819 */ /* 0x000fe20000011403 */
[----:B------:R-:W-:Y:S01]  /*0520*/  ULDC UR4, c[0x0][0x154] ;  /* 0x0000550000047ab9 */ /* 0x000fe20000000800 */
[----:B------:R-:W-:-:S02]  /*0530*/  SHF.R.S32.HI R5, RZ, 0x1f, R5 ;  /* 0x0000001fff057819 */ /* 0x000fc40000011405 */
[----:B------:R-:W-:Y:S01]  /*0540*/  LEA.HI R6, R6, R3, RZ, 0x2 ;  /* 0x0000000306067211 */ /* 0x000fe200078f10ff */
[----:B------:R-:W0:Y:S01]  /*0550*/  F2I.U32.TRUNC.NTZ R7, R7 ;  /* 0x0000000700077305 */ /* 0x000e22000020f000 */
[----:B------:R-:W-:Y:S02]  /*0560*/  LEA.HI R5, R5, R0, RZ, 0x2 ;  /* 0x0000000005057211 */ /* 0x000fe400078f10ff */
[----:B------:R-:W-:Y:S01]  /*0570*/  LOP3.LUT R6, R6, 0x3ffffffc, RZ, 0xc0, !PT ;  /* 0x3ffffffc06067812 */ /* 0x000fe200078ec0ff */
[----:B------:R-:W-:Y:S01]  /*0580*/  VOTEU.ALL UP0, P0 ;  /* 0x00000000003f7886 */ /* 0x000fe20000000000 */
[----:B------:R-:W-:Y:S01]  /*0590*/  LOP3.LUT R5, R5, 0xfffffffc, RZ, 0xc0, !PT ;  /* 0xfffffffc05057812 */ /* 0x000fe200078ec0ff */
[----:B------:R-:W-:Y:S02]  /*05a0*/  VOTEU.ALL UP1, P0 ;  /* 0x00000000003f7886 */ /* 0x000fe40000020000 */
[----:B------:R-:W-:Y:S01]  /*05b0*/  IMAD.IADD R6, R3, 0x1, -R6 ;  /* 0x0000000103067824 */ /* 0x000fe200078e0a06 */
[----:B------:R-:W-:Y:S01]  /*05c0*/  IADD3 R5, R0, -R5, RZ ;  /* 0x8000000500057210 */ /* 0x000fe20007ffe0ff */
[----:B------:R-:W5:Y:S01]  /*05d0*/  @!UP0 S2UR UR7, SR_CgaCtaId ;  /* 0x00000000000789c3 */ /* 0x000f620000008800 */
[----:B------:R-:W-:Y:S01]  /*05e0*/  @!UP0 UMOV UR6, 0x400 ;  /* 0x0000040000068882 */ /* 0x000fe20000000000 */
[----:B--2---:R-:W-:-:S02]  /*05f0*/  I2FP.F32.U32 R9, R2 ;  /* 0x0000000200097245 */ /* 0x004fc40000201000 */
[----:B------:R-:W-:Y:S01]  /*0600*/  LEA R5, R6, R5, 0x2 ;  /* 0x0000000506057211 */ /* 0x000fe200078e10ff */
[----:B0-----:R-:W-:Y:S02]  /*0610*/  IMAD.MOV R11, RZ, RZ, -R7 ;  /* 0x000000ffff0b7224 */ /* 0x001fe400078e0a07 */
[----:B------:R-:W-:Y:S01]  /*0620*/  FMUL R9, R9, UR4 ;  /* 0x0000000409097c20 */ /* 0x000fe20008400000 */
[----:B------:R-:W-:Y:S01]  /*0630*/  LEA.HI R6, R5, R5, RZ, 0x1 ;  /* 0x0000000505067211 */ /* 0x000fe200078f08ff */
[----:B-1----:R-:W-:Y:S01]  /*0640*/  IMAD R0, R8, R11, UR9 ;  /* 0x0000000908007e24 */ /* 0x002fe2000f8e020b */
[----:B------:R-:W-:Y:S01]  /*0650*/  UMOV UR4, 0x20 ;  /* 0x0000002000047882 */ /* 0x000fe20000000000 */
[----:B------:R-:W0:Y:S01]  /*0660*/  LDC R8, c[0x0][0x140] ;  /* 0x00005000ff087b82 */ /* 0x000e220000000800 */
[----:B------:R-:W-:Y:S01]  /*0670*/  LOP3.LUT R6, R6, 0xfffffffe, RZ, 0xc0, !PT ;  /* 0xfffffffe06067812 */ /* 0x000fe200078ec0ff */
[----:B------:R-:W1:Y:S01]  /*0680*/  F2I.U32.TRUNC.NTZ R9, R9 ;  /* 0x0000000900097305 */ /* 0x000e62000020f000 */
[----:B------:R-:W-:-:S04]  /*0690*/  @!UP0 UIADD3 UR4, -UR4, 0x100000, URZ ;  /* 0x0010000004048890 */ /* 0x000fc8000fffe13f */
[----:B------:R-:W-:Y:S02]  /*06a0*/  @!UP0 USHF.L.U32 UR5, UR4, 0xb, URZ ;  /* 0x0000000b04058899 */ /* 0x000fe4000800063f */
[----:B------:R-:W-:Y:S01]  /*06b0*/  @!UP0 USHF.L.U32 UR4, UR4, 0x1, URZ ;  /* 0x0000000104048899 */ /* 0x000fe2000800063f */
[C---:B------:R-:W-:Y:S01]  /*06c0*/  IADD3 R7, R5.reuse, -R6, RZ ;  /* 0x8000000605077210 */ /* 0x040fe20007ffe0ff */
[----:B------:R-:W-:-:S03]  /*06d0*/  IMAD.SHL.U32 R6, R5, 0x4, RZ ;  /* 0x0000000405067824 */ /* 0x000fc600078e00ff */
[----:B------:R-:W-:Y:S02]  /*06e0*/  ISETP.NE.AND P2, PT, R7, R0, PT ;  /* 0x000000000700720c */ /* 0x000fe40003f45270 */
[----:B------:R-:W-:Y:S01]  /*06f0*/  LOP3.LUT R10, R5, 0xc, R6, 0x78, !PT ;  /* 0x0000000c050a7812 */ /* 0x000fe200078e7806 */
[----:B-----5:R-:W-:Y:S01]  /*0700*/  @!UP0 ULEA UR6, UR7, UR6, 0x18 ;  /* 0x0000000607068291 */ /* 0x020fe2000f8ec03f */
[----:B------:R-:W-:Y:S01]  /*0710*/  VOTEU.ALL UP0, P0 ;  /* 0x00000000003f7886 */ /* 0x000fe20000000000 */
[----:B------:R-:W-:Y:S01]  /*0720*/  LOP3.LUT P0, RZ, R4, 0x7, RZ, 0xc0, !PT ;  /* 0x0000000704ff7812 */ /* 0x000fe2000780c0ff */
[----:B------:R-:W-:Y:S01]  /*0730*/  IMAD.MOV.U32 R4, RZ, RZ, 0x1 ;  /* 0x00000001ff047424 */ /* 0x000fe200078e00ff */
[----:B-1----:R-:W-:Y:S01]  /*0740*/  IADD3 R12, -R9, RZ, RZ ;  /* 0x000000ff090c7210 */ /* 0x002fe20007ffe1ff */
[----:B------:R1:W-:Y:S01]  /*0750*/  STL [R1+0x460], R10 ;  /* 0x0004600a01007387 */ /* 0x0003e20000100800 */
[----:B------:R-:W-:-:S04]  /*0760*/  ISETP.LT.U32.AND P0, PT, R10, 0x2, !P0 ;  /* 0x000000020a00780c */ /* 0x000fc80004701070 */
[----:B------:R-:W-:Y:S01]  /*0770*/  @P2 LEA.HI R5, R10, R10, RZ, 0x1 ;  /* 0x0000000a0a052211 */ /* 0x000fe200078f08ff */
[----:B---3--:R-:W-:Y:S01]  /*0780*/  IMAD R6, R13, R12, R2 ;  /* 0x0000000c0d067224 */ /* 0x008fe200078e0202 */
[----:B0-----:R-:W-:Y:S01]  /*0790*/  ISETP.EQ.U32.AND P5, PT, R8, 0x1, PT ;  /* 0x000000010800780c */ /* 0x001fe20003fa2070 */
[----:B------:R-:W0:Y:S02]  /*07a0*/  FENCE.VIEW.ASYNC.S ;  /* 0x00000000000073c6 */ /* 0x000e240000000000 */
[----:B0-----:R1:W0:Y:S01]  /*07b0*/  @!UP0 SYNCS.EXCH.64 URZ, [UR6+0x50], UR4 ;  /* 0x00005004063f85b2 */ /* 0x0012220008000100 */
[----:B------:R-:W-:-:S04]  /*07c0*/  @P2 SHF.R.S32.HI R5, RZ, 0x1, R5 ;  /* 0x00000001ff052819 */ /* 0x000fc80000011405 */
[----:B------:R-:W-:Y:S02]  /*07d0*/  @P2 ISETP.NE.AND P3, PT, R5, R6, PT ;  /* 0x000000060500220c */ /* 0x000fe40003f65270 */
[----:B------:R-:W-:Y:S02]  /*07e0*/  SEL R5, RZ, 0x1, !P0 ;  /* 0x00000001ff057807 */ /* 0x000fe40004000000 */
[----:B------:R-:W-:-:S03]  /*07f0*/  @P2 SEL R4, RZ, 0x1, P3 ;  /* 0x00000001ff042807 */ /* 0x000fc60001800000 */
[----:B------:R1:W-:Y:S04]  /*0800*/  STL [R1+0x468], R5 ;  /* 0x0004680501007387 */ /* 0x0003e80000100800 */
[----:B------:R1:W-:Y:S01]  /*0810*/  STL [R1+0x464], R4 ;  /* 0x0004640401007387 */ /* 0x0003e20000100800 */
[----:B------:R1:W2:Y:S01]  /*0820*/  @!UP1 SYNCS.EXCH.64 URZ, [UR6+0x58], UR4 ;  /* 0x00005804063f95b2 */ /* 0x0002a20008000100 */
[----:B------:R-:W-:Y:S01]  /*0830*/  NOP ;  /* 0x0000000000007918 */ /* 0x000fe20000000000 */
[----:B------:R-:W-:Y:S05]  /*0840*/  @!P5 BRA `(.L_x_3) ;  /* 0x000000000008d947 */ /* 0x000fea0003800000 */
[----:B0-2-4-:R-:W-:Y:S01]  /*0850*/  UCGABAR_ARV ;  /* 0x00000000000079c7 */ /* 0x015fe20008000000 */
[----:B------:R-:W-:Y:S05]  /*0860*/  BRA `(.L_x_4) ;  /* 0x0000000000047947 */ /* 0x000fea0003800000 */
.L_x_3:
[----:B0-2-4-:R-:W-:Y:S01]  /*0870*/  NOP ;  /* 0x0000000000007918 */ /* 0x015fe20000000000 */
.L_x_4:
[----:B------:R-:W0:Y:S01]  /*0880*/  LDC R3, c[0x0][0x75c] ;  /* 0x0001d700ff037b82 */ /* 0x000e220000000800 */
[----:B-1----:R-:W-:Y:S01]  /*0890*/  MOV R4, UR9 ;  /* 0x0000000900047c02 */ /* 0x002fe20008000f00 */
[----:B------:R-:W-:Y:S01]  /*08a0*/  IMAD.MOV.U32 R5, RZ, RZ, RZ ;  /* 0x000000ffff057224 */ /* 0x000fe200078e00ff */
[----:B0-----:R-:W-:-:S13]  /*08b0*/  ISETP.NE.AND P4, PT, R3, 0x1, PT ;  /* 0x000000010300780c */ /* 0x001fda0003f85270 */
[----:B------:R-:W0:Y:S01]  /*08c0*/  @P4 LDC R7, c[0x0][0x10] ;  /* 0x00000400ff074b82 */ /* 0x000e220000000800 */
[----:B------:R-:W-:Y:S01]  /*08d0*/  @P4 IMAD.MOV.U32 R3, RZ, RZ, RZ ;  /* 0x000000ffff034224 */ /* 0x000fe200078e00ff */
[----:B------:R-:W-:-:S06]  /*08e0*/  @P4 MOV R11, RZ ;  /* 0x000000ff000b4202 */ /* 0x000fcc0000000f00 */
[----:B------:R-:W1:Y:S01]  /*08f0*/  @!P4 LDC R9, c[0x0][0xc] ;  /* 0x00000300ff09cb82 */ /* 0x000e620000000800 */
[----:B0-----:R-:W-:-:S04]  /*0900*/  @P4 IMAD.WIDE.U32 R6, R7, UR9, R2 ;  /* 0x0000000907064c25 */ /* 0x001fc8000f8e0002 */
[----:B------:R-:W-:Y:S01]  /*0910*/  @P4 IMAD.IADD R15, R7, 0x1, R11 ;  /* 0x00000001070f4824 */ /* 0x000fe200078e020b */
[----:B------:R-:W-:Y:S01]  /*0920*/  @P4 MOV R10, R6 ;  /* 0x00000006000a4202 */ /* 0x000fe20000000f00 */
[----:B-1----:R-:W-:-:S04]  /*0930*/  @!P4 IMAD.WIDE.U32 R4, R2, R9, R4 ;  /* 0x000000090204c225 */ /* 0x002fc800078e0004 */
[----:B------:R-:W-:Y:S01]  /*0940*/  @!P4 IMAD.MOV.U32 R15, RZ, RZ, R5 ;  /* 0x000000ffff0fc224 */ /* 0x000fe200078e0005 */
[----:B------:R-:W-:-:S05]  /*0950*/  @!P4 MOV R10, R4 ;  /* 0x00000004000ac202 */ /* 0x000fca0000000f00 */
[----:B------:R0:W-:Y:S04]  /*0960*/  STL [R1+0x470], R10 ;  /* 0x0004700a01007387 */ /* 0x0001e80000100800 */
[----:B------:R0:W-:Y:S01]  /*0970*/  STL [R1+0x46c], R15 ;  /* 0x00046c0f01007387 */ /* 0x0001e20000100800 */
[----:B------:R-:W-:Y:S05]  /*0980*/  @!P5 BRA `(.L_x_5) ;  /* 0x00000000000cd947 */ /* 0x000fea0003800000 */
[----:B------:R-:W-:Y:S01]  /*0990*/  UCGABAR_WAIT ;  /* 0x0000000000007dc7 */ /* 0x000fe20008000000 */
[----:B------:R-:W-:Y:S01]  /*09a0*/  CCTL.IVALL ;  /* 0x00000000ff00798f */ /* 0x000fe20002000000 */
[----:B------:R-:W-:Y:S05]  /*09b0*/  BRA `(.L_x_6) ;  /* 0x0000000000047947 */ /* 0x000fea0003800000 */
.L_x_5:
[----:B------:R-:W-:Y:S06]  /*09c0*/  BAR.SYNC.DEFER_BLOCKING 0x0 ;  /* 0x0000000000007b1d */ /* 0x000fec0000010000 */
.L_x_6:
[----:B------:R-:W-:Y:S05]  /*09d0*/  @!P1 BRA `(.L_x_7) ;  /* 0x000001f400e89947 */ /* 0x000fea0003800000 */
[----:B------:R-:W-:-:S06]  /*09e0*/  UISETP.GT.U32.AND UP0, UPT, UR10, 0x1, UPT ;  /* 0x000000010a00788c */ /* 0x000fcc000bf04070 */
[----:B------:R-:W-:-:S13]  /*09f0*/  PLOP3.LUT P0, PT, PT, PT, UP0, 0x80, 0x0 ;  /* 0x000000000000781c */ /* 0x000fda0003f0f008 */
[----:B------:R-:W-:Y:S05]  /*0a00*/  @P0 EXIT ;  /* 0x000000000000094d */ /* 0x000fea0003800000 */
[----:B------:R-:W-:Y:S01]  /*0a10*/  MOV R6, 0xffffffff ;  /* 0xffffffff00067802 */ /* 0x000fe20000000f00 */
[----:B------:R-:W-:Y:S01]  /*0a20*/  IMAD.MOV.U32 R5, RZ, RZ, -0x1 ;  /* 0xffffffffff057424 */ /* 0x000fe200078e00ff */
[----:B------:R-:W-:Y:S01]  /*0a30*/  ULDC.64 UR4, c[0x0][0x750] ;  /* 0x0001d40000047ab9 */ /* 0x000fe20000000a00 */
[----:B------:R-:W-:Y:S01]  /*0a40*/  UMOV UR13, 0xffffffff ;  /* 0xffffffff000d7882 */ /* 0x000fe20000000000 */
[----:B------:R-:W-:Y:S01]  /*0a50*/  ISETP.GE.U32.AND P0, PT, R10, UR4, PT ;  /* 0x000000040a007c0c */ /* 0x000fe2000bf06070 */
[----:B------:R1:W-:Y:S01]  /*0a60*/  STL [R1+0x478], R6 ;  /* 0x0004780601007387 */ /* 0x0003e20000100800 */
[----:B------:R-:W-:Y:S02]  /*0a70*/  PRMT R4, RZ, 0x7610, R4 ;  /* 0x00007610ff047816 */ /* 0x000fe40000000004 */
[----:B------:R-:W-:Y:S01]  /*0a80*/  ISETP.GE.U32.AND.EX P0, PT, R15, UR5, PT, P0 ;  /* 0x000000050f007c0c */ /* 0x000fe2000bf06100 */
[----:B------:R1:W-:-:S12]  /*0a90*/  STL [R1+0x474], R5 ;  /* 0x0004740501007387 */ /* 0x0003d80000100800 */
[----:B-1----:R-:W-:Y:S05]  /*0aa0*/  @P0 BRA `(.L_x_8) ;  /* 0x00000004003c0947 */ /* 0x002fea0003800000 */
[----:B------:R-:W-:Y:S01]  /*0ab0*/  ULDC.64 UR12, c[0x0][0x728] ;  /* 0x0001ca00000c7ab9 */ /* 0x000fe20000000a00 */
[----:B------:R-:W1:Y:S01]  /*0ac0*/  LDC.64 R8, c[0x0][0x720] ;  /* 0x0001c800ff087b82 */ /* 0x000e620000000a00 */
[----:B------:R-:W-:Y:S01]  /*0ad0*/  ISETP.NE.U32.AND P0, PT, RZ, UR12, PT ;  /* 0x0000000cff007c0c */ /* 0x000fe2000bf05070 */
[----:B------:R-:W-:Y:S01]  /*0ae0*/  ULDC UR11, c[0x0][0x730] ;  /* 0x0001cc00000b7ab9 */ /* 0x000fe20000000800 */
[----:B------:R-:W-:Y:S02]  /*0af0*/  R2UR UR4, R10 ;  /* 0x000000000a0472ca */ /* 0x000fe400000e0000 */
[----:B------:R-:W-:Y:S02]  /*0b00*/  ISETP.NE.AND.EX P0, PT, RZ, UR13, PT, P0 ;  /* 0x0000000dff007c0c */ /* 0x000fe4000bf05300 */
[----:B------:R-:W-:-:S11]  /*0b10*/  R2UR UR5, R15 ;  /* 0x000000000f0572ca */ /* 0x000fd600000e0000 */
[----:B------:R-:W-:Y:S05]  /*0b20*/  @!P0 BRA `(.L_x_9) ;  /* 0x0000000000308947 */ /* 0x000fea0003800000 */
[----:B------:R-:W-:Y:S01]  /*0b30*/  R2UR UR4, R10 ;  /* 0x000000000a0472ca */ /* 0x000fe200000e0000 */
[----:B------:R-:W-:Y:S01]  /*0b40*/  ULDC UR8, c[0x0][0x734] ;  /* 0x0001cd0000087ab9 */ /* 0x000fe20000000800 */
[----:B------:R-:W-:-:S11]  /*0b50*/  R2UR UR10, R15 ;  /* 0x000000000f0a72ca */ /* 0x000fd600000e0000 */
[----:B------:R-:W-:-:S04]  /*0b60*/  UIADD3 UR8, UP0, UR4, UR8, URZ ;  /* 0x0000000804087290 */ /* 0x000fc8000ff1e03f */
[----:B------:R-:W-:-:S04]  /*0b70*/  UIADD3.X UR10, URZ, UR10, URZ, UP0, !UPT ;  /* 0x0000000a3f0a7290 */ /* 0x000fc800087fe43f */
[----:B------:R-:W-:-:S04]  /*0b80*/  UIMAD.WIDE.U32 UR4, UR10, UR12, URZ ;  /* 0x0000000c0a0472a5 */ /* 0x000fc8000f8e003f */
[----:B------:R-:W-:Y:S02]  /*0b90*/  UIMAD.WIDE.U32 UR6, UP0, UR8, UR13, UR4 ;  /* 0x0000000d080672a5 */ /* 0x000fe4000f800004 */
[----:B------:R-:W-:Y:S02]  /*0ba0*/  UIMAD.WIDE.U32 UR4, UR8, UR12, URZ ;  /* 0x0000000c080472a5 */ /* 0x000fe4000f8e003f */
[----:B------:R-:W-:Y:S02]  /*0bb0*/  UIADD3.X UR9, URZ, URZ, URZ, UP0, !UPT ;  /* 0x0000003f3f097290 */ /* 0x000fe400087fe43f */
[----:B------:R-:W-:Y:S01]  /*0bc0*/  UIADD3 URZ, UP0, UR5, UR6, URZ ;  /* 0x00000006053f7290 */ /* 0x000fe2000ff1e03f */
[----:B------:R-:W-:-:S03]  /*0bd0*/  UMOV UR8, UR7 ;  /* 0x0000000700087c82 */ /* 0x000fc60008000000 */
[----:B------:R-:W-:-:S12]  /*0be0*/  UIMAD.WIDE.U32.X UR4, UR10, UR13, UR8, UP0 ;  /* 0x0000000d0a0472a5 */ /* 0x000fd800080e0408 */
.L_x_9:
[----:B------:R-:W-:Y:S01]  /*0bf0*/  USHF.R.U64 UR13, UR4, UR11, UR5 ;  /* 0x0000000b040d7299 */ /* 0x000fe20008001205 */
[----:B------:R-:W2:Y:S01]  /*0c00*/  LDC.64 R20, c[0x0][0x740] ;  /* 0x0001d000ff147b82 */ /* 0x000ea20000000a00 */
[----:B------:R-:W-:Y:S01]  /*0c10*/  USHF.R.U32.HI UR4, URZ, UR11, UR5 ;  /* 0x0000000b3f047299 */ /* 0x000fe20008011605 */
[----:B------:R-:W-:Y:S02]  /*0c20*/  IMAD.MOV.U32 R4, RZ, RZ, R10 ;  /* 0x000000ffff047224 */ /* 0x000fe400078e000a */
[----:B------:R-:W-:Y:S01]  /*0c30*/  IMAD R25, R13, R12, R2 ;  /* 0x0000000c0d197224 */ /* 0x000fe200078e0202 */
[----:B------:R-:W-:Y:S01]  /*0c40*/  IADD3 R3, P0, RZ, -UR13, RZ ;  /* 0x8000000dff037c10 */ /* 0x000fe2000ff1e0ff */
[----:B------:R-:W-:Y:S02]  /*0c50*/  IMAD.MOV.U32 R13, RZ, RZ, 0x1 ;  /* 0x00000001ff0d7424 */ /* 0x000fe400078e00ff */
[----:B------:R-:W0:Y:S01]  /*0c60*/  LDC R14, c[0x0][0x718] ;  /* 0x0001c600ff0e7b82 */ /* 0x000e220000000800 */
[----:B------:R-:W-:-:S05]  /*0c70*/  IADD3.X R5, RZ, ~UR4, RZ, P0, !PT ;  /* 0x80000004ff057c10 */ /* 0x000fca00087fe4ff */
[-C--:B-1----:R-:W-:Y:S01]  /*0c80*/  IMAD R6, R5, R8.reuse, RZ ;  /* 0x0000000805067224 */ /* 0x082fe200078e02ff */
[----:B------:R-:W-:Y:S01]  /*0c90*/  MOV R5, R15 ;  /* 0x0000000f00057202 */ /* 0x000fe20000000f00 */
[----:B------:R-:W1:Y:S02]  /*0ca0*/  LDC R16, c[0x0][0x708] ;  /* 0x0001c200ff107b82 */ /* 0x000e640000000800 */
[----:B------:R-:W-:-:S06]  /*0cb0*/  IMAD.WIDE.U32 R4, R3, R8, R4 ;  /* 0x0000000803047225 */ /* 0x000fcc00078e0004 */
[----:B------:R-:W3:Y:S01]  /*0cc0*/  LDC R18, c[0x0][0x758] ;  /* 0x0001d600ff127b82 */ /* 0x000ee20000000800 */
[----:B------:R-:W-:Y:S01]  /*0cd0*/  IMAD R3, R3, R9, R6 ;  /* 0x0000000903037224 */ /* 0x000fe200078e0206 */
[----:B--2---:R-:W-:-:S03]  /*0ce0*/  ISETP.NE.U32.AND P0, PT, R20, RZ, PT ;  /* 0x000000ff1400720c */ /* 0x004fc60003f05070 */
[----:B------:R-:W-:Y:S01]  /*0cf0*/  IMAD.IADD R3, R5, 0x1, R3 ;  /* 0x0000000105037824 */ /* 0x000fe200078e0203 */
[----:B------:R-:W-:Y:S02]  /*0d00*/  ISETP.NE.AND.EX P0, PT, R21, RZ, PT, P0 ;  /* 0x000000ff1500720c */ /* 0x000fe40003f05300 */
[----:B------:R-:W2:Y:S01]  /*0d10*/  LDC R11, c[0x0][0x700] ;  /* 0x0001c000ff0b7b82 */ /* 0x000ea20000000800 */
[----:B------:R-:W-:Y:S02]  /*0d20*/  MOV R5, 0xffffffff ;  /* 0xffffffff00057802 */ /* 0x000fe40000000f00 */
[-CC-:B0-----:R-:W-:Y:S02]  /*0d30*/  SHF.R.U64 R10, R4, R14.reuse, R3.reuse ;  /* 0x0000000e040a7219 */ /* 0x181fe40000001203 */
[----:B------:R-:W-:-:S03]  /*0d40*/  SHF.R.U32.HI R3, RZ, R14, R3 ;  /* 0x0000000eff037219 */ /* 0x000fc60000011603 */
[----:B------:R-:W0:Y:S01]  /*0d50*/  LDC R15, c[0x0][0x748] ;  /* 0x0001d200ff0f7b82 */ /* 0x000e220000000800 */
[-CC-:B-1----:R-:W-:Y:S02]  /*0d60*/  SHF.R.U64 R23, R10, R16.reuse, R3.reuse ;  /* 0x000000100a177219 */ /* 0x182fe40000001203 */
[----:B------:R-:W-:-:S05]  /*0d70*/  SHF.R.U32.HI R3, RZ, R16, R3 ;  /* 0x00000010ff037219 */ /* 0x000fca0000011603 */
[----:B------:R-:W1:Y:S01]  /*0d80*/  LDC R17, c[0x0][0x738] ;  /* 0x0001ce00ff117b82 */ /* 0x000e620000000800 */
[-C--:B---3--:R-:W-:Y:S02]  /*0d90*/  SHF.L.U32 R2, R5, R18.reuse, RZ ;  /* 0x0000001205027219 */ /* 0x088fe400000006ff */
[--C-:B------:R-:W-:Y:S02]  /*0da0*/  SHF.R.U64 R12, R23, R18, R3.reuse ;  /* 0x00000012170c7219 */ /* 0x100fe40000001203 */
[----:B------:R-:W-:Y:S02]  /*0db0*/  LOP3.LUT R8, RZ, R2, RZ, 0x33, !PT ;  /* 0x00000002ff087212 */ /* 0x000fe400078e33ff */
[----:B------:R-:W-:Y:S01]  /*0dc0*/  SHF.R.U32.HI R3, RZ, R18, R3 ;  /* 0x00000012ff037219 */ /* 0x000fe20000011603 */
[----:B------:R-:W3:Y:S01]  /*0dd0*/  LDC R19, c[0x0][0x710] ;  /* 0x0001c400ff137b82 */ /* 0x000ee20000000800 */
[----:B------:R-:W-:Y:S01]  /*0de0*/  MOV R2, R12 ;  /* 0x0000000c00027202 */ /* 0x000fe20000000f00 */
[----:B------:R-:W-:Y:S06]  /*0df0*/  @!P0 BRA `(.L_x_10) ;  /* 0x0000000000288947 */ /* 0x000fec0003800000 */
[----:B------:R-:W4:Y:S02]  /*0e00*/  LDC R7, c[0x0][0x74c] ;  /* 0x0001d300ff077b82 */ /* 0x000f240000000800 */
[----:B----4-:R-:W-:-:S05]  /*0e10*/  IADD3 R7, P0, R12, R7, RZ ;  /* 0x000000070c077210 */ /* 0x010fca0007f1e0ff */
[----:B------:R-:W-:-:S04]  /*0e20*/  IMAD.X R9, RZ, RZ, R3, P0 ;  /* 0x000000ffff097224 */ /* 0x000fc800000e0603 */
[----:B------:R-:W-:-:S04]  /*0e30*/  IMAD.WIDE.U32 R2, R9, R20, RZ ;  /* 0x0000001409027225 */ /* 0x000fc800078e00ff */
[----:B------:R-:W-:-:S04]  /*0e40*/  IMAD.WIDE.U32 R4, P0, R7, R21, R2 ;  /* 0x0000001507047225 */ /* 0x000fc80007800002 */
[----:B------:R-:W-:Y:S01]  /*0e50*/  IMAD.WIDE.U32 R2, R7, R20, RZ ;  /* 0x0000001407027225 */ /* 0x000fe200078e00ff */
[----:B------:R-:W-:-:S03]  /*0e60*/  IADD3.X R7, RZ, RZ, RZ, P0, !PT ;  /* 0x000000ffff077210 */ /* 0x000fc600007fe4ff */
[----:B------:R-:W-:Y:S01]  /*0e70*/  IMAD.MOV.U32 R6, RZ, RZ, R5 ;  /* 0x000000ffff067224 */ /* 0x000fe200078e0005 */
[----:B------:R-:W-:-:S05]  /*0e80*/  IADD3 RZ, P0, R3, R4, RZ ;  /* 0x0000000403ff7210 */ /* 0x000fca0007f1e0ff */
[----:B------:R-:W-:-:S08]  /*0e90*/  IMAD.WIDE.U32.X R2, R9, R21, R6, P0 ;  /* 0x0000001509027225 */ /* 0x000fd000000e0406 */
.L_x_10:
[----:B0-----:R-:W-:Y:S02]  /*0ea0*/  SHF.R.U64 R4, R2, R15, R3 ;  /* 0x0000000f02047219 */ /* 0x001fe40000001203 */
[----:B------:R-:W-:Y:S02]  /*0eb0*/  SHF.L.U32 R2, R13, R18, RZ ;  /* 0x000000120d027219 */ /* 0x000fe400000006ff */
[----:B------:R-:W-:Y:S01]  /*0ec0*/  LOP3.LUT R3, R23, R8, RZ, 0xc0, !PT ;  /* 0x0000000817037212 */ /* 0x000fe200078ec0ff */
[----:B------:R-:W-:Y:S01]  /*0ed0*/  IMAD.MOV R6, RZ, RZ, -R4 ;  /* 0x000000ffff067224 */ /* 0x000fe200078e0a04 */
[----:B--2---:R-:W-:Y:S02]  /*0ee0*/  IADD3 R5, R11, -0x1, RZ ;  /* 0xffffffff0b057810 */ /* 0x004fe40007ffe0ff */
[----:B------:R-:W-:Y:S01]  /*0ef0*/  SEL R0, R0, R25, !P4 ;  /* 0x0000001900007207 */ /* 0x000fe20006000000 */
[----:B------:R-:W-:Y:S01]  /*0f00*/  IMAD R3, R2, R4, R3 ;  /* 0x0000000402037224 */ /* 0x000fe200078e0203 */
[----:B------:R-:W-:Y:S01]  /*0f10*/  LOP3.LUT R5, R10, R5, RZ, 0xc0, !PT ;  /* 0x000000050a057212 */ /* 0x000fe200078ec0ff */
[----:B-1----:R-:W-:Y:S01]  /*0f20*/  IMAD R2, R6, R17, R12 ;  /* 0x0000001106027224 */ /* 0x002fe200078e020c */
[----:B------:R-:W-:Y:S01]  /*0f30*/  MOV R4, 0x1 ;  /* 0x0000000100047802 */ /* 0x000fe20000000f00 */
[----:B---3--:R-:W-:-:S02]  /*0f40*/  IMAD R0, R3, R19, R0 ;  /* 0x0000001303007224 */ /* 0x008fc400078e0200 */
[----:B------:R-:W-:-:S05]  /*0f50*/  IMAD R3, R2, R11, R5 ;  /* 0x0000000b02037224 */ /* 0x000fca00078e0205 */
[----:B------:R-:W-:Y:S02]  /*0f60*/  SEL R2, R3, R0, !P4 ;  /* 0x0000000003027207 */ /* 0x000fe40006000000 */
[----:B------:R-:W-:-:S03]  /*0f70*/  SEL R0, R0, R3, !P4 ;  /* 0x0000000300007207 */ /* 0x000fc60006000000 */
[----:B------:R1:W-:Y:S04]  /*0f80*/  STL [R1+0x474], R2 ;  /* 0x0004740201007387 */ /* 0x0003e80000100800 */
[----:B------:R1:W-:Y:S02]  /*0f90*/  STL [R1+0x478], R0 ;  /* 0x0004780001007387 */ /* 0x0003e40000100800 */
.L_x_8:
[----:B------:R-:W-:-:S08]  /*0fa0*/  NOP ;  /* 0x0000000000007918 */ /* 0x000fd00000000000 */
[----:B------:R-:W2:Y:S02]  /*0fb0*/  USETMAXREG.TRY_ALLOC.CTAPOOL UP0, 0xf0 ;  /* 0x000000f0000079c8 */ /* 0x000ea40008000600 */
[----:B--2---:R-:W-:-:S13]  /*0fc0*/  PLOP3.LUT P0, PT, PT, PT, UP0, 0x80, 0x0 ;  /* 0x000000000000781c */ /* 0x004fda0003f0f008 */
[----:B------:R-:W-:Y:S05]  /*0fd0*/  @!P0 BRA `(.L_x_8) ;  /* 0xfffffffc00f08947 */ /* 0x000fea000383ffff */
[----:B------:R-:W-:Y:S01]  /*0fe0*/  ULDC.64 UR4, c[0x0][0x698] ;  /* 0x0001a60000047ab9 */ /* 0x000fe20000000a00 */
[----:B------:R-:W-:Y:S01]  /*0ff0*/  ULDC.64 UR16, c[0x0][0x208] ;  /* 0x0000820000107ab9 */ /* 0x000fe20000000a00 */
[----:B------:R-:W-:-:S04]  /*1000*/  ISETP.NE.U32.AND P0, PT, RZ, UR4, PT ;  /* 0x00000004ff007c0c */ /* 0x000fc8000bf05070 */
[----:B------:R-:W-:-:S13]  /*1010*/  ISETP.NE.AND.EX P0, PT, RZ, UR5, PT, P0 ;  /* 0x00000005ff007c0c */ /* 0x000fda000bf05300 */
[----:B------:R-:W-:Y:S05]  /*1020*/  @!P0 BRA `(.L_x_11) ;  /* 0x0000000000208947 */ /* 0x000fea0003800000 */
[----:B-1----:R-:W1:Y:S02]  /*1030*/  LDC.64 R2, c[0x0][0x698] ;  /* 0x0001a600ff027b82 */ /* 0x002e640000000a00 */
[----:B-1----:R-:W2:Y:S02]  /*1040*/  LDG.E.64 R2, desc[UR16][R2.64] ;  /* 0x0000001002027981 */ /* 0x002ea4000c1e1b00 */
[----:B--2---:R-:W-:-:S04]  /*1050*/  ISETP.NE.U32.AND P0, PT, R2, RZ, PT ;  /* 0x000000ff0200720c */ /* 0x004fc80003f05070 */
[----:B------:R-:W-:-:S13]  /*1060*/  ISETP.NE.AND.EX P0, PT, R3, RZ, PT, P0 ;  /* 0x000000ff0300720c */ /* 0x000fda0003f05300 */
[----:B------:R-:W-:Y:S05]  /*1070*/  @!P0 BRA `(.L_x_11) ;  /* 0x00000000000c8947 */ /* 0x000fea0003800000 */
[----:B------:R-:W2:Y:S02]  /*1080*/  LD.E R2, desc[UR16][R2.64] ;  /* 0x0000001002027980 */ /* 0x000ea4000c101900 */
[----:B--2---:R-:W-:Y:S01]  /*1090*/  R2UR UR21, R2 ;  /* 0x00000000021572ca */ /* 0x004fe200000e0000 */
[----:B------:R-:W-:-:S14]  /*10a0*/  BRA `(.L_x_12) ;  /* 0x0000000000247947 */ /* 0x000fdc0003800000 */
.L_x_11:
[----:B------:R-:W-:Y:S02]  /*10b0*/  ULDC.64 UR4, c[0x0][0x688] ;  /* 0x0001a20000047ab9 */ /* 0x000fe40000000a00 */
[----:B------:R-:W-:-:S04]  /*10c0*/  ISETP.NE.U32.AND P0, PT, RZ, UR4, PT ;  /* 0x00000004ff007c0c */ /* 0x000fc8000bf05070 */
[----:B------:R-:W-:-:S13]  /*10d0*/  ISETP.NE.AND.EX P0, PT, RZ, UR5, PT, P0 ;  /* 0x00000005ff007c0c */ /* 0x000fda000bf05300 */
[----:B------:R-:W-:Y:S05]  /*10e0*/  @!P0 BRA `(.L_x_13) ;  /* 0x0000000000108947 */ /* 0x000fea0003800000 */
[----:B-1----:R-:W1:Y:S02]  /*10f0*/  LDC.64 R2, c[0x0][0x688] ;  /* 0x0001a200ff027b82 */ /* 0x002e640000000a00 */
[----:B-1----:R-:W2:Y:S02]  /*1100*/  LDG.E R2, desc[UR16][R2.64] ;  /* 0x0000001002027981 */ /* 0x002ea4000c1e1900 */
[----:B--2---:R-:W-:Y:S01]  /*1110*/  R2UR UR21, R2 ;  /* 0x00000000021572ca */ /* 0x004fe200000e0000 */
[----:B------:R-:W-:-:S14]  /*1120*/  BRA `(.L_x_12) ;  /* 0x0000000000047947 */ /* 0x000fdc0003800000 */
.L_x_13:
[----:B------:R-:W-:-:S05]  /*1130*/  ULDC UR21, c[0x0][0x680] ;  /* 0x0001a00000157ab9 */ /* 0x000fca0000000800 */
.L_x_12:
[----:B------:R-:W-:Y:S02]  /*1140*/  ULDC.64 UR4, c[0x0][0x6a0] ;  /* 0x0001a80000047ab9 */ /* 0x000fe40000000a00 */
        /* <DEDUP_REMOVED lines=11> */
.L_x_14:
        /* <DEDUP_REMOVED lines=8> */
.L_x_16:
[----:B------:R-:W-:-:S05]  /*1280*/  ULDC UR22, c[0x0][0x684] ;  /* 0x0001a10000167ab9 */ /* 0x000fca0000000800 */
.L_x_15:
[----:B------:R-:W-:-:S13]  /*1290*/  LOP3.LUT P0, RZ, R4, 0xff, RZ, 0xc0, !PT ;  /* 0x000000ff04ff7812 */ /* 0x000fda000780c0ff */
[----:B------:R-:W-:Y:S05]  /*12a0*/  @!P0 EXIT ;  /* 0x000000000000894d */ /* 0x000fea0003800000 */
[----:B------:R-:W-:Y:S01]  /*12b0*/  ULDC UR4, c[0x0][0x28c] ;  /* 0x0000a30000047ab9 */ /* 0x000fe20000000800 */
[----:B------:R-:W-:Y:S02]  /*12c0*/  ULOP3.LUT UR23, UR14, 0x1, URZ, 0xfc, !UPT ;  /* 0x000000010e177892 */ /* 0x000fe4000f8efc3f */
[----:B------:R-:W-:-:S04]  /*12d0*/  UIADD3 UR4, UR4, 0x7f, URZ ;  /* 0x0000007f04047890 */ /* 0x000fc8000fffe03f */
[----:B------:R-:W-:-:S04]  /*12e0*/  USHF.R.S32.HI UR5, URZ, 0x1f, UR4 ;  /* 0x0000001f3f057899 */ /* 0x000fc80008011404 */
[----:B------:R-:W-:-:S03]  /*12f0*/  ULEA.HI UR5, UR5, UR4, URZ, 0x7 ;  /* 0x0000000405057291 */ /* 0x000fc6000f8f383f */
[----:B------:R-:W-:Y:S01]  /*1300*/  UMOV UR4, URZ ;  /* 0x0000003f00047c82 */ /* 0x000fe20008000000 */
[----:B------:R-:W-:-:S03]  /*1310*/  USHF.R.S32.HI UR12, URZ, 0x7, UR5 ;  /* 0x000000073f0c7899 */ /* 0x000fc60008011405 */
[----:B------:R-:W-:-:S09]  /*1320*/  UMOV UR5, URZ ;  /* 0x0000003f00057c82 */ /* 0x000fd20008000000 */
.L_x_415:
[----:B------:R-:W-:Y:S01]  /*1330*/  STL [R1+0x454], RZ ;  /* 0x000454ff01007387 */ /* 0x000fe20000100800 */
[----:B------:R-:W-:Y:S01]  /*1340*/  UISETP.LT.AND UP0, UPT, URZ, UR12, UPT ;  /* 0x0000000c3f00728c */ /* 0x000fe2000bf01270 */
[----:B-1----:R-:W-:Y:S02]  /*1350*/  CS2R R4, SRZ ;  /* 0x0000000000047805 */ /* 0x002fe4000001ff00 */
[----:B------:R-:W-:Y:S01]  /*1360*/  CS2R R236, SRZ ;  /* 0x0000000000ec7805 */ /* 0x000fe2000001ff00 */
[----:B------:R-:W-:Y:S01]  /*1370*/  STL [R1+0x450], RZ ;  /* 0x000450ff01007387 */ /* 0x000fe20000100800 */
[----:B------:R-:W-:Y:S01]  /*1380*/  USEL UR6, URZ, UR12, UP0 ;  /* 0x0000000c3f067287 */ /* 0x000fe20008000000 */
[----:B------:R-:W-:Y:S02]  /*1390*/  CS2R R234, SRZ ;  /* 0x0000000000ea7805 */ /* 0x000fe4000001ff00 */
[----:B------:R-:W-:Y:S01]  /*13a0*/  CS2R R232, SRZ ;  /* 0x0000000000e87805 */ /* 0x000fe2000001ff00 */
[----:B------:R-:W-:Y:S01]  /*13b0*/  STL [R1+0x44c], RZ ;  /* 0x00044cff01007387 */ /* 0x000fe20000100800 */
[----:B------:R-:W-:Y:S01]  /*13c0*/  UIADD3 UR7, UR12, -UR6, URZ ;  /* 0x800000060c077290 */ /* 0x000fe2000fffe03f */
[----:B------:R-:W-:-:S02]  /*13d0*/  CS2R R230, SRZ ;  /* 0x0000000000e67805 */ /* 0x000fc4000001ff00 */
[----:B------:R-:W-:Y:S01]  /*13e0*/  CS2R R228, SRZ ;  /* 0x0000000000e47805 */ /* 0x000fe2000001ff00 */
[----:B------:R-:W-:Y:S01]  /*13f0*/  STL [R1+0x448], RZ ;  /* 0x000448ff01007387 */ /* 0x000fe20000100800 */
[----:B------:R-:W-:Y:S01]  /*1400*/  UISETP.GE.AND UP0, UPT, UR7, 0x1, UPT ;  /* 0x000000010700788c */ /* 0x000fe2000bf06270 */
[----:B------:R-:W-:Y:S01]  /*1410*/  CS2R R226, SRZ ;  /* 0x0000000000e27805 */ /* 0x000fe2000001ff00 */
[----:B------:R-:W-:Y:S01]  /*1420*/  UMOV UR6, URZ ;  /* 0x0000003f00067c82 */ /* 0x000fe20008000000 */
[----:B------:R-:W-:Y:S01]  /*1430*/  STL [R1+0x444], RZ ;  /* 0x000444ff01007387 */ /* 0x000fe20000100800 */
[----:B------:R-:W-:Y:S02]  /*1440*/  CS2R R224, SRZ ;  /* 0x0000000000e07805 */ /* 0x000fe4000001ff00 */
[----:B------:R-:W-:Y:S02]  /*1450*/  CS2R R222, SRZ ;  /* 0x0000000000de7805 */ /* 0x000fe4000001ff00 */
[----:B------:R-:W-:Y:S01]  /*1460*/  PLOP3.LUT P0, PT, PT, PT, UP0, 0x80, 0x0 ;  /* 0x000000000000781c */ /* 0x000fe20003f0f008 */
[----:B------:R-:W-:Y:S01]  /*1470*/  STL [R1+0x440], RZ ;  /* 0x000440ff01007387 */ /* 0x000fe20000100800 */
[----:B------:R-:W-:-:S02]  /*1480*/  CS2R R220, SRZ ;  /* 0x0000000000dc7805 */ /* 0x000fc4000001ff00 */
[----:B------:R-:W-:Y:S02]  /*1490*/  CS2R R218, SRZ ;  /* 0x0000000000da7805 */ /* 0x000fe4000001ff00 */
[----:B------:R-:W-:Y:S01]  /*14a0*/  CS2R R216, SRZ ;  /* 0x0000000000d87805 */ /* 0x000fe2000001ff00 */
[----:B------:R-:W-:Y:S01]  /*14b0*/  STL [R1+0x43c], RZ ;  /* 0x00043cff01007387 */ /* 0x000fe20000100800 */
[----:B------:R-:W-:Y:S02]  /*14c0*/  CS2R R214, SRZ ;  /* 0x0000000000d67805 */ /* 0x000fe4000001ff00 */
[----:B------:R-:W-:Y:S02]  /*14d0*/  CS2R R212, SRZ ;  /* 0x0000000000d47805 */ /* 0x000fe4000001ff00 */
[----:B------:R-:W-:Y:S01]  /*14e0*/  CS2R R210, SRZ ;  /* 0x0000000000d27805 */ /* 0x000fe2000001ff00 */
        /* <DEDUP_REMOVED lines=45> */
[----:B0-----:R-:W-:Y:S02]  /*17c0*/  CS2R R14, SRZ ;  /* 0x00000000000e7805 */ /* 0x001fe4000001ff00 */
[----:B------:R-:W-:Y:S02]  /*17d0*/  CS2R R12, SRZ ;  /* 0x00000000000c7805 */ /* 0x000fe4000001ff00 */
[----:B------:R-:W-:Y:S01]  /*17e0*/  CS2R R10, SRZ ;  /* 0x00000000000a7805 */ /* 0x000fe2000001ff00 */
[----:B------:R-:W-:Y:S01]  /*17f0*/  STL [R1+0x408], RZ ;  /* 0x000408ff01007387 */ /* 0x000fe20000100800 */
[----:B------:R-:W-:-:S02]  /*1800*/  CS2R R8, SRZ ;  /* 0x0000000000087805 */ /* 0x000fc4000001ff00 */
[----:B------:R-:W-:Y:S02]  /*1810*/  CS2R R6, SRZ ;  /* 0x0000000000067805 */ /* 0x000fe4000001ff00 */
[----:B------:R-:W-:Y:S01]  /*1820*/  CS2R R24, SRZ ;  /* 0x0000000000187805 */ /* 0x000fe2000001ff00 */
[----:B------:R-:W-:Y:S01]  /*1830*/  STL [R1+0x404], RZ ;  /* 0x000404ff01007387 */ /* 0x000fe20000100800 */
[----:B----4-:R-:W-:Y:S02]  /*1840*/  CS2R R26, SRZ ;  /* 0x00000000001a7805 */ /* 0x010fe4000001ff00 */
        /* <DEDUP_REMOVED lines=82> */
[----:B------:R-:W-:Y:S04]  /*1d70*/  STL [R1+0x3b0], RZ ;  /* 0x0003b0ff01007387 */ /* 0x000fe80000100800 */
        /* <DEDUP_REMOVED lines=108> */
[----:B------:R-:W-:Y:S04]  /*2440*/  STL [R1], RZ ;  /* 0x000000ff01007387 */ /* 0x000fe80000100800 */
        /* <DEDUP_REMOVED lines=76> */
[----:B------:R-:W-:Y:S01]  /*2910*/  STL [R1+0x134], RZ ;  /* 0x000134ff01007387 */ /* 0x000fe20000100800 */
[----:B-12---:R-:W0:Y:S03]  /*2920*/  S2R R0, SR_TID.X ;  /* 0x0000000000007919 */ /* 0x006e260000002100 */
        /* <DEDUP_REMOVED lines=8> */
[----:B0-----:R-:W-:-:S03]  /*29b0*/  LOP3.LUT R0, R0, 0x80, RZ, 0xc0, !PT ;  /* 0x0000008000007812 */ /* 0x001fc600078ec0ff */
[----:B------:R-:W-:Y:S01]  /*29c0*/  STL [R1+0x158], RZ ;  /* 0x000158ff01007387 */ /* 0x000fe20000100800 */
[----:B------:R-:W-:-:S03]  /*29d0*/  SHF.R.U32.HI R0, RZ, 0x7, R0 ;  /* 0x00000007ff007819 */ /* 0x000fc60000011600 */
        /* <DEDUP_REMOVED lines=33> */
[----:B------:R-:W0:Y:S04]  /*2bf0*/  SHFL.IDX PT, R0, R0, RZ, 0x1f ;  /* 0x00001fff00007589 */ /* 0x000e2800000e0000 */
[----:B------:R1:W-:Y:S04]  /*2c00*/  STL [R1+0x1e0], RZ ;  /* 0x0001e0ff01007387 */ /* 0x0003e80000100800 */
[----:B------:R1:W-:Y:S04]  /*2c10*/  STL [R1+0x1e4], RZ ;  /* 0x0001e4ff01007387 */ /* 0x0003e80000100800 */
[----:B------:R1:W-:Y:S04]  /*2c20*/  STL [R1+0x1e8], RZ ;  /* 0x0001e8ff01007387 */ /* 0x0003e80000100800 */
[----:B------:R1:W-:Y:S04]  /*2c30*/  STL [R1+0x1ec], RZ ;  /* 0x0001ecff01007387 */ /* 0x0003e80000100800 */
[----:B------:R1:W-:Y:S04]  /*2c40*/  STL [R1+0x1f0], RZ ;  /* 0x0001f0ff01007387 */ /* 0x0003e80000100800 */
[----:B------:R1:W-:Y:S01]  /*2c50*/  STL [R1+0x1f4], RZ ;  /* 0x0001f4ff01007387 */ /* 0x0003e20000100800 */
[----:B0-----:R-:W-:-:S03]  /*2c60*/  R2UR UR8, R0 ;  /* 0x00000000000872ca */ /* 0x001fc600000e0000 */
[----:B------:R1:W-:Y:S04]  /*2c70*/  STL [R1+0x1f8], RZ ;  /* 0x0001f8ff01007387 */ /* 0x0003e80000100800 */
[----:B------:R1:W-:Y:S01]  /*2c80*/  STL [R1+0x1fc], RZ ;  /* 0x0001fcff01007387 */ /* 0x0003e20000100800 */
[----:B------:R-:W-:Y:S07]  /*2c90*/  @!P0 BRA `(.L_x_17) ;  /* 0x00000060007c8947 */ /* 0x000fee0003800000 */
[----:B------:R-:W0:Y:S01]  /*2ca0*/  S2UR UR10, SR_CgaCtaId ;  /* 0x00000000000a79c3 */ /* 0x000e220000008800 */
[----:B------:R-:W-:Y:S01]  /*2cb0*/  ULEA.HI UR6, UR8, UR8, URZ, 0x1 ;  /* 0x0000000808067291 */ /* 0x000fe2000f8f083f */
[----:B------:R-:W-:Y:S01]  /*2cc0*/  IMAD.MOV.U32 R4, RZ, RZ, RZ ;  /* 0x000000ffff047224 */ /* 0x000fe200078e00ff */
[----:B------:R-:W-:Y:S01]  /*2cd0*/  UMOV UR9, 0x400 ;  /* 0x0000040000097882 */ /* 0x000fe20000000000 */
[----:B------:R-:W-:Y:S01]  /*2ce0*/  MOV R2, UR4 ;  /* 0x0000000400027c02 */ /* 0x000fe20008000f00 */
[----:B------:R-:W-:Y:S01]  /*2cf0*/  ULOP3.LUT UR6, UR6, 0xffffe, URZ, 0xc0, !UPT ;  /* 0x000ffffe06067892 */ /* 0x000fe2000f8ec03f */
[----:B------:R-:W-:Y:S01]  /*2d00*/  UMOV UR15, UR7 ;  /* 0x00000007000f7c82 */ /* 0x000fe20008000000 */
[----:B------:R-:W-:Y:S02]  /*2d10*/  UPLOP3.LUT UP0, UPT, UPT, UPT, UPT, 0x40, 0x0 ;  /* 0x000000000000789c */ /* 0x000fe40003f0e870 */
[----:B------:R-:W-:Y:S01]  /*2d20*/  UIADD3 UR6, UR8, -UR6, URZ ;  /* 0x8000000608067290 */ /* 0x000fe2000fffe03f */
[----:B------:R-:W-:Y:S01]  /*2d30*/  UMOV UR19, UR5 ;  /* 0x0000000500137c82 */ /* 0x000fe20008000000 */
[----:B------:R-:W-:Y:S01]  /*2d40*/  UMOV UR20, UR5 ;  /* 0x0000000500147c82 */ /* 0x000fe20008000000 */
[----:B------:R-:W-:Y:S01]  /*2d50*/  UMOV UR7, URZ ;  /* 0x0000003f00077c82 */ /* 0x000fe20008000000 */
[----:B------:R-:W-:Y:S01]  /*2d60*/  ULDC UR26, c[0x0][0x644] ;  /* 0x00019100001a7ab9 */ /* 0x000fe20000000800 */
[----:B0-----:R-:W-:-:S04]  /*2d70*/  ULEA UR9, UR10, UR9, 0x18 ;  /* 0x000000090a097291 */ /* 0x001fc8000f8ec03f */
[----:B------:R-:W-:-:S04]  /*2d80*/  ULEA UR6, UR6, UR9, 0xc ;  /* 0x0000000906067291 */ /* 0x000fc8000f8e603f */
[----:B------:R-:W-:-:S04]  /*2d90*/  UIADD3 UR6, UR6, 0x100, URZ ;  /* 0x0000010006067890 */ /* 0x000fc8000fffe03f */
[----:B------:R-:W-:-:S03]  /*2da0*/  USHF.R.U32.HI UR8, URZ, 0x4, UR6 ;  /* 0x000000043f087899 */ /* 0x000fc60008011606 */
[----:B------:R-:W-:Y:S01]  /*2db0*/  UMOV UR6, URZ ;  /* 0x0000003f00067c82 */ /* 0x000fe20008000000 */
[----:B------:R-:W-:-:S12]  /*2dc0*/  ULOP3.LUT UR18, UR8, 0x3fff, URZ, 0xc0, !UPT ;  /* 0x00003fff08127892 */ /* 0x000fd8000f8ec03f */
.L_x_25:
[----:B------:R-:W-:-:S06]  /*2dd0*/  UISETP.NE.AND UP1, UPT, UR23, 0x3, UPT ;  /* 0x000000031700788c */ /* 0x000fcc000bf25270 */
[----:B------:R-:W-:-:S13]  /*2de0*/  PLOP3.LUT P1, PT, PT, PT, UP1, 0x80, 0x0 ;  /* 0x000000000000781c */ /* 0x000fda0003f2f018 */
[----:B0-----:R-:W-:Y:S05]  /*2df0*/  @!P1 BRA `(.L_x_18) ;  /* 0x0000000000049947 */ /* 0x001fea0003800000 */
[----:B------:R-:W-:Y:S01]  /*2e00*/  BPT.TRAP 0x1 ;  /* 0x000000040000795c */ /* 0x000fe20000300000 */
.L_x_18:
[----:B------:R-:W0:Y:S01]  /*2e10*/  S2UR UR9, SR_CgaCtaId ;  /* 0x00000000000979c3 */ /* 0x000e220000008800 */
[----:B------:R-:W-:Y:S01]  /*2e20*/  UMOV UR8, 0x400 ;  /* 0x0000040000087882 */ /* 0x000fe20000000000 */
[----:B------:R-:W-:Y:S01]  /*2e30*/  SHF.L.U32 R3, R2, 0x1f, RZ ;  /* 0x0000001f02037819 */ /* 0x000fe200000006ff */
[----:B0-----:R-:W-:-:S04]  /*2e40*/  ULEA UR25, UR9, UR8, 0x18 ;  /* 0x0000000809197291 */ /* 0x001fc8000f8ec03f */
[----:B------:R-:W-:-:S09]  /*2e50*/  ULEA UR8, UR19, UR25, 0x3 ;  /* 0x0000001913087291 */ /* 0x000fd2000f8e183f */
[----:B------:R0:W2:Y:S01]  /*2e60*/  SYNCS.PHASECHK.TRANS64.TRYWAIT P0, [UR8], R3 ;  /* 0x00000003ff0075a7 */ /* 0x0000a20008000148 */
[----:B------:R-:W-:Y:S05]  /*2e70*/  @!P1 BRA `(.L_x_19) ;  /* 0x0000000000049947 */ /* 0x000fea0003800000 */
[----:B------:R-:W-:Y:S01]  /*2e80*/  BPT.TRAP 0x1 ;  /* 0x000000040000795c */ /* 0x000fe20000300000 */
.L_x_19:
[----:B------:R-:W-:Y:S04]  /*2e90*/  STL [R1+0x480], R3 ;  /* 0x0004800301007387 */ /* 0x000fe80000100800 */
[----:B------:R3:W-:Y:S02]  /*2ea0*/  STL [R1+0x47c], R2 ;  /* 0x00047c0201007387 */ /* 0x0007e40000100800 */
[----:B---3--:R-:W3:Y:S02]  /*2eb0*/  S2R R2, SR_TID.X ;  /* 0x0000000000027919 */ /* 0x008ee40000002100 */
[C---:B---3--:R-:W-:Y:S01]  /*2ec0*/  IMAD.SHL.U32 R0, R2.reuse, 0x40, RZ ;  /* 0x0000004002007824 */ /* 0x048fe200078e00ff */
[----:B0-----:R-:W-:-:S04]  /*2ed0*/  SHF.L.U32 R3, R2, 0xa, RZ ;  /* 0x0000000a02037819 */ /* 0x001fc800000006ff */
[----:B------:R-:W-:-:S04]  /*2ee0*/  LOP3.LUT R0, R0, 0x3800, RZ, 0xc0, !PT ;  /* 0x0000380000007812 */ /* 0x000fc800078ec0ff */
[----:B------:R-:W-:Y:S01]  /*2ef0*/  LOP3.LUT R0, R0, 0x400, R3, 0xf8, !PT ;  /* 0x0000040000007812 */ /* 0x000fe200078ef803 */
[C---:B------:R-:W-:Y:S01]  /*2f00*/  IMAD.SHL.U32 R3, R2.reuse, 0x20, RZ ;  /* 0x0000002002037824 */ /* 0x040fe200078e00ff */
[----:B------:R-:W-:-:S04]  /*2f10*/  SHF.L.U32 R2, R2, 0x4, RZ ;  /* 0x0000000402027819 */ /* 0x000fc800000006ff */
[----:B------:R-:W-:Y:S02]  /*2f20*/  LOP3.LUT R0, R0, 0x380, R3, 0xf8, !PT ;  /* 0x0000038000007812 */ /* 0x000fe400078ef803 */
[----:B------:R0:W5:Y:S02]  /*2f30*/  LDL.LU R3, [R1+0x480] ;  /* 0x0004800001037983 */ /* 0x0001640000300800 */
[----:B------:R-:W-:-:S04]  /*2f40*/  LOP3.LUT R0, R0, 0x20, R2, 0xf8, !PT ;  /* 0x0000002000007812 */ /* 0x000fc800078ef802 */
[----:B------:R-:W-:Y:S01]  /*2f50*/  SHF.R.U32.HI R2, RZ, 0x3, R0 ;  /* 0x00000003ff027819 */ /* 0x000fe20000011600 */
[----:B------:R-:W-:-:S05]  /*2f60*/  IMAD.U32 R0, RZ, RZ, UR19 ;  /* 0x00000013ff007e24 */ /* 0x000fca000f8e00ff */
[----:B------:R-:W-:Y:S02]  /*2f70*/  LEA R0, R0, R2, 0xc ;  /* 0x0000000200007211 */ /* 0x000fe400078e60ff */
[----:B------:R0:W5:Y:S01]  /*2f80*/  LDL.LU R2, [R1+0x47c] ;  /* 0x00047c0001027983 */ /* 0x0001620000300800 */
[----:B--2---:R-:W-:Y:S05]  /*2f90*/  @P0 BRA `(.L_x_20) ;  /* 0x0000000000080947 */ /* 0x004fea0003800000 */
[----:B-----5:R-:W2:Y:S02]  /*2fa0*/  SYNCS.PHASECHK.TRANS64.TRYWAIT P0, [UR8], R3 ;  /* 0x00000003ff0075a7 */ /* 0x020ea40008000148 */
[----:B--2---:R-:W-:Y:S05]  /*2fb0*/  @!P0 BRA `(.L_x_21) ;  /* 0x000001e800448947 */ /* 0x004fea0003800000 */
.L_x_20:
[----:B------:R-:W-:Y:S04]  /*2fc0*/  STL.64 [R1+0x880], R150 ;  /* 0x0008809601007387 */ /* 0x000fe80000100a00 */
        /* <DEDUP_REMOVED lines=62> */
[----:B------:R2:W-:Y:S04]  /*33b0*/  STL.64 [R1+0x688], R24 ;  /* 0x0006881801007387 */ /* 0x0005e80000100a00 */
[----:B--2---:R-:W2:Y:S04]  /*33c0*/  LDL.LU.64 R24, [R1] ;  /* 0x0000000001187983 */ /* 0x004ea80000300a00 */
[----:B------:R-:W2:Y:S04]  /*33d0*/  LDL.LU.64 R26, [R1+0x8] ;  /* 0x00000800011a7983 */ /* 0x000ea80000300a00 */
        /* <DEDUP_REMOVED lines=61> */
[----:B------:R-:W2:Y:S01]  /*37b0*/  LDL.LU.64 R150, [R1+0x1f8] ;  /* 0x0001f80001967983 */ /* 0x000ea20000300a00 */
[----:B------:R-:W-:-:S02]  /*37c0*/  UIADD3 UR8, UR25, 0x10100, URZ ;  /* 0x0001010019087890 */ /* 0x000fc4000fffe03f */
[----:B------:R-:W-:Y:S01]  /*37d0*/  USEL UR7, UR7, URZ, !UP0 ;  /* 0x0000003f07077287 */ /* 0x000fe2000c000000 */
[----:B------:R-:W-:Y:S01]  /*37e0*/  STL [R1+0x680], R153 ;  /* 0x0006809901007387 */ /* 0x000fe20000100800 */
[----:B------:R-:W-:Y:S02]  /*37f0*/  USHF.R.U32.HI UR8, URZ, 0x4, UR8 ;  /* 0x000000043f087899 */ /* 0x000fe40008011608 */
[----:B------:R-:W-:Y:S01]  /*3800*/  ULOP3.LUT UR9, UR18, 0x10000, URZ, 0xfc, !UPT ;  /* 0x0001000012097892 */ /* 0x000fe2000f8efc3f */
[----:B------:R-:W-:Y:S01]  /*3810*/  STL [R1+0x47c], R152 ;  /* 0x00047c9801007387 */ /* 0x000fe20000100800 */
[----:B------:R-:W-:Y:S02]  /*3820*/  ULOP3.LUT UR8, UR8, 0x3fff, URZ, 0xc0, !UPT ;  /* 0x00003fff08087892 */ /* 0x000fe4000f8ec03f */
[----:B------:R-:W-:Y:S01]  /*3830*/  UISETP.NE.U32.AND UP0, UPT, UR7, URZ, UPT ;  /* 0x0000003f0700728c */ /* 0x000fe2000bf05070 */
[----:B-----5:R-:W2:Y:S01]  /*3840*/  LDS R152, [R0+UR25+0x30100] ;  /* 0x0301001900987984 */ /* 0x020ea20008000800 */
[----:B------:R-:W-:-:S02]  /*3850*/  ULOP3.LUT UR8, UR8, 0x10000, URZ, 0xfc, !UPT ;  /* 0x0001000008087892 */ /* 0x000fc4000f8efc3f */
[----:B------:R-:W-:Y:S01]  /*3860*/  ULEA UR7, UR19, UR9, 0xa ;  /* 0x0000000913077291 */ /* 0x000fe2000f8e503f */
[----:B------:R-:W3:Y:S01]  /*3870*/  LDS R153, [R0+UR25+0x30900] ;  /* 0x0309001900997984 */ /* 0x000ee20008000800 */
[----:B------:R-:W-:Y:S01]  /*3880*/  ULEA UR24, UR19, UR8, 0xb ;  /* 0x0000000813187291 */ /* 0x000fe2000f8e583f */
[----:B------:R-:W-:Y:S01]  /*3890*/  UMOV UR9, 0x80000020 ;  /* 0x8000002000097882 */ /* 0x000fe20000000000 */
[----:B------:R-:W-:-:S03]  /*38a0*/  UMOV UR11, 0x40000040 ;  /* 0x40000040000b7882 */ /* 0x000fc60000000000 */
[----:B------:R-:W-:Y:S02]  /*38b0*/  UMOV UR8, UR7 ;  /* 0x0000000700087c82 */ /* 0x000fe40008000000 */
[----:B------:R-:W-:Y:S01]  /*38c0*/  UMOV UR10, UR24 ;  /* 0x00000018000a7c82 */ /* 0x000fe20008000000 */
[----:B--2---:R-:W-:-:S06]  /*38d0*/  WARPGROUP.ARRIVE ;  /* 0x00000000000079c5 */ /* 0x004fcc0000000000 */
[----:B------:R-:W-:Y:S03]  /*38e0*/  QGMMA.SP.64x256x64.F32.E4M3.E4M3 R24, gdesc[UR8], R24, UP0, R152, gsb0 ;  /* 0x07e09800081879f3 */ /* 0x000fe6000b800a18 */
[----:B------:R-:W-:Y:S02]  /*38f0*/  WARPGROUP.DEPBAR.LE gsb0, 0x0 ;  /* 0x00008000000079c5 */ /* 0x000fe40000010000 */
[----:B------:R-:W-:Y:S04]  /*3900*/  STL.64 [R1], R24 ;  /* 0x0000001801007387 */ /* 0x000fe80000100a00 */
        /* <DEDUP_REMOVED lines=63> */
[----:B--2---:R-:W3:Y:S04]  /*3d00*/  LDL.LU.64 R150, [R1+0x880] ;  /* 0x0008800001967983 */ /* 0x004ee80000300a00 */
[----:B------:R-:W3:Y:S04]  /*3d10*/  LDL.LU.64 R148, [R1+0x878] ;  /* 0x0008780001947983 */ /* 0x000ee80000300a00 */
        /* <DEDUP_REMOVED lines=61> */
[----:B------:R-:W3:Y:S01]  /*40f0*/  LDL.LU.64 R24, [R1+0x688] ;  /* 0x0006880001187983 */ /* 0x000ee20000300a00 */
[----:B------:R-:W-:Y:S01]  /*4100*/  UIADD3 UR8, UR7, 0x200, URZ ;  /* 0x0000020007087890 */ /* 0x000fe2000fffe03f */
[----:B------:R-:W-:Y:S01]  /*4110*/  UMOV UR9, 0x80000020 ;  /* 0x8000002000097882 */ /* 0x000fe20000000000 */
[----:B---3--:R-:W-:-:S07]  /*4120*/  WARPGROUP.ARRIVE ;  /* 0x00000000000079c5 */ /* 0x008fce0000000000 */
[----:B------:R-:W-:Y:S03]  /*4130*/  QGMMA.SP.64x256x64.F32.E4M3.E4M3 R24, gdesc[UR8], R24, UP0, R153, gsb0 ;  /* 0x07e09900081879f3 */ /* 0x000fe6000b800a18 */
[----:B------:R-:W-:Y:S02]  /*4140*/  WARPGROUP.DEPBAR.LE gsb0, 0x0 ;  /* 0x00008000000079c5 */ /* 0x000fe40000010000 */
        /* <DEDUP_REMOVED lines=64> */
[----:B------:R-:W3:Y:S01]  /*4550*/  LDS R153, [R0+UR25+0x30108] ;  /* 0x0301081900997984 */ /* 0x000ee20008000800 */
[----:B------:R-:W-:-:S02]  /*4560*/  UIADD3 UR8, UR7, 0x2, URZ ;  /* 0x0000000207087890 */ /* 0x000fc4000fffe03f */
[----:B------:R-:W-:Y:S01]  /*4570*/  UIADD3 UR10, UR24, 0x4, URZ ;  /* 0x00000004180a7890 */ /* 0x000fe2000fffe03f */
[----:B------:R4:W1:Y:S04]  /*4580*/  LDS R152, [R0+UR25+0x30908] ;  /* 0x0309081900987984 */ /* 0x0008680008000800 */
[----:B--2---:R-:W3:Y:S04]  /*4590*/  LDL.LU.64 R4, [R1] ;  /* 0x0000000001047983 */ /* 0x004ee80000300a00 */
        /* <DEDUP_REMOVED lines=63> */
[----:B------:R-:W-:Y:S01]  /*4990*/  UMOV UR9, 0x80000020 ;  /* 0x8000002000097882 */ /* 0x000fe20000000000 */
[----:B------:R-:W-:Y:S01]  /*49a0*/  UMOV UR11, 0x40000040 ;  /* 0x40000040000b7882 */ /* 0x000fe20000000000 */
[----:B---3--:R-:W-:-:S06]  /*49b0*/  WARPGROUP.ARRIVE ;  /* 0x00000000000079c5 */ /* 0x008fcc0000000000 */
[----:B------:R-:W-:Y:S03]  /*49c0*/  QGMMA.SP.64x256x64.F32.E4M3.E4M3 R4, gdesc[UR8], R4, R153, gsb0 ;  /* 0x07e09900080479f3 */ /* 0x000fe60008000a04 */
[----:B------:R-:W-:Y:S02]  /*49d0*/  WARPGROUP.DEPBAR.LE gsb0, 0x0 ;  /* 0x00008000000079c5 */ /* 0x000fe40000010000 */
[----:B------:R2:W5:Y:S01]  /*49e0*/  LDL.LU R153, [R1+0x680] ;  /* 0x0006800001997983 */ /* 0x0005620000300800 */
[----:B------:R-:W-:Y:S01]  /*49f0*/  MOV R3, R122 ;  /* 0x0000007a00037202 */ /* 0x000fe20000000f00 */
[----:B------:R-:W-:Y:S01]  /*4a00*/  UIADD3 UR8, UR7, 0x202, URZ ;  /* 0x0000020207087890 */ /* 0x000fe2000fffe03f */
[----:B----4-:R-:W-:Y:S01]  /*4a10*/  IMAD.MOV.U32 R0, RZ, RZ, R4 ;  /* 0x000000ffff007224 */ /* 0x010fe200078e0004 */
        /* <DEDUP_REMOVED lines=64> */
[----:B---3--:R-:W1:Y:S04]  /*4e20*/  LDL.LU.64 R130, [R1+0x678] ;  /* 0x0006780001827983 */ /* 0x008e680000300a00 */
[----:B------:R-:W1:Y:S04]  /*4e30*/  LDL.LU.64 R128, [R1+0x670] ;  /* 0x0006700001807983 */ /* 0x000e680000300a00 */
        /* <DEDUP_REMOVED lines=51> */
[----:B------:R-:W1:Y:S01]  /*5170*/  LDL.LU.64 R24, [R1+0x4d0] ;  /* 0x0004d00001187983 */ /* 0x000e620000300a00 */
[----:B------:R-:W-:-:S03]  /*5180*/  UMOV UR9, 0x80000020 ;  /* 0x8000002000097882 */ /* 0x000fc60000000000 */
[----:B------:R2:W5:Y:S04]  /*5190*/  LDL.LU.64 R22, [R1+0x4c8] ;  /* 0x0004c80001167983 */ /* 0x0005680000300a00 */
        /* <DEDUP_REMOVED lines=8> */
[----:B------:R2:W5:Y:S01]  /*5220*/  LDL.LU.64 R4, [R1+0x480] ;  /* 0x0004800001047983 */ /* 0x0005620000300a00 */
[----:B-1----:R-:W-:-:S06]  /*5230*/  WARPGROUP.ARRIVE ;  /* 0x00000000000079c5 */ /* 0x002fcc0000000000 */
[----:B------:R-:W-:Y:S03]  /*5240*/  QGMMA.SP.64x256x64.F32.E4M3.E4M3 R24, gdesc[UR8], R24, R152, gsb0 ;  /* 0x07e09800081879f3 */ /* 0x000fe60008000a18 */
[----:B------:R-:W-:Y:S02]  /*5250*/  WARPGROUP.DEPBAR.LE gsb0, 0x0 ;  /* 0x00008000000079c5 */ /* 0x000fe40000010000 */
[----:B------:R2:W5:Y:S01]  /*5260*/  LDL.LU R152, [R1+0x47c] ;  /* 0x00047c0001987983 */ /* 0x0005620000300800 */
[----:B------:R-:W-:-:S04]  /*5270*/  UIADD3 UR6, UR6, 0x2, URZ ;  /* 0x0000000206067890 */ /* 0x000fc8000fffe03f */
[----:B------:R-:W-:-:S04]  /*5280*/  UISETP.NE.AND UP0, UPT, UR6, UR26, UPT ;  /* 0x0000001a0600728c */ /* 0x000fc8000bf05270 */
[----:B------:R-:W-:-:S04]  /*5290*/  USEL UR7, URZ, 0x1, UP0 ;  /* 0x000000013f077887 */ /* 0x000fc80008000000 */
[----:B------:R-:W-:-:S06]  /*52a0*/  UISETP.NE.AND UP0, UPT, UR7, URZ, UPT ;  /* 0x0000003f0700728c */ /* 0x000fcc000bf05270 */
[----:B------:R-:W-:-:S13]  /*52b0*/  PLOP3.LUT P0, PT, PT, PT, UP0, 0x80, 0x0 ;  /* 0x000000000000781c */ /* 0x000fda0003f0f008 */
[----:B--2---:R-:W-:Y:S05]  /*52c0*/  @!P0 BRA `(.L_x_22) ;  /* 0x0000003800788947 */ /* 0x004fea0003800000 */
[----:B------:R1:W-:Y:S04]  /*52d0*/  STL [R1+0x65c], R33 ;  /* 0x00065c2101007387 */ /* 0x0003e80000100800 */
[----:B------:R2:W-:Y:S01]  /*52e0*/  STL [R1+0x658], R34 ;  /* 0x0006582201007387 */ /* 0x0005e20000100800 */
[----:B-1----:R-:W-:-:S03]  /*52f0*/  IMAD.MOV.U32 R33, RZ, RZ, R0 ;  /* 0x000000ffff217224 */ /* 0x002fc600078e0000 */
[----:B--2---:R-:W2:Y:S04]  /*5300*/  LDL R34, [R1+0x4] ;  /* 0x0000040001227983 */ /* 0x004ea80000100800 */
[----:B------:R1:W-:Y:S04]  /*5310*/  STL [R1+0x654], R35 ;  /* 0x0006542301007387 */ /* 0x0003e80000100800 */
[----:B-1----:R-:W3:Y:S04]  /*5320*/  LDL R35, [R1+0x8] ;  /* 0x0000080001237983 */ /* 0x002ee80000100800 */
[----:B------:R1:W-:Y:S04]  /*5330*/  STL [R1+0x650], R36 ;  /* 0x0006502401007387 */ /* 0x0003e80000100800 */
[----:B-1----:R-:W4:Y:S04]  /*5340*/  LDL R36, [R1+0xc] ;  /* 0x00000c0001247983 */ /* 0x002f280000100800 */
        /* <DEDUP_REMOVED lines=171> */
[----:B-1----:R-:W4:Y:S04]  /*5e00*/  LDL.LU R122, [R1+0x200] ;  /* 0x00020000017a7983 */ /* 0x002f280000300800 */
        /* <DEDUP_REMOVED lines=14> */
[----:B------:R-:W4:Y:S04]  /*5ef0*/  LDL.LU R0, [R1+0x234] ;  /* 0x0002340001007983 */ /* 0x000f280000300800 */
        /* <DEDUP_REMOVED lines=42> */
[----:B-----5:R1:W-:Y:S04]  /*61a0*/  STL [R1+0x484], R4 ;  /* 0x0004840401007387 */ /* 0x0203e80000100800 */
[----:B-1----:R-:W4:Y:S04]  /*61b0*/  LDL R4, [R1+0x168] ;  /* 0x0001680001047983 */ /* 0x002f280000100800 */
[----:B------:R1:W-:Y:S04]  /*61c0*/  STL [R1+0x480], R151 ;  /* 0x0004809701007387 */ /* 0x0003e80000100800 */
[----:B-1----:R-:W4:Y:S04]  /*61d0*/  LDL R151, [R1+0x164] ;  /* 0x0001640001977983 */ /* 0x002f280000100800 */
[----:B------:R1:W-:Y:S04]  /*61e0*/  STL [R1+0x47c], R2 ;  /* 0x00047c0201007387 */ /* 0x0003e80000100800 */
[----:B-1----:R-:W4:Y:S01]  /*61f0*/  LDL R2, [R1+0x160] ;  /* 0x0001600001027983 */ /* 0x002f220000100800 */
[----:B------:R-:W-:-:S01]  /*6200*/  FADD R5, R33, R5 ;  /* 0x0000000521057221 */ /* 0x000fc20000000000 */
[----:B--2---:R-:W-:Y:S01]  /*6210*/  FADD R6, R34, R6 ;  /* 0x0000000622067221 */ /* 0x004fe20000000000 */
[----:B---3--:R-:W-:-:S01]  /*6220*/  FADD R7, R35, R7 ;  /* 0x0000000723077221 */ /* 0x008fc20000000000 */
[----:B------:R-:W2:Y:S01]  /*6230*/  LDL.LU R33, [R1+0x65c] ;  /* 0x00065c0001217983 */ /* 0x000ea20000300800 */
[----:B----4-:R-:W-:-:S01]  /*6240*/  FADD R8, R36, R8 ;  /* 0x0000000824087221 */ /* 0x010fc20000000000 */
[----:B------:R-:W-:-:S02]  /*6250*/  FADD R9, R37, R9 ;  /* 0x0000000925097221 */ /* 0x000fc40000000000 */
[----:B------:R-:W3:Y:S01]  /*6260*/  LDL.LU R34, [R1+0x658] ;  /* 0x0006580001227983 */ /* 0x000ee20000300800 */
[----:B------:R-:W-:-:S03]  /*6270*/  FADD R10, R38, R10 ;  /* 0x0000000a260a7221 */ /* 0x000fc60000000000 */
[----:B------:R-:W4:Y:S01]  /*6280*/  LDL.LU R35, [R1+0x654] ;  /* 0x0006540001237983 */ /* 0x000f220000300800 */
        /* <DEDUP_REMOVED lines=156> */
[----:B------:R-:W-:-:S01]  /*6c50*/  FADD R217, R117, R217 ;  /* 0x000000d975d97221 */ /* 0x000fc20000000000 */
[----:B------:R-:W-:Y:S02]  /*6c60*/  FADD R122, R124, R122 ;  /* 0x0000007a7c7a7221 */ /* 0x000fe40000000000 */
[----:B------:R-:W4:Y:S01]  /*6c70*/  LDL.LU R114, [R1+0x518] ;  /* 0x0005180001727983 */ /* 0x000f220000300800 */
[----:B------:R-:W-:-:S03]  /*6c80*/  FADD R218, R118, R218 ;  /* 0x000000da76da7221 */ /* 0x000fc60000000000 */
[----:B------:R-:W4:Y:S01]  /*6c90*/  LDL.LU R115, [R1+0x514] ;  /* 0x0005140001737983 */ /* 0x000f220000300800 */
[----:B------:R-:W-:-:S03]  /*6ca0*/  FADD R219, R119, R219 ;  /* 0x000000db77db7221 */ /* 0x000fc60000000000 */
[----:B------:R-:W4:Y:S01]  /*6cb0*/  LDL.LU R116, [R1+0x510] ;  /* 0x0005100001747983 */ /* 0x000f220000300800 */
[----:B------:R-:W-:-:S03]  /*6cc0*/  FADD R220, R120, R220 ;  /* 0x000000dc78dc7221 */ /* 0x000fc60000000000 */
[----:B------:R-:W4:Y:S04]  /*6cd0*/  LDL.LU R117, [R1+0x50c] ;  /* 0x00050c0001757983 */ /* 0x000f280000300800 */
[----:B------:R-:W4:Y:S04]  /*6ce0*/  LDL.LU R118, [R1+0x508] ;  /* 0x0005080001767983 */ /* 0x000f280000300800 */
[----:B------:R-:W4:Y:S04]  /*6cf0*/  LDL.LU R119, [R1+0x504] ;  /* 0x0005040001777983 */ /* 0x000f280000300800 */
[----:B------:R-:W4:Y:S01]  /*6d00*/  LDL.LU R120, [R1+0x500] ;  /* 0x0005000001787983 */ /* 0x000f220000300800 */
[----:B------:R-:W-:-:S01]  /*6d10*/  FADD R237, R126, R237 ;  /* 0x000000ed7eed7221 */ /* 0x000fc20000000000 */
[----:B------:R-:W-:Y:S01]  /*6d20*/  FADD R236, R128, R236 ;  /* 0x000000ec80ec7221 */ /* 0x000fe20000000000 */
[----:B------:R-:W-:-:S01]  /*6d30*/  FADD R222, R151, R222 ;  /* 0x000000de97de7221 */ /* 0x000fc20000000000 */
[----:B------:R1:W-:Y:S01]  /*6d40*/  STL [R1+0x200], R122 ;  /* 0x0002007a01007387 */ /* 0x0003e20000100800 */
[----:B------:R-:W-:-:S01]  /*6d50*/  FADD R226, R147, R226 ;  /* 0x000000e293e27221 */ /* 0x000fc20000000000 */
[----:B------:R-:W-:Y:S01]  /*6d60*/  FADD R229, R143, R229 ;  /* 0x000000e58fe57221 */ /* 0x000fe20000000000 */
[----:B------:R-:W-:-:S01]  /*6d70*/  FADD R230, R141, R230 ;  /* 0x000000e68de67221 */ /* 0x000fc20000000000 */
[----:B------:R-:W-:Y:S01]  /*6d80*/  FADD R223, R4, R223 ;  /* 0x000000df04df7221 */ /* 0x000fe20000000000 */
[----:B------:R-:W-:-:S01]  /*6d90*/  FADD R221, R2, R221 ;  /* 0x000000dd02dd7221 */ /* 0x000fc20000000000 */
[----:B------:R-:W-:Y:S01]  /*6da0*/  FADD R224, R150, R224 ;  /* 0x000000e096e07221 */ /* 0x000fe20000000000 */
[----:B------:R-:W-:-:S01]  /*6db0*/  FADD R225, R148, R225 ;  /* 0x000000e194e17221 */ /* 0x000fc20000000000 */
[----:B------:R-:W-:Y:S01]  /*6dc0*/  FADD R227, R146, R227 ;  /* 0x000000e392e37221 */ /* 0x000fe20000000000 */
[----:B------:R-:W-:-:S01]  /*6dd0*/  FADD R228, R144, R228 ;  /* 0x000000e490e47221 */ /* 0x000fc20000000000 */
[----:B-1----:R-:W2:Y:S01]  /*6de0*/  LDL.LU R122, [R1+0x204] ;  /* 0x00020400017a7983 */ /* 0x002ea20000300800 */
[----:B------:R-:W-:-:S01]  /*6df0*/  FADD R231, R138, R231 ;  /* 0x000000e78ae77221 */ /* 0x000fc20000000000 */
[----:B------:R-:W-:Y:S01]  /*6e00*/  FADD R232, R136, R232 ;  /* 0x000000e888e87221 */ /* 0x000fe20000000000 */
[----:B------:R-:W-:-:S01]  /*6e10*/  FADD R233, R134, R233 ;  /* 0x000000e986e97221 */ /* 0x000fc20000000000 */
[----:B------:R-:W3:Y:S01]  /*6e20*/  LDL.LU R124, [R1+0x208] ;  /* 0x00020800017c7983 */ /* 0x000ee20000300800 */
[----:B------:R-:W-:-:S01]  /*6e30*/  FADD R234, R132, R234 ;  /* 0x000000ea84ea7221 */ /* 0x000fc20000000000 */
[----:B------:R-:W-:-:S02]  /*6e40*/  FADD R235, R130, R235 ;  /* 0x000000eb82eb7221 */ /* 0x000fc40000000000 */
[----:B------:R-:W4:Y:S04]  /*6e50*/  LDL.LU R126, [R1+0x20c] ;  /* 0x00020c00017e7983 */ /* 0x000f280000300800 */
[----:B------:R-:W4:Y:S04]  /*6e60*/  LDL.LU R128, [R1+0x210] ;  /* 0x0002100001807983 */ /* 0x000f280000300800 */
[----:B------:R-:W4:Y:S04]  /*6e70*/  LDL.LU R151, [R1+0x214] ;  /* 0x0002140001977983 */ /* 0x000f280000300800 */
[----:B------:R-:W4:Y:S04]  /*6e80*/  LDL.LU R147, [R1+0x218] ;  /* 0x0002180001937983 */ /* 0x000f280000300800 */
[----:B------:R-:W4:Y:S04]  /*6e90*/  LDL.LU R143, [R1+0x21c] ;  /* 0x00021c00018f7983 */ /* 0x000f280000300800 */
[----:B------:R-:W4:Y:S04]  /*6ea0*/  LDL.LU R141, [R1+0x220] ;  /* 0x00022000018d7983 */ /* 0x000f280000300800 */
[----:B------:R-:W4:Y:S04]  /*6eb0*/  LDL.LU R4, [R1+0x224] ;  /* 0x0002240001047983 */ /* 0x000f280000300800 */
[----:B------:R-:W4:Y:S04]  /*6ec0*/  LDL.LU R2, [R1+0x228] ;  /* 0x0002280001027983 */ /* 0x000f280000300800 */
[----:B------:R-:W4:Y:S04]  /*6ed0*/  LDL R130, [R1+0x1dc] ;  /* 0x0001dc0001827983 */ /* 0x000f280000100800 */
[----:B------:R-:W4:Y:S04]  /*6ee0*/  LDL R132, [R1+0x1e0] ;  /* 0x0001e00001847983 */ /* 0x000f280000100800 */
[----:B------:R-:W4:Y:S04]  /*6ef0*/  LDL R134, [R1+0x1e4] ;  /* 0x0001e40001867983 */ /* 0x000f280000100800 */
[----:B------:R-:W4:Y:S04]  /*6f00*/  LDL R136, [R1+0x1e8] ;  /* 0x0001e80001887983 */ /* 0x000f280000100800 */
[----:B------:R-:W4:Y:S04]  /*6f10*/  LDL R138, [R1+0x1ec] ;  /* 0x0001ec00018a7983 */ /* 0x000f280000100800 */
[----:B------:R-:W4:Y:S04]  /*6f20*/  LDL R150, [R1+0x1f0] ;  /* 0x0001f00001967983 */ /* 0x000f280000100800 */
[----:B------:R-:W4:Y:S04]  /*6f30*/  LDL R148, [R1+0x1f4] ;  /* 0x0001f40001947983 */ /* 0x000f280000100800 */
[----:B------:R-:W4:Y:S04]  /*6f40*/  LDL R146, [R1+0x1f8] ;  /* 0x0001f80001927983 */ /* 0x000f280000100800 */
[----:B------:R-:W4:Y:S01]  /*6f50*/  LDL R144, [R1+0x1fc] ;  /* 0x0001fc0001907983 */ /* 0x000f220000100800 */
[----:B------:R-:W-:-:S01]  /*6f60*/  FADD R131, R133, R131 ;  /* 0x0000008385837221 */ /* 0x000fc20000000000 */
[----:B------:R-:W-:Y:S01]  /*6f70*/  FADD R135, R137, R135 ;  /* 0x0000008789877221 */ /* 0x000fe20000000000 */
[----:B------:R-:W-:-:S01]  /*6f80*/  FADD R0, R3, R0 ;  /* 0x0000000003007221 */ /* 0x000fc20000000000 */
[----:B--2---:R-:W-:-:S02]  /*6f90*/  FADD R122, R121, R122 ;  /* 0x0000007a797a7221 */ /* 0x004fc40000000000 */
[----:B------:R-:W2:Y:S01]  /*6fa0*/  LDL.LU R121, [R1+0x4fc] ;  /* 0x0004fc0001797983 */ /* 0x000ea20000300800 */
[----:B---3--:R-:W-:-:S03]  /*6fb0*/  FADD R124, R123, R124 ;  /* 0x0000007c7b7c7221 */ /* 0x008fc60000000000 */
[----:B------:R1:W-:Y:S01]  /*6fc0*/  STL [R1+0x204], R122 ;  /* 0x0002047a01007387 */ /* 0x0003e20000100800 */
[----:B----4-:R-:W-:-:S01]  /*6fd0*/  FADD R126, R125, R126 ;  /* 0x0000007e7d7e7221 */ /* 0x010fc20000000000 */
[----:B------:R-:W-:Y:S02]  /*6fe0*/  FADD R128, R127, R128 ;  /* 0x000000807f807221 */ /* 0x000fe40000000000 */
[----:B-1----:R-:W3:Y:S04]  /*6ff0*/  LDL.LU R122, [R1+0x4f8] ;  /* 0x0004f800017a7983 */ /* 0x002ee80000300800 */
[----:B------:R-:W4:Y:S04]  /*7000*/  LDL.LU R123, [R1+0x4f4] ;  /* 0x0004f400017b7983 */ /* 0x000f280000300800 */
[----:B------:R1:W-:Y:S01]  /*7010*/  STL [R1+0x208], R124 ;  /* 0x0002087c01007387 */ /* 0x0003e20000100800 */
[----:B------:R-:W-:-:S01]  /*7020*/  FADD R151, R129, R151 ;  /* 0x0000009781977221 */ /* 0x000fc20000000000 */
[----:B------:R-:W-:Y:S01]  /*7030*/  FADD R147, R149, R147 ;  /* 0x0000009395937221 */ /* 0x000fe20000000000 */
[----:B------:R-:W-:-:S01]  /*7040*/  FADD R143, R145, R143 ;  /* 0x0000008f918f7221 */ /* 0x000fc20000000000 */
[----:B------:R-:W-:Y:S01]  /*7050*/  FADD R141, R142, R141 ;  /* 0x0000008d8e8d7221 */ /* 0x000fe20000000000 */
[----:B-1----:R-:W4:Y:S04]  /*7060*/  LDL.LU R124, [R1+0x4f0] ;  /* 0x0004f000017c7983 */ /* 0x002f280000300800 */
[----:B------:R-:W4:Y:S04]  /*7070*/  LDL.LU R125, [R1+0x4ec] ;  /* 0x0004ec00017d7983 */ /* 0x000f280000300800 */
[----:B------:R1:W-:Y:S01]  /*7080*/  STL [R1+0x20c], R126 ;  /* 0x00020c7e01007387 */ /* 0x0003e20000100800 */
[----:B------:R-:W-:-:S01]  /*7090*/  FADD R4, R140, R4 ;  /* 0x000000048c047221 */ /* 0x000fc20000000000 */
[----:B------:R-:W-:-:S02]  /*70a0*/  FADD R2, R139, R2 ;  /* 0x000000028b027221 */ /* 0x000fc40000000000 */
[----:B-1----:R-:W4:Y:S04]  /*70b0*/  LDL.LU R126, [R1+0x4e8] ;  /* 0x0004e800017e7983 */ /* 0x002f280000300800 */
[----:B------:R-:W4:Y:S04]  /*70c0*/  LDL.LU R127, [R1+0x4e4] ;  /* 0x0004e400017f7983 */ /* 0x000f280000300800 */
[----:B------:R1:W-:Y:S04]  /*70d0*/  STL [R1+0x210], R128 ;  /* 0x0002108001007387 */ /* 0x0003e80000100800 */
[----:B-1----:R-:W4:Y:S04]  /*70e0*/  LDL.LU R128, [R1+0x4e0] ;  /* 0x0004e00001807983 */ /* 0x002f280000300800 */
[----:B------:R-:W4:Y:S04]  /*70f0*/  LDL.LU R129, [R1+0x4dc] ;  /* 0x0004dc0001817983 */ /* 0x000f280000300800 */
[----:B------:R-:W-:Y:S04]  /*7100*/  STL [R1+0x214], R151 ;  /* 0x0002149701007387 */ /* 0x000fe80000100800 */
[----:B------:R-:W-:Y:S04]  /*7110*/  STL [R1+0x218], R147 ;  /* 0x0002189301007387 */ /* 0x000fe80000100800 */
[----:B------:R-:W-:Y:S04]  /*7120*/  STL [R1+0x21c], R143 ;  /* 0x00021c8f01007387 */ /* 0x000fe80000100800 */
[----:B------:R-:W-:Y:S04]  /*7130*/  STL [R1+0x220], R141 ;  /* 0x0002208d01007387 */ /* 0x000fe80000100800 */
[----:B------:R-:W-:Y:S04]  /*7140*/  STL [R1+0x224], R4 ;  /* 0x0002240401007387 */ /* 0x000fe80000100800 */
[----:B------:R-:W-:Y:S04]  /*7150*/  STL [R1+0x228], R2 ;  /* 0x0002280201007387 */ /* 0x000fe80000100800 */
[----:B------:R1:W-:Y:S04]  /*7160*/  STL [R1+0x230], R131 ;  /* 0x0002308301007387 */ /* 0x0003e80000100800 */
[----:B------:R0:W-:Y:S04]  /*7170*/  STL [R1+0x22c], R135 ;  /* 0x00022c8701007387 */ /* 0x0001e80000100800 */
[----:B-1----:R-:W2:Y:S04]  /*7180*/  LDL.LU R131, [R1+0x238] ;  /* 0x0002380001837983 */ /* 0x002ea80000300800 */
[----:B------:R-:W3:Y:S04]  /*7190*/  LDL.LU R133, [R1+0x23c] ;  /* 0x00023c0001857983 */ /* 0x000ee80000300800 */
[----:B0-----:R-:W4:Y:S04]  /*71a0*/  LDL.LU R135, [R1+0x240] ;  /* 0x0002400001877983 */ /* 0x001f280000300800 */
[----:B------:R0:W-:Y:S04]  /*71b0*/  STL [R1+0x234], R0 ;  /* 0x0002340001007387 */ /* 0x0001e80000100800 */
        /* <DEDUP_REMOVED lines=13> */
[----:B0-----:R-:W4:Y:S01]  /*7290*/  LDL.LU R0, [R1+0x278] ;  /* 0x0002780001007983 */ /* 0x001f220000300800 */
[----:B--2---:R-:W-:-:S03]  /*72a0*/  FADD R131, R130, R131 ;  /* 0x0000008382837221 */ /* 0x004fc60000000000 */
[----:B------:R-:W2:Y:S01]  /*72b0*/  LDL.LU R130, [R1+0x4d8] ;  /* 0x0004d80001827983 */ /* 0x000ea20000300800 */
[----:B---3--:R-:W-:-:S03]  /*72c0*/  FADD R133, R132, R133 ;  /* 0x0000008584857221 */ /* 0x008fc60000000000 */
[----:B------:R0:W-:Y:S01]  /*72d0*/  STL [R1+0x238], R131 ;  /* 0x0002388301007387 */ /* 0x0001e20000100800 */
[----:B----4-:R-:W-:-:S03]  /*72e0*/  FADD R135, R134, R135 ;  /* 0x0000008786877221 */ /* 0x010fc60000000000 */
[----:B0-----:R-:W3:Y:S01]  /*72f0*/  LDL.LU R131, [R1+0x4d4] ;  /* 0x0004d40001837983 */ /* 0x001ee20000300800 */
[----:B------:R-:W-:-:S03]  /*7300*/  FADD R137, R136, R137 ;  /* 0x0000008988897221 */ /* 0x000fc60000000000 */
[----:B------:R-:W4:Y:S04]  /*7310*/  LDL.LU R132, [R1+0x4d0] ;  /* 0x0004d00001847983 */ /* 0x000f280000300800 */
[----:B------:R0:W-:Y:S01]  /*7320*/  STL [R1+0x23c], R133 ;  /* 0x00023c8501007387 */ /* 0x0001e20000100800 */
[----:B------:R-:W-:-:S01]  /*7330*/  FADD R151, R138, R151 ;  /* 0x000000978a977221 */ /* 0x000fc20000000000 */
[----:B------:R-:W-:Y:S01]  /*7340*/  FADD R149, R150, R149 ;  /* 0x0000009596957221 */ /* 0x000fe20000000000 */
[----:B------:R-:W-:-:S01]  /*7350*/  FADD R147, R148, R147 ;  /* 0x0000009394937221 */ /* 0x000fc20000000000 */
[----:B0-----:R-:W4:Y:S04]  /*7360*/  LDL.LU R133, [R1+0x4cc] ;  /* 0x0004cc0001857983 */ /* 0x001f280000300800 */
[----:B------:R-:W4:Y:S04]  /*7370*/  LDL.LU R134, [R1+0x4c8] ;  /* 0x0004c80001867983 */ /* 0x000f280000300800 */
[----:B------:R0:W-:Y:S01]  /*7380*/  STL [R1+0x240], R135 ;  /* 0x0002408701007387 */ /* 0x0001e20000100800 */
[----:B------:R-:W-:-:S01]  /*7390*/  FADD R145, R146, R145 ;  /* 0x0000009192917221 */ /* 0x000fc20000000000 */
[----:B------:R-:W-:Y:S01]  /*73a0*/  FADD R143, R144, R143 ;  /* 0x0000008f908f7221 */ /* 0x000fe20000000000 */
[----:B------:R-:W-:-:S01]  /*73b0*/  FADD R142, R24, R142 ;  /* 0x0000008e188e7221 */ /* 0x000fc20000000000 */
[----:B------:R-:W-:Y:S01]  /*73c0*/  FADD R141, R25, R141 ;  /* 0x0000008d198d7221 */ /* 0x000fe20000000000 */
[----:B0-----:R-:W4:Y:S04]  /*73d0*/  LDL.LU R135, [R1+0x4c4] ;  /* 0x0004c40001877983 */ /* 0x001f280000300800 */
[----:B------:R-:W4:Y:S04]  /*73e0*/  LDL.LU R136, [R1+0x4c0] ;  /* 0x0004c00001887983 */ /* 0x000f280000300800 */
[----:B------:R0:W-:Y:S01]  /*73f0*/  STL [R1+0x244], R137 ;  /* 0x0002448901007387 */ /* 0x0001e20000100800 */
[----:B------:R-:W-:-:S01]  /*7400*/  FADD R140, R26, R140 ;  /* 0x0000008c1a8c7221 */ /* 0x000fc20000000000 */
[----:B------:R-:W-:Y:S01]  /*7410*/  FADD R139, R27, R139 ;  /* 0x0000008b1b8b7221 */ /* 0x000fe20000000000 */
[----:B------:R-:W-:-:S01]  /*7420*/  FADD R4, R28, R4 ;  /* 0x000000041c047221 */ /* 0x000fc20000000000 */
[----:B0-----:R-:W4:Y:S04]  /*7430*/  LDL.LU R137, [R1+0x4bc] ;  /* 0x0004bc0001897983 */ /* 0x001f280000300800 */
[----:B------:R-:W4:Y:S04]  /*7440*/  LDL.LU R138, [R1+0x4b8] ;  /* 0x0004b800018a7983 */ /* 0x000f280000300800 */
[----:B------:R0:W-:Y:S04]  /*7450*/  STL [R1+0x248], R151 ;  /* 0x0002489701007387 */ /* 0x0001e80000100800 */
[----:B------:R1:W-:Y:S04]  /*7460*/  STL [R1+0x24c], R149 ;  /* 0x00024c9501007387 */ /* 0x0003e80000100800 */
[----:B------:R1:W-:Y:S01]  /*7470*/  STL [R1+0x250], R147 ;  /* 0x0002509301007387 */ /* 0x0003e20000100800 */
[----:B------:R-:W-:-:S03]  /*7480*/  FADD R3, R29, R3 ;  /* 0x000000031d037221 */ /* 0x000fc60000000000 */
[----:B------:R1:W-:Y:S04]  /*7490*/  STL [R1+0x254], R145 ;  /* 0x0002549101007387 */ /* 0x0003e80000100800 */
[----:B------:R1:W-:Y:S01]  /*74a0*/  STL [R1+0x258], R143 ;  /* 0x0002588f01007387 */ /* 0x0003e20000100800 */
[----:B------:R-:W-:-:S03]  /*74b0*/  FADD R2, R30, R2 ;  /* 0x000000021e027221 */ /* 0x000fc60000000000 */
[----:B------:R1:W-:Y:S04]  /*74c0*/  STL [R1+0x25c], R142 ;  /* 0x00025c8e01007387 */ /* 0x0003e80000100800 */
[----:B------:R1:W-:Y:S01]  /*74d0*/  STL [R1+0x260], R141 ;  /* 0x0002608d01007387 */ /* 0x0003e20000100800 */
[----:B------:R-:W-:-:S03]  /*74e0*/  FADD R0, R31, R0 ;  /* 0x000000001f007221 */ /* 0x000fc60000000000 */
[----:B------:R1:W-:Y:S04]  /*74f0*/  STL [R1+0x264], R140 ;  /* 0x0002648c01007387 */ /* 0x0003e80000100800 */
[----:B------:R1:W-:Y:S04]  /*7500*/  STL [R1+0x268], R139 ;  /* 0x0002688b01007387 */ /* 0x0003e80000100800 */
[----:B------:R1:W-:Y:S04]  /*7510*/  STL [R1+0x26c], R4 ;  /* 0x00026c0401007387 */ /* 0x0003e80000100800 */
[----:B0-----:R-:W2:Y:S04]  /*7520*/  LDL.LU R151, [R1+0x27c] ;  /* 0x00027c0001977983 */ /* 0x001ea80000300800 */
[----:B------:R0:W-:Y:S04]  /*7530*/  STL [R1+0x270], R3 ;  /* 0x0002700301007387 */ /* 0x0001e80000100800 */
[----:B------:R-:W3:Y:S04]  /*7540*/  LDL.LU R150, [R1+0x280] ;  /* 0x0002800001967983 */ /* 0x000ee80000300800 */
[----:B------:R0:W-:Y:S04]  /*7550*/  STL [R1+0x274], R2 ;  /* 0x0002740201007387 */ /* 0x0001e80000100800 */
[----:B-1----:R-:W4:Y:S04]  /*7560*/  LDL.LU R149, [R1+0x284] ;  /* 0x0002840001957983 */ /* 0x002f280000300800 */
        /* <DEDUP_REMOVED lines=12> */
[----:B0-----:R-:W4:Y:S04]  /*7630*/  LDL.LU R3, [R1+0x2b4] ;  /* 0x0002b40001037983 */ /* 0x001f280000300800 */
[----:B------:R-:W4:Y:S04]  /*7640*/  LDL.LU R2, [R1+0x2b8] ;  /* 0x0002b80001027983 */ /* 0x000f280000300800 */
[----:B-1----:R-:W4:Y:S01]  /*7650*/  LDL.LU R0, [R1+0x2bc] ;  /* 0x0002bc0001007983 */ /* 0x002f220000300800 */
[----:B--2---:R-:W-:-:S01]  /*7660*/  FADD R151, R32, R151 ;  /* 0x0000009720977221 */ /* 0x004fc20000000000 */
[----:B---3--:R-:W-:-:S04]  /*7670*/  FADD R150, R33, R150 ;  /* 0x0000009621967221 */ /* 0x008fc80000000000 */
[----:B------:R0:W-:Y:S01]  /*7680*/  STL [R1+0x27c], R151 ;  /* 0x00027c9701007387 */ /* 0x0001e20000100800 */
[----:B----4-:R-:W-:-:S03]  /*7690*/  FADD R149, R34, R149 ;  /* 0x0000009522957221 */ /* 0x010fc60000000000 */
[----:B------:R1:W-:Y:S01]  /*76a0*/  STL [R1+0x280], R150 ;  /* 0x0002809601007387 */ /* 0x0003e20000100800 */
[----:B------:R-:W-:-:S03]  /*76b0*/  FADD R148, R35, R148 ;  /* 0x0000009423947221 */ /* 0x000fc60000000000 */
        /* <DEDUP_REMOVED lines=24> */
[----:B0-----:R-:W4:Y:S01]  /*7840*/  LDL.LU R151, [R1+0x2c0] ;  /* 0x0002c00001977983 */ /* 0x001f220000300800 */
[----:B------:R-:W-:-:S03]  /*7850*/  FADD R0, R48, R0 ;  /* 0x0000000030007221 */ /* 0x000fc60000000000 */
[----:B------:R0:W-:Y:S04]  /*7860*/  STL [R1+0x2b4], R3 ;  /* 0x0002b40301007387 */ /* 0x0001e80000100800 */
[----:B-1----:R-:W4:Y:S04]  /*7870*/  LDL.LU R150, [R1+0x2c4] ;  /* 0x0002c40001967983 */ /* 0x002f280000300800 */
[----:B------:R1:W-:Y:S04]  /*7880*/  STL [R1+0x2b8], R2 ;  /* 0x0002b80201007387 */ /* 0x0003e80000100800 */
[----:B--2---:R-:W2:Y:S04]  /*7890*/  LDL.LU R149, [R1+0x2c8] ;  /* 0x0002c80001957983 */ /* 0x004ea80000300800 */
[----:B------:R1:W-:Y:S04]  /*78a0*/  STL [R1+0x2bc], R0 ;  /* 0x0002bc0001007387 */ /* 0x0003e80000100800 */
[----:B---3--:R-:W3:Y:S04]  /*78b0*/  LDL.LU R148, [R1+0x2cc] ;  /* 0x0002cc0001947983 */ /* 0x008ee80000300800 */
[----:B----4-:R-:W4:Y:S04]  /*78c0*/  LDL.LU R147, [R1+0x2d0] ;  /* 0x0002d00001937983 */ /* 0x010f280000300800 */
        /* <DEDUP_REMOVED lines=10> */
[----:B-1----:R-:W4:Y:S04]  /*7970*/  LDL.LU R2, [R1+0x2fc] ;  /* 0x0002fc0001027983 */ /* 0x002f280000300800 */
[----:B------:R-:W4:Y:S01]  /*7980*/  LDL.LU R0, [R1+0x300] ;  /* 0x0003000001007983 */ /* 0x000f220000300800 */
[----:B------:R-:W-:-:S01]  /*7990*/  FADD R151, R49, R151 ;  /* 0x0000009731977221 */ /* 0x000fc20000000000 */
[----:B------:R-:W-:-:S04]  /*79a0*/  FADD R150, R50, R150 ;  /* 0x0000009632967221 */ /* 0x000fc80000000000 */
[----:B------:R0:W-:Y:S01]  /*79b0*/  STL [R1+0x2c0], R151 ;  /* 0x0002c09701007387 */ /* 0x0001e20000100800 */
[----:B--2---:R-:W-:-:S03]  /*79c0*/  FADD R149, R51, R149 ;  /* 0x0000009533957221 */ /* 0x004fc60000000000 */
[----:B------:R1:W-:Y:S01]  /*79d0*/  STL [R1+0x2c4], R150 ;  /* 0x0002c49601007387 */ /* 0x0003e20000100800 */
[----:B---3--:R-:W-:-:S03]  /*79e0*/  FADD R148, R52, R148 ;  /* 0x0000009434947221 */ /* 0x008fc60000000000 */
        /* <DEDUP_REMOVED lines=200> */
[----:B------:R-:W-:Y:S01]  /*8670*/  STL [R1+0x3d0], R151 ;  /* 0x0003d09701007387 */ /* 0x000fe20000100800 */
[----:B--2---:R-:W-:-:S03]  /*8680*/  FADD R149, R119, R149 ;  /* 0x0000009577957221 */ /* 0x004fc60000000000 */
[----:B------:R-:W-:Y:S01]  /*8690*/  STL [R1+0x3d4], R150 ;  /* 0x0003d49601007387 */ /* 0x000fe20000100800 */
[----:B---3--:R-:W-:-:S03]  /*86a0*/  FADD R148, R120, R148 ;  /* 0x0000009478947221 */ /* 0x008fc60000000000 */
[----:B------:R-:W-:Y:S01]  /*86b0*/  STL [R1+0x3d8], R149 ;  /* 0x0003d89501007387 */ /* 0x000fe20000100800 */
[----:B----4-:R-:W-:-:S03]  /*86c0*/  FADD R147, R121, R147 ;  /* 0x0000009379937221 */ /* 0x010fc60000000000 */
[----:B------:R-:W-:Y:S01]  /*86d0*/  STL [R1+0x3dc], R148 ;  /* 0x0003dc9401007387 */ /* 0x000fe20000100800 */
[----:B------:R-:W-:-:S03]  /*86e0*/  FADD R146, R122, R146 ;  /* 0x000000927a927221 */ /* 0x000fc60000000000 */
        /* <DEDUP_REMOVED lines=16> */
[----:B------:R0:W-:Y:S01]  /*87f0*/  STL [R1+0x400], R139 ;  /* 0x0004008b01007387 */ /* 0x0001e20000100800 */
[----:B------:R-:W-:-:S03]  /*8800*/  FADD R3, R131, R3 ;  /* 0x0000000383037221 */ /* 0x000fc60000000000 */
[----:B------:R1:W-:Y:S04]  /*8810*/  STL [R1+0x404], R4 ;  /* 0x0004040401007387 */ /* 0x0003e80000100800 */
[----:B0-----:R-:W2:Y:S04]  /*8820*/  LDL.LU R139, [R1+0x414] ;  /* 0x00041400018b7983 */ /* 0x001ea80000300800 */
[----:B------:R-:W-:Y:S04]  /*8830*/  STL [R1+0x408], R3 ;  /* 0x0004080301007387 */ /* 0x000fe80000100800 */
[----:B------:R-:W3:Y:S01]  /*8840*/  LDL.LU R140, [R1+0x418] ;  /* 0x00041800018c7983 */ /* 0x000ee20000300800 */
[----:B------:R-:W-:-:S01]  /*8850*/  FADD R2, R132, R2 ;  /* 0x0000000284027221 */ /* 0x000fc20000000000 */
[----:B------:R-:W-:-:S04]  /*8860*/  FADD R0, R133, R0 ;  /* 0x0000000085007221 */ /* 0x000fc80000000000 */
[----:B------:R0:W-:Y:S04]  /*8870*/  STL [R1+0x40c], R2 ;  /* 0x00040c0201007387 */ /* 0x0001e80000100800 */
[----:B------:R-:W4:Y:S04]  /*8880*/  LDL.LU R141, [R1+0x41c] ;  /* 0x00041c00018d7983 */ /* 0x000f280000300800 */
        /* <DEDUP_REMOVED lines=10> */
[----:B-1----:R-:W4:Y:S04]  /*8930*/  LDL.LU R4, [R1+0x444] ;  /* 0x0004440001047983 */ /* 0x002f280000300800 */
[----:B------:R-:W4:Y:S04]  /*8940*/  LDL.LU R151, [R1+0x448] ;  /* 0x0004480001977983 */ /* 0x000f280000300800 */
[----:B0-----:R-:W4:Y:S04]  /*8950*/  LDL.LU R2, [R1+0x44c] ;  /* 0x00044c0001027983 */ /* 0x001f280000300800 */
[----:B------:R-:W4:Y:S04]  /*8960*/  LDL.LU R3, [R1+0x450] ;  /* 0x0004500001037983 */ /* 0x000f280000300800 */
[----:B------:R-:W4:Y:S01]  /*8970*/  LDL.LU R0, [R1+0x454] ;  /* 0x0004540001007983 */ /* 0x000f220000300800 */
[----:B--2---:R-:W-:-:S05]  /*8980*/  FADD R139, R134, R139 ;  /* 0x0000008b868b7221 */ /* 0x004fca0000000000 */
[----:B------:R0:W-:Y:S01]  /*8990*/  STL [R1+0x414], R139 ;  /* 0x0004148b01007387 */ /* 0x0001e20000100800 */
[----:B---3--:R-:W-:-:S03]  /*89a0*/  FADD R140, R135, R140 ;  /* 0x0000008c878c7221 */ /* 0x008fc60000000000 */
[----:B0-----:R-:W2:Y:S04]  /*89b0*/  LDL.LU R139, [R1+0x4b4] ;  /* 0x0004b400018b7983 */ /* 0x001ea80000300800 */
[----:B------:R0:W-:Y:S04]  /*89c0*/  STL [R1+0x418], R140 ;  /* 0x0004188c01007387 */ /* 0x0001e80000100800 */
[----:B0-----:R-:W3:Y:S01]  /*89d0*/  LDL.LU R140, [R1+0x4b0] ;  /* 0x0004b000018c7983 */ /* 0x001ee20000300800 */
[----:B----4-:R-:W-:-:S01]  /*89e0*/  FADD R141, R136, R141 ;  /* 0x0000008d888d7221 */ /* 0x010fc20000000000 */
[----:B------:R-:W-:-:S04]  /*89f0*/  FADD R142, R137, R142 ;  /* 0x0000008e898e7221 */ /* 0x000fc80000000000 */
[----:B------:R0:W-:Y:S04]  /*8a00*/  STL [R1+0x41c], R141 ;  /* 0x00041c8d01007387 */ /* 0x0001e80000100800 */
[----:B0-----:R-:W4:Y:S04]  /*8a10*/  LDL.LU R141, [R1+0x4ac] ;  /* 0x0004ac00018d7983 */ /* 0x001f280000300800 */
[----:B------:R0:W-:Y:S04]  /*8a20*/  STL [R1+0x420], R142 ;  /* 0x0004208e01007387 */ /* 0x0001e80000100800 */
[----:B0-----:R-:W4:Y:S01]  /*8a30*/  LDL.LU R142, [R1+0x4a8] ;  /* 0x0004a800018e7983 */ /* 0x001f220000300800 */
[----:B------:R-:W-:-:S05]  /*8a40*/  FADD R143, R138, R143 ;  /* 0x0000008f8a8f7221 */ /* 0x000fca0000000000 */
[----:B------:R0:W-:Y:S04]  /*8a50*/  STL [R1+0x424], R143 ;  /* 0x0004248f01007387 */ /* 0x0001e80000100800 */
[----:B0-----:R-:W4:Y:S01]  /*8a60*/  LDL.LU R143, [R1+0x4a4] ;  /* 0x0004a400018f7983 */ /* 0x001f220000300800 */
[----:B--2---:R-:W-:-:S05]  /*8a70*/  FADD R144, R139, R144 ;  /* 0x000000908b907221 */ /* 0x004fca0000000000 */
[----:B------:R0:W-:Y:S01]  /*8a80*/  STL [R1+0x428], R144 ;  /* 0x0004289001007387 */ /* 0x0001e20000100800 */
[----:B---3--:R-:W-:-:S03]  /*8a90*/  FADD R145, R140, R145 ;  /* 0x000000918c917221 */ /* 0x008fc60000000000 */
[----:B0-----:R-:W2:Y:S04]  /*8aa0*/  LDL.LU R144, [R1+0x4a0] ;  /* 0x0004a00001907983 */ /* 0x001ea80000300800 */
[----:B------:R0:W-:Y:S04]  /*8ab0*/  STL [R1+0x42c], R145 ;  /* 0x00042c9101007387 */ /* 0x0001e80000100800 */
[----:B0-----:R-:W3:Y:S01]  /*8ac0*/  LDL.LU R145, [R1+0x49c] ;  /* 0x00049c0001917983 */ /* 0x001ee20000300800 */
[----:B----4-:R-:W-:-:S05]  /*8ad0*/  FADD R146, R141, R146 ;  /* 0x000000928d927221 */ /* 0x010fca0000000000 */
[----:B------:R0:W-:Y:S01]  /*8ae0*/  STL [R1+0x430], R146 ;  /* 0x0004309201007387 */ /* 0x0001e20000100800 */
[----:B------:R-:W-:-:S03]  /*8af0*/  FADD R147, R142, R147 ;  /* 0x000000938e937221 */ /* 0x000fc60000000000 */
        /* <DEDUP_REMOVED lines=20> */
[----:B0-----:R1:W5:Y:S01]  /*8c40*/  LDL.LU R2, [R1+0x47c] ;  /* 0x00047c0001027983 */ /* 0x0013620000300800 */
[----:B------:R-:W-:Y:S01]  /*8c50*/  UMOV UR6, URZ ;  /* 0x0000003f00067c82 */ /* 0x000fe20008000000 */
[----:B--2---:R-:W-:-:S05]  /*8c60*/  FADD R3, R149, R3 ;  /* 0x0000000395037221 */ /* 0x004fca0000000000 */
[----:B------:R1:W-:Y:S01]  /*8c70*/  STL [R1+0x450], R3 ;  /* 0x0004500301007387 */ /* 0x0003e20000100800 */
[----:B---3--:R-:W-:-:S05]  /*8c80*/  FADD R0, R150, R0 ;  /* 0x0000000096007221 */ /* 0x008fca0000000000 */
[----:B------:R1:W-:Y:S02]  /*8c90*/  STL [R1+0x454], R0 ;  /* 0x0004540001007387 */ /* 0x0003e40000100800 */
[----:B-1--4-:R-:W-:-:S07]  /*8ca0*/  FADD R4, R4, R151 ;  /* 0x0000009704047221 */ /* 0x012fce0000000000 */
.L_x_22:
[----:B------:R-:W-:Y:S05]  /*8cb0*/  @!P1 BRA `(.L_x_23) ;  /* 0x0000000000049947 */ /* 0x000fea0003800000 */
[----:B------:R-:W-:Y:S01]  /*8cc0*/  BPT.TRAP 0x1 ;  /* 0x000000040000795c */ /* 0x000fe20000300000 */
.L_x_23:
[----:B-----5:R1:W-:Y:S04]  /*8cd0*/  STL [R1+0x47c], R2 ;  /* 0x00047c0201007387 */ /* 0x0203e80000100800 */
[----:B------:R-:W2:Y:S04]  /*8ce0*/  LDL R0, [R1+0x464] ;  /* 0x0004640001007983 */ /* 0x000ea80000100800 */
[----:B------:R-:W3:Y:S04]  /*8cf0*/  LDL R3, [R1+0x460] ;  /* 0x0004600001037983 */ /* 0x000ee80000100800 */
[----:B-1----:R-:W2:Y:S01]  /*8d00*/  LDL R2, [R1+0x468] ;  /* 0x0004680001027983 */ /* 0x002ea20000100800 */
[----:B------:R-:W-:Y:S01]  /*8d10*/  UISETP.GT.U32.AND UP1, UPT, UR14, 0x1, UPT ;  /* 0x000000010e00788c */ /* 0x000fe2000bf24070 */
[----:B--2---:R-:W-:-:S02]  /*8d20*/  LOP3.LUT P0, RZ, R0, R2, RZ, 0xc0, !PT ;  /* 0x0000000200ff7212 */ /* 0x004fc4000780c0ff */
[----:B------:R1:W5:Y:S01]  /*8d30*/  LDL.LU R2, [R1+0x47c] ;  /* 0x00047c0001027983 */ /* 0x0003620000300800 */
[----:B------:R-:W-:-:S10]  /*8d40*/  MOV R0, UR20 ;  /* 0x0000001400007c02 */ /* 0x000fd40008000f00 */
[----:B------:R-:W-:-:S05]  /*8d50*/  @P0 LEA R0, R0, UR25, 0x3 ;  /* 0x0000001900000c11 */ /* 0x000fca000f8e18ff */
[----:B------:R-:W-:-:S05]  /*8d60*/  @P0 VIADD R0, R0, 0x20 ;  /* 0x0000002000000836 */ /* 0x000fca0000000000 */
[----:B---3--:R-:W-:-:S04]  /*8d70*/  @P0 PRMT R0, R3, 0x654, R0 ;  /* 0x0000065403000816 */ /* 0x008fc80000000000 */
[----:B------:R1:W-:Y:S01]  /*8d80*/  @P0 SYNCS.ARRIVE.TRANS64.RED.A1T0 RZ, [R0+URZ], RZ ;  /* 0x000000ff00ff09a7 */ /* 0x0003e2000810043f */
[----:B------:R-:W-:-:S13]  /*8d90*/  PLOP3.LUT P0, PT, PT, PT, UP1, 0x80, 0x0 ;  /* 0x000000000000781c */ /* 0x000fda0003f0f018 */
[----:B-1----:R-:W-:Y:S05]  /*8da0*/  @P0 BRA `(.L_x_24) ;  /* 0x0000000000040947 */ /* 0x002fea0003800000 */
[----:B------:R-:W-:Y:S01]  /*8db0*/  BPT.TRAP 0x1 ;  /* 0x000000040000795c */ /* 0x000fe20000300000 */
.L_x_24:
[----:B------:R-:W-:Y:S02]  /*8dc0*/  UISETP.GT.AND UP3, UPT, UR15, 0x1, UPT ;  /* 0x000000010f00788c */ /* 0x000fe4000bf64270 */
[----:B------:R-:W-:Y:S02]  /*8dd0*/  UIADD3 UR19, UR19, 0x1, URZ ;  /* 0x0000000113137890 */ /* 0x000fe4000fffe03f */
[----:B------:R-:W-:Y:S02]  /*8de0*/  UIADD3 UR20, UR20, 0x1, URZ ;  /* 0x0000000114147890 */ /* 0x000fe4000fffe03f */
[----:B------:R-:W-:Y:S01]  /*8df0*/  PLOP3.LUT P0, PT, PT, PT, UP3, 0x80, 0x0 ;  /* 0x000000000000781c */ /* 0x000fe20003f0f038 */
[----:B------:R-:W-:Y:S02]  /*8e00*/  UISETP.NE.AND UP1, UPT, UR19, 0x4, UPT ;  /* 0x000000041300788c */ /* 0x000fe4000bf25270 */
[----:B------:R-:W-:Y:S02]  /*8e10*/  UISETP.NE.AND UP2, UPT, UR20, 0x4, UPT ;  /* 0x000000041400788c */ /* 0x000fe4000bf45270 */
[----:B------:R-:W-:-:S02]  /*8e20*/  USEL UR7, URZ, 0x1, UP1 ;  /* 0x000000013f077887 */ /* 0x000fc40008800000 */
[----:B------:R-:W-:Y:S02]  /*8e30*/  UIADD3 UR15, UR15, -0x1, URZ ;  /* 0xffffffff0f0f7890 */ /* 0x000fe4000fffe03f */
[----:B------:R-:W-:Y:S02]  /*8e40*/  USEL UR19, UR19, URZ, UP1 ;  /* 0x0000003f13137287 */ /* 0x000fe40008800000 */
[----:B-----5:R-:W-:Y:S01]  /*8e50*/  LOP3.LUT R2, R2, UR7, RZ, 0x3c, !PT ;  /* 0x0000000702027c12 */ /* 0x020fe2000f8e3cff */
[----:B------:R-:W-:Y:S01]  /*8e60*/  USEL UR20, UR20, URZ, UP2 ;  /* 0x0000003f14147287 */ /* 0x000fe20009000000 */
[----:B------:R-:W-:Y:S01]  /*8e70*/  UMOV UR7, 0x1 ;  /* 0x0000000100077882 */ /* 0x000fe20000000000 */
[----:B------:R-:W-:Y:S10]  /*8e80*/  @P0 BRA `(.L_x_25) ;  /* 0xffffff9c00d00947 */ /* 0x000ff4000383ffff */
.L_x_17:
[----:B------:R-:W-:Y:S04]  /*8e90*/  STL [R1+0x458], R4 ;  /* 0x0004580401007387 */ /* 0x000fe80000100800 */
[----:B------:R-:W2:Y:S04]  /*8ea0*/  LDL.LU R2, [R1+0x454] ;  /* 0x0004540001027983 */ /* 0x000ea80000300800 */
[----:B------:R-:W3:Y:S04]  /*8eb0*/  LDL.LU R0, [R1+0x450] ;  /* 0x0004500001007983 */ /* 0x000ee80000300800 */
[----:B--2---:R2:W-:Y:S04]  /*8ec0*/  STL [R1+0x454], R2 ;  /* 0x0004540201007387 */ /* 0x0045e80000100800 */
[----:B--2---:R-:W2:Y:S04]  /*8ed0*/  LDL.LU R2, [R1+0x44c] ;  /* 0x00044c0001027983 */ /* 0x004ea80000300800 */
[----:B---3--:R3:W-:Y:S04]  /*8ee0*/  STL [R1+0x450], R0 ;  /* 0x0004500001007387 */ /* 0x0087e80000100800 */
[----:B---3--:R-:W3:Y:S04]  /*8ef0*/  LDL.LU R0, [R1+0x448] ;  /* 0x0004480001007983 */ /* 0x008ee80000300800 */
        /* <DEDUP_REMOVED lines=291> */
[----:B---3--:R-:W3:Y:S01]  /*a130*/  LDL.LU R0, [R1+0x200] ;  /* 0x0002000001007983 */ /* 0x008ee20000300800 */
[----:B------:R-:W-:-:S04]  /*a140*/  UISETP.NE.AND UP0, UPT, UR6, URZ, UPT ;  /* 0x0000003f0600728c */ /* 0x000fc8000bf05270 */
[----:B------:R-:W-:-:S06]  /*a150*/  USEL UR6, URZ, 0x1, !UP0 ;  /* 0x000000013f067887 */ /* 0x000fcc000c000000 */
[----:B------:R-:W-:Y:S01]  /*a160*/  ISETP.NE.AND P0, PT, RZ, UR6, PT ;  /* 0x00000006ff007c0c */ /* 0x000fe2000bf05270 */
[----:B--2---:R2:W-:Y:S04]  /*a170*/  STL [R1+0x204], R2 ;  /* 0x0002040201007387 */ /* 0x0045e80000100800 */
[----:B---3--:R2:W-:Y:S08]  /*a180*/  STL [R1+0x200], R0 ;  /* 0x0002000001007387 */ /* 0x0085f00000100800 */
[----:B------:R-:W-:Y:S05]  /*a190*/  @!P0 BRA `(.L_x_26) ;  /* 0x0000003800108947 */ /* 0x000fea0003800000 */
[----:B------:R3:W-:Y:S04]  /*a1a0*/  STL [R1+0x624], R45 ;  /* 0x0006242d01007387 */ /* 0x0007e80000100800 */
[----:B---3--:R-:W3:Y:S04]  /*a1b0*/  LDL.LU R45, [R1] ;  /* 0x00000000012d7983 */ /* 0x008ee80000300800 */
[----:B------:R4:W-:Y:S04]  /*a1c0*/  STL [R1+0x620], R46 ;  /* 0x0006202e01007387 */ /* 0x0009e80000100800 */
[----:B----4-:R-:W4:Y:S04]  /*a1d0*/  LDL.LU R46, [R1+0x4] ;  /* 0x00000400012e7983 */ /* 0x010f280000300800 */
[----:B------:R5:W-:Y:S04]  /*a1e0*/  STL [R1+0x61c], R47 ;  /* 0x00061c2f01007387 */ /* 0x000be80000100800 */
[----:B-----5:R-:W5:Y:S04]  /*a1f0*/  LDL.LU R47, [R1+0x8] ;  /* 0x00000800012f7983 */ /* 0x020f680000300800 */
[----:B------:R0:W-:Y:S04]  /*a200*/  STL [R1+0x618], R48 ;  /* 0x0006183001007387 */ /* 0x0001e80000100800 */
[----:B0-----:R-:W5:Y:S04]  /*a210*/  LDL.LU R48, [R1+0xc] ;  /* 0x00000c0001307983 */ /* 0x001f680000300800 */
        /* <DEDUP_REMOVED lines=134> */
[----:B------:R-:W5:Y:S04]  /*aa80*/  LDL.LU R4, [R1+0x1a8] ;  /* 0x0001a80001047983 */ /* 0x000f680000300800 */
[----:B--2---:R-:W2:Y:S04]  /*aa90*/  LDL.LU R2, [R1+0x204] ;  /* 0x0002040001027983 */ /* 0x004ea80000300800 */
[----:B------:R-:W2:Y:S04]  /*aaa0*/  LDL.LU R3, [R1+0x1ac] ;  /* 0x0001ac0001037983 */ /* 0x000ea80000300800 */
[----:B------:R-:W2:Y:S04]  /*aab0*/  LDL.LU R0, [R1+0x208] ;  /* 0x0002080001007983 */ /* 0x000ea80000300800 */
[----:B------:R0:W-:Y:S04]  /*aac0*/  STL [R1+0x508], R116 ;  /* 0x0005087401007387 */ /* 0x0001e80000100800 */
[----:B0-----:R-:W2:Y:S04]  /*aad0*/  LDL.LU R116, [R1+0x200] ;  /* 0x0002000001747983 */ /* 0x001ea80000300800 */
        /* <DEDUP_REMOVED lines=60> */
[----:B------:R0:W-:Y:S01]  /*aea0*/  STL [R1+0x48c], R147 ;  /* 0x00048c9301007387 */ /* 0x0001e20000100800 */
[----:B---3--:R-:W-:-:S03]  /*aeb0*/  FADD R5, R45, R5 ;  /* 0x000000052d057221 */ /* 0x008fc60000000000 */
[----:B0-----:R-:W3:Y:S04]  /*aec0*/  LDL.LU R147, [R1+0x12c] ;  /* 0x00012c0001937983 */ /* 0x001ee80000300800 */
[----:B------:R0:W-:Y:S01]  /*aed0*/  STL [R1+0x488], R148 ;  /* 0x0004889401007387 */ /* 0x0001e20000100800 */
[----:B----4-:R-:W-:Y:S01]  /*aee0*/  FADD R6, R46, R6 ;  /* 0x000000062e067221 */ /* 0x010fe20000000000 */
[----:B-----5:R-:W-:Y:S02]  /*aef0*/  FADD R7, R47, R7 ;  /* 0x000000072f077221 */ /* 0x020fe40000000000 */
[----:B0-----:R-:W4:Y:S04]  /*af00*/  LDL.LU R148, [R1+0x128] ;  /* 0x0001280001947983 */ /* 0x001f280000300800 */
[----:B------:R0:W-:Y:S01]  /*af10*/  STL [R1+0x484], R149 ;  /* 0x0004849501007387 */ /* 0x0001e20000100800 */
[----:B------:R-:W-:Y:S01]  /*af20*/  FADD R8, R48, R8 ;  /* 0x0000000830087221 */ /* 0x000fe20000000000 */
[----:B------:R-:W-:-:S02]  /*af30*/  FADD R9, R49, R9 ;  /* 0x0000000931097221 */ /* 0x000fc40000000000 */
[----:B0-----:R-:W5:Y:S04]  /*af40*/  LDL.LU R149, [R1+0x124] ;  /* 0x0001240001957983 */ /* 0x001f680000300800 */
[----:B------:R0:W-:Y:S01]  /*af50*/  STL [R1+0x480], R150 ;  /* 0x0004809601007387 */ /* 0x0001e20000100800 */
[----:B------:R-:W-:Y:S01]  /*af60*/  FADD R10, R50, R10 ;  /* 0x0000000a320a7221 */ /* 0x000fe20000000000 */
[----:B------:R-:W-:Y:S02]  /*af70*/  FADD R11, R51, R11 ;  /* 0x0000000b330b7221 */ /* 0x000fe40000000000 */
[----:B0-----:R-:W3:Y:S04]  /*af80*/  LDL.LU R150, [R1+0x120] ;  /* 0x0001200001967983 */ /* 0x001ee80000300800 */
[----:B------:R0:W-:Y:S01]  /*af90*/  STL [R1+0x47c], R151 ;  /* 0x00047c9701007387 */ /* 0x0001e20000100800 */
[----:B------:R-:W-:Y:S01]  /*afa0*/  FADD R12, R52, R12 ;  /* 0x0000000c340c7221 */ /* 0x000fe20000000000 */
[----:B------:R-:W-:-:S02]  /*afb0*/  FADD R13, R53, R13 ;  /* 0x0000000d350d7221 */ /* 0x000fc40000000000 */
[----:B0-----:R-:W4:Y:S04]  /*afc0*/  LDL.LU R151, [R1+0x11c] ;  /* 0x00011c0001977983 */ /* 0x001f280000300800 */
[----:B------:R-:W5:Y:S04]  /*afd0*/  LDL.LU R45, [R1+0x624] ;  /* 0x00062400012d7983 */ /* 0x000f680000300800 */
[----:B------:R-:W5:Y:S04]  /*afe0*/  LDL.LU R46, [R1+0x620] ;  /* 0x00062000012e7983 */ /* 0x000f680000300800 */
[----:B------:R-:W5:Y:S04]  /*aff0*/  LDL.LU R47, [R1+0x61c] ;  /* 0x00061c00012f7983 */ /* 0x000f680000300800 */
[----:B------:R-:W5:Y:S04]  /*b000*/  LDL.LU R48, [R1+0x618] ;  /* 0x0006180001307983 */ /* 0x000f680000300800 */
[----:B------:R-:W5:Y:S01]  /*b010*/  LDL.LU R49, [R1+0x614] ;  /* 0x0006140001317983 */ /* 0x000f620000300800 */
[----:B------:R-:W-:-:S03]  /*b020*/  FADD R14, R54, R14 ;  /* 0x0000000e360e7221 */ /* 0x000fc60000000000 */
        /* <DEDUP_REMOVED lines=117> */
[----:B--2---:R-:W-:-:S03]  /*b780*/  FADD R116, R117, R116 ;  /* 0x0000007475747221 */ /* 0x004fc60000000000 */
[----:B------:R-:W2:Y:S01]  /*b790*/  LDL.LU R109, [R1+0x524] ;  /* 0x00052400016d7983 */ /* 0x000ea20000300800 */
[----:B------:R-:W-:-:S03]  /*b7a0*/  FADD R201, R113, R201 ;  /* 0x000000c971c97221 */ /* 0x000fc60000000000 */
[----:B------:R-:W2:Y:S01]  /*b7b0*/  LDL.LU R110, [R1+0x520] ;  /* 0x00052000016e7983 */ /* 0x000ea20000300800 */
[----:B------:R-:W-:-:S03]  /*b7c0*/  FADD R202, R114, R202 ;  /* 0x000000ca72ca7221 */ /* 0x000fc60000000000 */
[----:B------:R-:W2:Y:S01]  /*b7d0*/  LDL.LU R111, [R1+0x51c] ;  /* 0x00051c00016f7983 */ /* 0x000ea20000300800 */
[----:B------:R-:W-:-:S03]  /*b7e0*/  FADD R203, R115, R203 ;  /* 0x000000cb73cb7221 */ /* 0x000fc60000000000 */
[----:B------:R-:W2:Y:S04]  /*b7f0*/  LDL.LU R112, [R1+0x518] ;  /* 0x0005180001707983 */ /* 0x000ea80000300800 */
[----:B------:R-:W2:Y:S01]  /*b800*/  LDL.LU R113, [R1+0x514] ;  /* 0x0005140001717983 */ /* 0x000ea20000300800 */
[----:B------:R-:W-:-:S03]  /*b810*/  FADD R2, R4, R2 ;  /* 0x0000000204027221 */ /* 0x000fc60000000000 */
[----:B------:R-:W2:Y:S04]  /*b820*/  LDL.LU R114, [R1+0x510] ;  /* 0x0005100001727983 */ /* 0x000ea80000300800 */
[----:B------:R-:W2:Y:S01]  /*b830*/  LDL.LU R115, [R1+0x50c] ;  /* 0x00050c0001737983 */ /* 0x000ea20000300800 */
[----:B------:R-:W-:Y:S01]  /*b840*/  FADD R0, R3, R0 ;  /* 0x0000000003007221 */ /* 0x000fe20000000000 */
[----:B------:R-:W-:Y:S01]  /*b850*/  FADD R237, R118, R237 ;  /* 0x000000ed76ed7221 */ /* 0x000fe20000000000 */
[----:B------:R-:W-:Y:S01]  /*b860*/  FADD R236, R119, R236 ;  /* 0x000000ec77ec7221 */ /* 0x000fe20000000000 */
[----:B------:R0:W-:Y:S01]  /*b870*/  STL [R1+0x200], R116 ;  /* 0x0002007401007387 */ /* 0x0001e20000100800 */
[----:B------:R-:W-:Y:S01]  /*b880*/  FADD R235, R120, R235 ;  /* 0x000000eb78eb7221 */ /* 0x000fe20000000000 */
        /* <DEDUP_REMOVED lines=8> */
[----:B0-----:R-:W2:Y:S01]  /*b910*/  LDL.LU R116, [R1+0x1b0] ;  /* 0x0001b00001747983 */ /* 0x001ea20000300800 */
[----:B------:R-:W-:Y:S01]  /*b920*/  FADD R226, R129, R226 ;  /* 0x000000e281e27221 */ /* 0x000fe20000000000 */
[----:B------:R-:W-:Y:S01]  /*b930*/  FADD R225, R130, R225 ;  /* 0x000000e182e17221 */ /* 0x000fe20000000000 */
[----:B------:R-:W-:Y:S01]  /*b940*/  FADD R224, R131, R224 ;  /* 0x000000e083e07221 */ /* 0x000fe20000000000 */
        /* <DEDUP_REMOVED lines=17> */
[----:B----4-:R-:W-:Y:S01]  /*ba60*/  FADD R204, R151, R204 ;  /* 0x000000cc97cc7221 */ /* 0x010fe20000000000 */
[----:B------:R-:W-:Y:S01]  /*ba70*/  FADD R211, R144, R211 ;  /* 0x000000d390d37221 */ /* 0x000fe20000000000 */
[----:B---3--:R-:W-:Y:S01]  /*ba80*/  FADD R205, R150, R205 ;  /* 0x000000cd96cd7221 */ /* 0x008fe20000000000 */
[----:B------:R-:W3:Y:S01]  /*ba90*/  LDL.LU R118, [R1+0x1b8] ;  /* 0x0001b80001767983 */ /* 0x000ee20000300800 */
[----:B------:R-:W-:Y:S01]  /*baa0*/  FADD R210, R145, R210 ;  /* 0x000000d291d27221 */ /* 0x000fe20000000000 */
[----:B-----5:R-:W-:Y:S01]  /*bab0*/  FADD R206, R149, R206 ;  /* 0x000000ce95ce7221 */ /* 0x020fe20000000000 */
[----:B------:R-:W-:Y:S01]  /*bac0*/  FADD R209, R146, R209 ;  /* 0x000000d192d17221 */ /* 0x000fe20000000000 */
[----:B0-----:R-:W3:Y:S01]  /*bad0*/  LDL.LU R2, [R1+0x214] ;  /* 0x0002140001027983 */ /* 0x001ee20000300800 */
[----:B------:R-:W-:Y:S01]  /*bae0*/  FADD R207, R148, R207 ;  /* 0x000000cf94cf7221 */ /* 0x000fe20000000000 */
[----:B------:R-:W-:-:S02]  /*baf0*/  FADD R208, R147, R208 ;  /* 0x000000d093d07221 */ /* 0x000fc40000000000 */
[----:B------:R-:W4:Y:S04]  /*bb00*/  LDL.LU R119, [R1+0x1bc] ;  /* 0x0001bc0001777983 */ /* 0x000f280000300800 */
[----:B-1----:R-:W4:Y:S04]  /*bb10*/  LDL.LU R0, [R1+0x218] ;  /* 0x0002180001007983 */ /* 0x002f280000300800 */
[----:B------:R-:W5:Y:S04]  /*bb20*/  LDL.LU R120, [R1+0x1c0] ;  /* 0x0001c00001787983 */ /* 0x000f680000300800 */
        /* <DEDUP_REMOVED lines=30> */
[----:B------:R-:W5:Y:S01]  /*bd10*/  LDL.LU R147, [R1+0x258] ;  /* 0x0002580001937983 */ /* 0x000f620000300800 */
[----:B--2---:R-:W-:-:S03]  /*bd20*/  FADD R4, R116, R4 ;  /* 0x0000000474047221 */ /* 0x004fc60000000000 */
[----:B------:R-:W2:Y:S04]  /*bd30*/  LDL.LU R116, [R1+0x508] ;  /* 0x0005080001747983 */ /* 0x000ea80000300800 */
[----:B------:R0:W-:Y:S04]  /*bd40*/  STL [R1+0x20c], R4 ;  /* 0x00020c0401007387 */ /* 0x0001e80000100800 */
[----:B0-----:R-:W2:Y:S01]  /*bd50*/  LDL.LU R4, [R1+0x25c] ;  /* 0x00025c0001047983 */ /* 0x001ea20000300800 */
[----:B------:R-:W-:-:S03]  /*bd60*/  FADD R3, R117, R3 ;  /* 0x0000000375037221 */ /* 0x000fc60000000000 */
[----:B------:R-:W2:Y:S01]  /*bd70*/  LDL.LU R117, [R1+0x504] ;  /* 0x0005040001757983 */ /* 0x000ea20000300800 */
[----:B---3--:R-:W-:-:S03]  /*bd80*/  FADD R2, R118, R2 ;  /* 0x0000000276027221 */ /* 0x008fc60000000000 */
[----:B------:R0:W-:Y:S01]  /*bd90*/  STL [R1+0x210], R3 ;  /* 0x0002100301007387 */ /* 0x0001e20000100800 */
[----:B----4-:R-:W-:-:S03]  /*bda0*/  FADD R0, R119, R0 ;  /* 0x0000000077007221 */ /* 0x010fc60000000000 */
[----:B0-----:R-:W3:Y:S04]  /*bdb0*/  LDL.LU R3, [R1+0x260] ;  /* 0x0002600001037983 */ /* 0x001ee80000300800 */
[----:B------:R-:W4:Y:S01]  /*bdc0*/  LDL.LU R118, [R1+0x500] ;  /* 0x0005000001767983 */ /* 0x000f220000300800 */
[----:B-----5:R-:W-:-:S03]  /*bdd0*/  FADD R121, R120, R121 ;  /* 0x0000007978797221 */ /* 0x020fc60000000000 */
[----:B------:R0:W-:Y:S01]  /*bde0*/  STL [R1+0x214], R2 ;  /* 0x0002140201007387 */ /* 0x0001e20000100800 */
[----:B------:R-:W-:-:S03]  /*bdf0*/  FADD R123, R122, R123 ;  /* 0x0000007b7a7b7221 */ /* 0x000fc60000000000 */
[----:B0-----:R-:W5:Y:S04]  /*be00*/  LDL.LU R2, [R1+0x264] ;  /* 0x0002640001027983 */ /* 0x001f680000300800 */
[----:B------:R-:W4:Y:S04]  /*be10*/  LDL.LU R119, [R1+0x4fc] ;  /* 0x0004fc0001777983 */ /* 0x000f280000300800 */
[----:B------:R0:W-:Y:S01]  /*be20*/  STL [R1+0x218], R0 ;  /* 0x0002180001007387 */ /* 0x0001e20000100800 */
[----:B------:R-:W-:Y:S01]  /*be30*/  FADD R125, R124, R125 ;  /* 0x0000007d7c7d7221 */ /* 0x000fe20000000000 */
[----:B------:R-:W-:-:S02]  /*be40*/  FADD R127, R126, R127 ;  /* 0x0000007f7e7f7221 */ /* 0x000fc40000000000 */
[----:B0-----:R-:W4:Y:S04]  /*be50*/  LDL.LU R0, [R1+0x268] ;  /* 0x0002680001007983 */ /* 0x001f280000300800 */
[----:B------:R-:W4:Y:S04]  /*be60*/  LDL.LU R120, [R1+0x4f8] ;  /* 0x0004f80001787983 */ /* 0x000f280000300800 */
[----:B------:R0:W-:Y:S01]  /*be70*/  STL [R1+0x21c], R121 ;  /* 0x00021c7901007387 */ /* 0x0001e20000100800 */
[----:B------:R-:W-:-:S03]  /*be80*/  FADD R129, R128, R129 ;  /* 0x0000008180817221 */ /* 0x000fc60000000000 */
        /* <DEDUP_REMOVED lines=45> */
[----:B------:R0:W-:Y:S04]  /*c160*/  STL [R1+0x24c], R144 ;  /* 0x00024c9001007387 */ /* 0x0001e80000100800 */
[----:B0-----:R-:W4:Y:S04]  /*c170*/  LDL.LU R144, [R1+0x27c] ;  /* 0x00027c0001907983 */ /* 0x001f280000300800 */
[----:B------:R0:W-:Y:S04]  /*c180*/  STL [R1+0x250], R145 ;  /* 0x0002509101007387 */ /* 0x0001e80000100800 */
[----:B0-----:R-:W4:Y:S04]  /*c190*/  LDL.LU R145, [R1+0x280] ;  /* 0x0002800001917983 */ /* 0x001f280000300800 */
[----:B------:R0:W-:Y:S01]  /*c1a0*/  STL [R1+0x254], R146 ;  /* 0x0002549201007387 */ /* 0x0001e20000100800 */
[----:B--2---:R-:W-:-:S03]  /*c1b0*/  FADD R4, R24, R4 ;  /* 0x0000000418047221 */ /* 0x004fc60000000000 */
[----:B0-----:R-:W2:Y:S04]  /*c1c0*/  LDL.LU R146, [R1+0x284] ;  /* 0x0002840001927983 */ /* 0x001ea80000300800 */
[----:B------:R0:W-:Y:S04]  /*c1d0*/  STL [R1+0x258], R147 ;  /* 0x0002589301007387 */ /* 0x0001e80000100800 */
[----:B0-----:R-:W2:Y:S04]  /*c1e0*/  LDL.LU R147, [R1+0x288] ;  /* 0x0002880001937983 */ /* 0x001ea80000300800 */
[----:B------:R-:W2:Y:S04]  /*c1f0*/  LDL.LU R148, [R1+0x28c] ;  /* 0x00028c0001947983 */ /* 0x000ea80000300800 */
[----:B------:R-:W2:Y:S04]  /*c200*/  LDL.LU R149, [R1+0x290] ;  /* 0x0002900001957983 */ /* 0x000ea80000300800 */
[----:B------:R0:W-:Y:S04]  /*c210*/  STL [R1+0x25c], R4 ;  /* 0x00025c0401007387 */ /* 0x0001e80000100800 */
[----:B------:R-:W2:Y:S01]  /*c220*/  LDL.LU R150, [R1+0x294] ;  /* 0x0002940001967983 */ /* 0x000ea20000300800 */
[----:B---3--:R-:W-:Y:S01]  /*c230*/  FADD R3, R25, R3 ;  /* 0x0000000319037221 */ /* 0x008fe20000000000 */
[----:B-----5:R-:W-:-:S04]  /*c240*/  FADD R2, R26, R2 ;  /* 0x000000021a027221 */ /* 0x020fc80000000000 */
[----:B------:R1:W-:Y:S04]  /*c250*/  STL [R1+0x260], R3 ;  /* 0x0002600301007387 */ /* 0x0003e80000100800 */
[----:B------:R-:W3:Y:S01]  /*c260*/  LDL.LU R151, [R1+0x298] ;  /* 0x0002980001977983 */ /* 0x000ee20000300800 */
[----:B----4-:R-:W-:-:S03]  /*c270*/  FADD R0, R27, R0 ;  /* 0x000000001b007221 */ /* 0x010fc60000000000 */
[----:B------:R4:W-:Y:S04]  /*c280*/  STL [R1+0x264], R2 ;  /* 0x0002640201007387 */ /* 0x0009e80000100800 */
[----:B------:R-:W5:Y:S04]  /*c290*/  LDL.LU R27, [R1+0x2c8] ;  /* 0x0002c800011b7983 */ /* 0x000f680000300800 */
[----:B------:R-:W5:Y:S04]  /*c2a0*/  LDL.LU R26, [R1+0x2cc] ;  /* 0x0002cc00011a7983 */ /* 0x000f680000300800 */
[----:B------:R4:W-:Y:S04]  /*c2b0*/  STL [R1+0x268], R0 ;  /* 0x0002680001007387 */ /* 0x0009e80000100800 */
[----:B------:R-:W5:Y:S04]  /*c2c0*/  LDL.LU R25, [R1+0x2d0] ;  /* 0x0002d00001197983 */ /* 0x000f680000300800 */
[----:B------:R-:W5:Y:S04]  /*c2d0*/  LDL.LU R24, [R1+0x2d4] ;  /* 0x0002d40001187983 */ /* 0x000f680000300800 */
[----:B0-----:R-:W5:Y:S04]  /*c2e0*/  LDL.LU R4, [R1+0x2d8] ;  /* 0x0002d80001047983 */ /* 0x001f680000300800 */
[----:B-1----:R-:W5:Y:S04]  /*c2f0*/  LDL.LU R3, [R1+0x2dc] ;  /* 0x0002dc0001037983 */ /* 0x002f680000300800 */
[----:B----4-:R-:W4:Y:S04]  /*c300*/  LDL.LU R2, [R1+0x2e0] ;  /* 0x0002e00001027983 */ /* 0x010f280000300800 */
[----:B------:R-:W4:Y:S01]  /*c310*/  LDL.LU R0, [R1+0x2e4] ;  /* 0x0002e40001007983 */ /* 0x000f220000300800 */
[----:B------:R-:W-:-:S05]  /*c320*/  FADD R140, R28, R140 ;  /* 0x0000008c1c8c7221 */ /* 0x000fca0000000000 */
[----:B------:R0:W-:Y:S04]  /*c330*/  STL [R1+0x26c], R140 ;  /* 0x00026c8c01007387 */ /* 0x0001e80000100800 */
[----:B0-----:R-:W4:Y:S01]  /*c340*/  LDL.LU R140, [R1+0x4a8] ;  /* 0x0004a800018c7983 */ /* 0x001f220000300800 */
[----:B------:R-:W-:-:S03]  /*c350*/  FADD R141, R29, R141 ;  /* 0x0000008d1d8d7221 */ /* 0x000fc60000000000 */
[----:B------:R-:W4:Y:S04]  /*c360*/  LDL.LU R28, [R1+0x2c4] ;  /* 0x0002c400011c7983 */ /* 0x000f280000300800 */
        /* <DEDUP_REMOVED lines=15> */
[----:B------:R-:W4:Y:S01]  /*c460*/  LDL.LU R32, [R1+0x2b4] ;  /* 0x0002b40001207983 */ /* 0x000f220000300800 */
[----:B--2---:R-:W-:-:S03]  /*c470*/  FADD R146, R34, R146 ;  /* 0x0000009222927221 */ /* 0x004fc60000000000 */
[----:B------:R0:W-:Y:S04]  /*c480*/  STL [R1+0x280], R145 ;  /* 0x0002809101007387 */ /* 0x0001e80000100800 */
[----:B0-----:R-:W2:Y:S01]  /*c490*/  LDL.LU R145, [R1+0x494] ;  /* 0x0004940001917983 */ /* 0x001ea20000300800 */
[----:B------:R-:W-:-:S03]  /*c4a0*/  FADD R147, R35, R147 ;  /* 0x0000009323937221 */ /* 0x000fc60000000000 */
[----:B------:R-:W2:Y:S01]  /*c4b0*/  LDL.LU R33, [R1+0x2b0] ;  /* 0x0002b00001217983 */ /* 0x000ea20000300800 */
[----:B------:R-:W-:-:S03]  /*c4c0*/  FADD R148, R36, R148 ;  /* 0x0000009424947221 */ /* 0x000fc60000000000 */
[----:B------:R0:W-:Y:S01]  /*c4d0*/  STL [R1+0x284], R146 ;  /* 0x0002849201007387 */ /* 0x0001e20000100800 */
[----:B------:R-:W-:-:S03]  /*c4e0*/  FADD R149, R37, R149 ;  /* 0x0000009525957221 */ /* 0x000fc60000000000 */
[----:B0-----:R-:W2:Y:S04]  /*c4f0*/  LDL.LU R146, [R1+0x490] ;  /* 0x0004900001927983 */ /* 0x001ea80000300800 */
[----:B------:R-:W2:Y:S04]  /*c500*/  LDL.LU R34, [R1+0x2ac] ;  /* 0x0002ac0001227983 */ /* 0x000ea80000300800 */
[----:B------:R0:W-:Y:S01]  /*c510*/  STL [R1+0x288], R147 ;  /* 0x0002889301007387 */ /* 0x0001e20000100800 */
[----:B------:R-:W-:-:S03]  /*c520*/  FADD R150, R38, R150 ;  /* 0x0000009626967221 */ /* 0x000fc60000000000 */
[----:B0-----:R-:W2:Y:S04]  /*c530*/  LDL.LU R147, [R1+0x48c] ;  /* 0x00048c0001937983 */ /* 0x001ea80000300800 */
[----:B------:R-:W2:Y:S04]  /*c540*/  LDL.LU R35, [R1+0x2a8] ;  /* 0x0002a80001237983 */ /* 0x000ea80000300800 */
[----:B------:R0:W-:Y:S04]  /*c550*/  STL [R1+0x28c], R148 ;  /* 0x00028c9401007387 */ /* 0x0001e80000100800 */
[----:B0-----:R-:W2:Y:S04]  /*c560*/  LDL.LU R148, [R1+0x488] ;  /* 0x0004880001947983 */ /* 0x001ea80000300800 */
[----:B------:R-:W2:Y:S04]  /*c570*/  LDL.LU R36, [R1+0x2a4] ;  /* 0x0002a40001247983 */ /* 0x000ea80000300800 */
[----:B------:R0:W-:Y:S04]  /*c580*/  STL [R1+0x290], R149 ;  /* 0x0002909501007387 */ /* 0x0001e80000100800 */
[----:B0-----:R-:W2:Y:S04]  /*c590*/  LDL.LU R149, [R1+0x484] ;  /* 0x0004840001957983 */ /* 0x001ea80000300800 */
[----:B------:R-:W2:Y:S04]  /*c5a0*/  LDL.LU R37, [R1+0x2a0] ;  /* 0x0002a00001257983 */ /* 0x000ea80000300800 */
[----:B------:R0:W-:Y:S04]  /*c5b0*/  STL [R1+0x294], R150 ;  /* 0x0002949601007387 */ /* 0x0001e80000100800 */
[----:B0-----:R-:W2:Y:S04]  /*c5c0*/  LDL.LU R150, [R1+0x480] ;  /* 0x0004800001967983 */ /* 0x001ea80000300800 */
[----:B------:R-:W2:Y:S01]  /*c5d0*/  LDL.LU R38, [R1+0x29c] ;  /* 0x00029c0001267983 */ /* 0x000ea20000300800 */
[----:B---3--:R-:W-:-:S05]  /*c5e0*/  FADD R151, R39, R151 ;  /* 0x0000009727977221 */ /* 0x008fca0000000000 */
[----:B------:R0:W-:Y:S01]  /*c5f0*/  STL [R1+0x298], R151 ;  /* 0x0002989701007387 */ /* 0x0001e20000100800 */
[----:B-----5:R-:W-:Y:S01]  /*c600*/  FADD R27, R51, R27 ;  /* 0x0000001b331b7221 */ /* 0x020fe20000000000 */
[----:B------:R-:W-:Y:S02]  /*c610*/  FADD R26, R52, R26 ;  /* 0x0000001a341a7221 */ /* 0x000fe40000000000 */
[----:B0-----:R-:W3:Y:S01]  /*c620*/  LDL.LU R151, [R1+0x47c] ;  /* 0x00047c0001977983 */ /* 0x001ee20000300800 */
[----:B------:R-:W-:Y:S01]  /*c630*/  FADD R25, R53, R25 ;  /* 0x0000001935197221 */ /* 0x000fe20000000000 */
[----:B------:R-:W-:Y:S01]  /*c640*/  FADD R24, R54, R24 ;  /* 0x0000001836187221 */ /* 0x000fe20000000000 */
[----:B------:R-:W-:Y:S01]  /*c650*/  FADD R4, R55, R4 ;  /* 0x0000000437047221 */ /* 0x000fe20000000000 */
[----:B------:R-:W-:Y:S01]  /*c660*/  FADD R3, R56, R3 ;  /* 0x0000000338037221 */ /* 0x000fe20000000000 */
[----:B----4-:R-:W-:Y:S01]  /*c670*/  FADD R2, R57, R2 ;  /* 0x0000000239027221 */ /* 0x010fe20000000000 */
[----:B------:R-:W-:Y:S01]  /*c680*/  FADD R0, R58, R0 ;  /* 0x000000003a007221 */ /* 0x000fe20000000000 */
[----:B------:R-:W-:Y:S01]  /*c690*/  FADD R28, R50, R28 ;  /* 0x0000001c321c7221 */ /* 0x000fe20000000000 */
[----:B------:R-:W-:Y:S01]  /*c6a0*/  FADD R29, R49, R29 ;  /* 0x0000001d311d7221 */ /* 0x000fe20000000000 */
[----:B------:R-:W-:Y:S01]  /*c6b0*/  FADD R30, R48, R30 ;  /* 0x0000001e301e7221 */ /* 0x000fe20000000000 */
[----:B------:R-:W-:Y:S01]  /*c6c0*/  FADD R31, R47, R31 ;  /* 0x0000001f2f1f7221 */ /* 0x000fe20000000000 */
[----:B------:R-:W-:Y:S01]  /*c6d0*/  FADD R32, R46, R32 ;  /* 0x000000202e207221 */ /* 0x000fe20000000000 */
[----:B--2---:R-:W-:Y:S01]  /*c6e0*/  FADD R33, R45, R33 ;  /* 0x000000212d217221 */ /* 0x004fe20000000000 */
[----:B------:R-:W-:Y:S01]  /*c6f0*/  FADD R34, R44, R34 ;  /* 0x000000222c227221 */ /* 0x000fe20000000000 */
[----:B------:R-:W-:Y:S01]  /*c700*/  FADD R35, R43, R35 ;  /* 0x000000232b237221 */ /* 0x000fe20000000000 */
[----:B------:R-:W-:Y:S01]  /*c710*/  FADD R36, R42, R36 ;  /* 0x000000242a247221 */ /* 0x000fe20000000000 */
[----:B------:R-:W-:Y:S01]  /*c720*/  FADD R37, R41, R37 ;  /* 0x0000002529257221 */ /* 0x000fe20000000000 */
[----:B------:R-:W-:-:S05]  /*c730*/  FADD R38, R40, R38 ;  /* 0x0000002628267221 */ /* 0x000fca0000000000 */
[----:B------:R0:W-:Y:S04]  /*c740*/  STL [R1+0x29c], R38 ;  /* 0x00029c2601007387 */ /* 0x0001e80000100800 */
        /* <DEDUP_REMOVED lines=15> */
[----:B------:R-:W3:Y:S04]  /*c840*/  LDL.LU R50, [R1+0x2e8] ;  /* 0x0002e80001327983 */ /* 0x000ee80000300800 */
[----:B------:R3:W-:Y:S04]  /*c850*/  STL [R1+0x2dc], R3 ;  /* 0x0002dc0301007387 */ /* 0x0007e80000100800 */
[----:B------:R-:W3:Y:S04]  /*c860*/  LDL.LU R49, [R1+0x2ec] ;  /* 0x0002ec0001317983 */ /* 0x000ee80000300800 */
[----:B------:R3:W-:Y:S04]  /*c870*/  STL [R1+0x2e0], R2 ;  /* 0x0002e00201007387 */ /* 0x0007e80000100800 */
[----:B------:R-:W3:Y:S04]  /*c880*/  LDL.LU R48, [R1+0x2f0] ;  /* 0x0002f00001307983 */ /* 0x000ee80000300800 */
[----:B------:R3:W-:Y:S04]  /*c890*/  STL [R1+0x2e4], R0 ;  /* 0x0002e40001007387 */ /* 0x0007e80000100800 */
[----:B------:R-:W3:Y:S04]  /*c8a0*/  LDL.LU R47, [R1+0x2f4] ;  /* 0x0002f400012f7983 */ /* 0x000ee80000300800 */
        /* <DEDUP_REMOVED lines=8> */
[----:B0-----:R-:W3:Y:S04]  /*c930*/  LDL.LU R38, [R1+0x318] ;  /* 0x0003180001267983 */ /* 0x001ee80000300800 */
[----:B-1----:R-:W3:Y:S04]  /*c940*/  LDL.LU R37, [R1+0x31c] ;  /* 0x00031c0001257983 */ /* 0x002ee80000300800 */
[----:B--2---:R-:W2:Y:S04]  /*c950*/  LDL.LU R36, [R1+0x320] ;  /* 0x0003200001247983 */ /* 0x004ea80000300800 */
[----:B----4-:R-:W4:Y:S04]  /*c960*/  LDL.LU R35, [R1+0x324] ;  /* 0x0003240001237983 */ /* 0x010f280000300800 */
[----:B-----5:R-:W5:Y:S04]  /*c970*/  LDL.LU R34, [R1+0x328] ;  /* 0x0003280001227983 */ /* 0x020f680000300800 */
[----:B---3--:R-:W3:Y:S04]  /*c980*/  LDL.LU R33, [R1+0x32c] ;  /* 0x00032c0001217983 */ /* 0x008ee80000300800 */
        /* <DEDUP_REMOVED lines=12> */
[----:B------:R-:W3:Y:S01]  /*ca50*/  LDL.LU R0, [R1+0x360] ;  /* 0x0003600001007983 */ /* 0x000ee20000300800 */
[----:B------:R-:W-:Y:S01]  /*ca60*/  FADD R50, R59, R50 ;  /* 0x000000323b327221 */ /* 0x000fe20000000000 */
[----:B------:R-:W-:-:S04]  /*ca70*/  FADD R49, R60, R49 ;  /* 0x000000313c317221 */ /* 0x000fc80000000000 */
        /* <DEDUP_REMOVED lines=25> */
[----:B--2---:R-:W-:-:S03]  /*cc10*/  FADD R36, R73, R36 ;  /* 0x0000002449247221 */ /* 0x004fc60000000000 */
[----:B------:R2:W-:Y:S01]  /*cc20*/  STL [R1+0x31c], R37 ;  /* 0x00031c2501007387 */ /* 0x0005e20000100800 */
[----:B----4-:R-:W-:-:S03]  /*cc30*/  FADD R35, R74, R35 ;  /* 0x000000234a237221 */ /* 0x010fc60000000000 */
[----:B------:R4:W-:Y:S01]  /*cc40*/  STL [R1+0x320], R36 ;  /* 0x0003202401007387 */ /* 0x0009e20000100800 */
[----:B-----5:R-:W-:-:S03]  /*cc50*/  FADD R34, R75, R34 ;  /* 0x000000224b227221 */ /* 0x020fc60000000000 */
[----:B------:R5:W-:Y:S01]  /*cc60*/  STL [R1+0x324], R35 ;  /* 0x0003242301007387 */ /* 0x000be20000100800 */
[----:B---3--:R-:W-:-:S03]  /*cc70*/  FADD R33, R76, R33 ;  /* 0x000000214c217221 */ /* 0x008fc60000000000 */
        /* <DEDUP_REMOVED lines=24> */
[----:B0-----:R-:W3:Y:S01]  /*ce00*/  LDL.LU R50, [R1+0x364] ;  /* 0x0003640001327983 */ /* 0x001ee20000300800 */
[----:B------:R-:W-:-:S03]  /*ce10*/  FADD R0, R89, R0 ;  /* 0x0000000059007221 */ /* 0x000fc60000000000 */
[----:B------:R0:W-:Y:S04]  /*ce20*/  STL [R1+0x358], R3 ;  /* 0x0003580301007387 */ /* 0x0001e80000100800 */
[----:B-1----:R-:W3:Y:S04]  /*ce30*/  LDL.LU R49, [R1+0x368] ;  /* 0x0003680001317983 */ /* 0x002ee80000300800 */
        /* <DEDUP_REMOVED lines=181> */
[----:B------:R-:W-:Y:S01]  /*d990*/  FADD R2, R150, R2 ;  /* 0x0000000296027221 */ /* 0x000fe20000000000 */
[----:B------:R-:W-:-:S05]  /*d9a0*/  FADD R0, R151, R0 ;  /* 0x0000000097007221 */ /* 0x000fca0000000000 */
[----:B------:R0:W-:Y:S04]  /*d9b0*/  STL [R1+0x458], R0 ;  /* 0x0004580001007387 */ /* 0x0001e80000100800 */
[----:B------:R0:W-:Y:S04]  /*d9c0*/  STL [R1+0x450], R3 ;  /* 0x0004500301007387 */ /* 0x0001e80000100800 */
[----:B------:R0:W-:Y:S02]  /*d9d0*/  STL [R1+0x454], R2 ;  /* 0x0004540201007387 */ /* 0x0001e40000100800 */
.L_x_26:
[----:B0-----:R-:W3:Y:S01]  /*d9e0*/  LDL.LU R25, [R1+0x478] ;  /* 0x0004780001197983 */ /* 0x001ee20000300800 */
[----:B------:R-:W0:Y:S01]  /*d9f0*/  LDC R3, c[0x0][0x288] ;  /* 0x0000a200ff037b82 */ /* 0x000e220000000800 */
[----:B------:R-:W4:Y:S01]  /*da00*/  S2R R4, SR_TID.X ;  /* 0x0000000000047919 */ /* 0x000f220000002100 */
[----:B--2---:R-:W2:Y:S01]  /*da10*/  S2R R2, SR_TID.X ;  /* 0x0000000000027919 */ /* 0x004ea20000002100 */
[----:B------:R-:W-:Y:S02]  /*da20*/  UIADD3 UR5, UR12, UR5, URZ ;  /* 0x000000050c057290 */ /* 0x000fe4000fffe03f */
[----:B------:R-:W-:Y:S01]  /*da30*/  USHF.R.S32.HI UR8, URZ, 0x1f, UR13 ;  /* 0x0000001f3f087899 */ /* 0x000fe2000801140d */
[----:B------:R-:W5:Y:S01]  /*da40*/  LDL R24, [R1+0x474] ;  /* 0x0004740001187983 */ /* 0x000f620000100800 */
[----:B------:R-:W-:Y:S01]  /*da50*/  USHF.R.U32.HI UR6, URZ, 0x2, UR5 ;  /* 0x000000023f067899 */ /* 0x000fe20008011605 */
[----:B------:R-:W-:Y:S01]  /*da60*/  ULDC UR15, c[0x0][0x284] ;  /* 0x0000a100000f7ab9 */ /* 0x000fe20000000800 */
[----:B------:R-:W-:-:S02]  /*da70*/  ULDC.64 UR10, c[0x0][0x6d0] ;  /* 0x0001b400000a7ab9 */ /* 0x000fc40000000a00 */
[----:B------:R-:W-:Y:S01]  /*da80*/  ULOP3.LUT UR6, UR6, 0x1, URZ, 0xc0, !UPT ;  /* 0x0000000106067892 */ /* 0x000fe2000f8ec03f */
[----:B------:R-:W-:Y:S01]  /*da90*/  IMAD.U32 R36, RZ, RZ, UR10 ;  /* 0x0000000aff247e24 */ /* 0x000fe2000f8e00ff */
[----:B------:R-:W-:Y:S02]  /*daa0*/  UISETP.GT.U32.AND UP0, UPT, UR5, 0x3, UPT ;  /* 0x000000030500788c */ /* 0x000fe4000bf04070 */
[----:B------:R-:W-:Y:S02]  /*dab0*/  UISETP.NE.U32.AND UP1, UPT, UR6, 0x1, UPT ;  /* 0x000000010600788c */ /* 0x000fe4000bf25070 */
[----:B------:R-:W-:Y:S02]  /*dac0*/  UIMAD UR7, UR8, UR10, URZ ;  /* 0x0000000a080772a4 */ /* 0x000fe4000f8e023f */
[----:B------:R-:W-:Y:S02]  /*dad0*/  UISETP.LT.U32.AND UP0, UPT, UR12, 0x4, UP0 ;  /* 0x000000040c00788c */ /* 0x000fe40008701070 */
[----:B------:R-:W-:-:S02]  /*dae0*/  UISETP.GT.U32.AND UP1, UPT, UR12, 0x3, !UP1 ;  /* 0x000000030c00788c */ /* 0x000fc4000cf24070 */
[----:B------:R-:W-:Y:S02]  /*daf0*/  UIMAD UR7, UR13, UR11, UR7 ;  /* 0x0000000b0d0772a4 */ /* 0x000fe4000f8e0207 */
[----:B------:R-:W-:Y:S02]  /*db00*/  USEL UR9, URZ, 0x1, !UP0 ;  /* 0x000000013f097887 */ /* 0x000fe4000c000000 */
[----:B------:R-:W-:Y:S02]  /*db10*/  USEL UR6, URZ, 0x1, !UP1 ;  /* 0x000000013f067887 */ /* 0x000fe4000c800000 */
[----:B------:R-:W-:Y:S01]  /*db20*/  ULOP3.LUT UR5, UR5, 0x3, URZ, 0xc0, !UPT ;  /* 0x0000000305057892 */ /* 0x000fe2000f8ec03f */
[----:B----4-:R-:W-:Y:S01]  /*db30*/  LOP3.LUT R51, R4, 0x60, RZ, 0xc0, !PT ;  /* 0x0000006004337812 */ /* 0x010fe200078ec0ff */
[----:B------:R-:W-:Y:S01]  /*db40*/  ULOP3.LUT UR4, UR6, UR4, UR9, 0x96, !UPT ;  /* 0x0000000406047292 */ /* 0x000fe2000f8e9609 */
[----:B------:R-:W-:Y:S02]  /*db50*/  SHF.R.U32.HI R0, RZ, 0x2, R4 ;  /* 0x00000002ff007819 */ /* 0x000fe40000011604 */
[----:B------:R-:W-:-:S02]  /*db60*/  SHF.R.U32.HI R51, RZ, 0x5, R51 ;  /* 0x00000005ff337819 */ /* 0x000fc40000011633 */
[----:B------:R-:W-:Y:S02]  /*db70*/  LOP3.LUT R0, R0, 0x7, RZ, 0xc0, !PT ;  /* 0x0000000700007812 */ /* 0x000fe400078ec0ff */
[C---:B------:R-:W-:Y:S02]  /*db80*/  SHF.L.U32 R34, R51.reuse, 0x4, RZ ;  /* 0x0000000433227819 */ /* 0x040fe400000006ff */
[----:B--2---:R-:W-:Y:S01]  /*db90*/  SHF.R.U32.HI R2, RZ, 0x7, R2 ;  /* 0x00000007ff027819 */ /* 0x004fe20000011602 */
[--C-:B------:R-:W-:Y:S01]  /*dba0*/  IMAD R51, R51, -0x10, -R0.reuse ;  /* 0xfffffff033337824 */ /* 0x100fe200078e0a00 */
[----:B------:R-:W-:Y:S02]  /*dbb0*/  LOP3.LUT R34, R34, 0xfffffff0, R0, 0xe2, !PT ;  /* 0xfffffff022227812 */ /* 0x000fe400078ee200 */
[----:B------:R-:W-:Y:S02]  /*dbc0*/  LOP3.LUT R0, R2, 0x1, RZ, 0xc0, !PT ;  /* 0x0000000102007812 */ /* 0x000fe400078ec0ff */
[----:B------:R-:W-:-:S03]  /*dbd0*/  SHF.R.U32.HI R2, RZ, 0x1, R4 ;  /* 0x00000001ff027819 */ /* 0x000fc60000011604 */
[----:B------:R-:W-:Y:S01]  /*dbe0*/  IMAD R51, R0, -0x40, R51 ;  /* 0xffffffc000337824 */ /* 0x000fe200078e0233 */
[----:B------:R-:W-:Y:S02]  /*dbf0*/  LOP3.LUT R0, R4, 0x3, RZ, 0xc0, !PT ;  /* 0x0000000304007812 */ /* 0x000fe400078ec0ff */
[----:B------:R-:W-:-:S03]  /*dc00*/  LOP3.LUT R34, R34, 0x40, R2, 0xf8, !PT ;  /* 0x0000004022227812 */ /* 0x000fc600078ef802 */
[----:B0-----:R-:W-:Y:S01]  /*dc10*/  IMAD R0, R0, -0x2, R3 ;  /* 0xfffffffe00007824 */ /* 0x001fe200078e0203 */
[----:B---3--:R-:W-:-:S04]  /*dc20*/  SHF.L.U32 R2, R25, 0x8, RZ ;  /* 0x0000000819027819 */ /* 0x008fc800000006ff */
[----:B------:R-:W-:Y:S02]  /*dc30*/  LOP3.LUT R34, R34, R2, RZ, 0xfc, !PT ;  /* 0x0000000222227212 */ /* 0x000fe400078efcff */
[----:B------:R-:W-:Y:S02]  /*dc40*/  IADD3 R51, -R2, UR15, R51 ;  /* 0x0000000f02337c10 */ /* 0x000fe4000fffe133 */
[--C-:B------:R-:W-:Y:S01]  /*dc50*/  SHF.R.S32.HI R35, RZ, 0x1f, R34.reuse ;  /* 0x0000001fff237819 */ /* 0x100fe20000011422 */
[----:B-----5:R-:W-:Y:S02]  /*dc60*/  IMAD.SHL.U32 R50, R24, 0x100, RZ ;  /* 0x0000010018327824 */ /* 0x020fe400078e00ff */
[----:B------:R-:W-:-:S03]  /*dc70*/  IMAD.WIDE.U32 R36, R36, UR13, R34 ;  /* 0x0000000d24247c25 */ /* 0x000fc6000f8e0022 */
[----:B------:R-:W-:Y:S01]  /*dc80*/  ISETP.GE.AND P0, PT, R50, R3, PT ;  /* 0x000000033200720c */ /* 0x000fe20003f06270 */
[----:B------:R-:W-:Y:S01]  /*dc90*/  IMAD.IADD R50, R0, 0x1, -R50 ;  /* 0x0000000100327824 */ /* 0x000fe200078e0a32 */
[----:B------:R-:W-:Y:S02]  /*dca0*/  MOV R0, 0xffffffff ;  /* 0xffffffff00007802 */ /* 0x000fe40000000f00 */
[----:B------:R-:W-:Y:S02]  /*dcb0*/  ISETP.GE.OR P0, PT, R2, UR15, P0 ;  /* 0x0000000f02007c0c */ /* 0x000fe40008706670 */
[----:B------:R-:W-:Y:S01]  /*dcc0*/  IADD3 R37, R37, UR7, RZ ;  /* 0x0000000725257c10 */ /* 0x000fe2000fffe0ff */
[----:B------:R0:W-:Y:S10]  /*dcd0*/  STL [R1+0x4], R0 ;  /* 0x0000040001007387 */ /* 0x0001f40000100800 */
[----:B0-----:R-:W-:Y:S05]  /*dce0*/  @P0 BRA `(.L_x_27) ;  /* 0x0000011c00440947 */ /* 0x001fea0003800000 */
[----:B------:R-:W0:Y:S01]  /*dcf0*/  LDC.64 R32, c[0x0][0x6c8] ;  /* 0x0001b200ff207b82 */ /* 0x000e220000000a00 */
[----:B------:R-:W-:Y:S01]  /*dd00*/  IMAD.WIDE R24, R24, 0x100, RZ ;  /* 0x0000010018187825 */ /* 0x000fe200078e02ff */
[----:B------:R-:W-:Y:S01]  /*dd10*/  FSETP.NEU.AND P1, PT, RZ, UR22, PT ;  /* 0x00000016ff007c0b */ /* 0x000fe2000bf2d000 */
[----:B------:R-:W-:Y:S01]  /*dd20*/  BSSY B0, `(.L_x_27) ;  /* 0x00011cd000007945 */ /* 0x000fe20003800000 */
[----:B------:R-:W-:Y:S01]  /*dd30*/  ISETP.GT.AND P2, PT, R51, RZ, PT ;  /* 0x000000ff3300720c */ /* 0x000fe20003f44270 */
[----:B------:R-:W-:-:S03]  /*dd40*/  IMAD.SHL.U32 R3, R4, 0x2, RZ ;  /* 0x0000000204037824 */ /* 0x000fc600078e00ff */
[----:B------:R-:W-:Y:S02]  /*dd50*/  ISETP.GT.AND P0, PT, R50, RZ, P2 ;  /* 0x000000ff3200720c */ /* 0x000fe40001704270 */
[----:B------:R-:W-:Y:S01]  /*dd60*/  LOP3.LUT R3, R24, 0x6, R3, 0xf8, !PT ;  /* 0x0000000618037812 */ /* 0x000fe200078ef803 */
[----:B0-----:R-:W-:-:S04]  /*dd70*/  IMAD R0, R25, R32, RZ ;  /* 0x0000002019007224 */ /* 0x001fc800078e02ff */
[----:B------:R-:W-:-:S04]  /*dd80*/  IMAD.WIDE.U32 R36, R3, R32, R36 ;  /* 0x0000002003247225 */ /* 0x000fc800078e0024 */
[----:B------:R-:W-:-:S05]  /*dd90*/  IMAD R0, R3, R33, R0 ;  /* 0x0000002103007224 */ /* 0x000fca00078e0200 */
[----:B------:R-:W-:Y:S01]  /*dda0*/  IADD3 R4, R37, R0, RZ ;  /* 0x0000000025047210 */ /* 0x000fe20007ffe0ff */
[----:B------:R-:W-:Y:S06]  /*ddb0*/  @!P1 BRA `(.L_x_28) ;  /* 0x000000d000649947 */ /* 0x000fec0003800000 */
[----:B------:R-:W0:Y:S01]  /*ddc0*/  LDC.64 R30, c[0x0][0x6b0] ;  /* 0x0001ac00ff1e7b82 */ /* 0x000e220000000a00 */
[----:B------:R-:W-:Y:S01]  /*ddd0*/  ULDC.64 UR10, c[0x0][0x6b8] ;  /* 0x0001ae00000a7ab9 */ /* 0x000fe20000000a00 */
[----:B------:R-:W-:Y:S01]  /*dde0*/  ULDC.64 UR18, c[0x0][0x6c0] ;  /* 0x0001b00000127ab9 */ /* 0x000fe20000000a00 */
[----:B------:R-:W-:Y:S02]  /*ddf0*/  UIMAD UR6, UR8, UR10, URZ ;  /* 0x0000000a080672a4 */ /* 0x000fe4000f8e023f */
[----:B------:R-:W-:Y:S01]  /*de00*/  IMAD.U32 R2, RZ, RZ, UR10 ;  /* 0x0000000aff027e24 */ /* 0x000fe2000f8e00ff */
[----:B------:R-:W-:Y:S01]  /*de10*/  ULDC.64 UR8, c[0x0][0x6a8] ;  /* 0x0001aa0000087ab9 */ /* 0x000fe20000000a00 */
[----:B------:R-:W-:Y:S02]  /*de20*/  UIMAD UR6, UR13, UR11, UR6 ;  /* 0x0000000b0d0672a4 */ /* 0x000fe4000f8e0206 */
[----:B------:R-:W-:Y:S01]  /*de30*/  IMAD.WIDE.U32 R28, R2, UR13, R34 ;  /* 0x0000000d021c7c25 */ /* 0x000fe2000f8e0022 */
[----:B------:R-:W2:Y:S03]  /*de40*/  LDC.64 R46, c[0x0][0x6b0] ;  /* 0x0001ac00ff2e7b82 */ /* 0x000ea60000000a00 */
[----:B------:R-:W-:Y:S01]  /*de50*/  IMAD.MOV.U32 R26, RZ, RZ, R28 ;  /* 0x000000ffff1a7224 */ /* 0x000fe200078e001c */
[----:B------:R-:W-:Y:S01]  /*de60*/  IADD3 R27, R29, UR6, RZ ;  /* 0x000000061d1b7c10 */ /* 0x000fe2000fffe0ff */
[----:B0-----:R-:W-:-:S02]  /*de70*/  IMAD R0, R25, R30, RZ ;  /* 0x0000001e19007224 */ /* 0x001fc400078e02ff */
[----:B------:R-:W-:-:S04]  /*de80*/  IMAD.WIDE.U32 R24, R3, R30, R26 ;  /* 0x0000001e03187225 */ /* 0x000fc800078e001a */
[----:B------:R-:W-:Y:S01]  /*de90*/  IMAD R0, R3, R31, R0 ;  /* 0x0000001f03007224 */ /* 0x000fe200078e0200 */
[----:B------:R-:W-:-:S04]  /*dea0*/  LEA R38, P1, R24, UR8, 0x2 ;  /* 0x0000000818267c11 */ /* 0x000fc8000f8210ff */
[----:B------:R-:W-:-:S04]  /*deb0*/  IADD3 R25, R25, R0, RZ ;  /* 0x0000000019197210 */ /* 0x000fc80007ffe0ff */
[----:B------:R-:W-:-:S05]  /*dec0*/  LEA.HI.X R39, R24, UR9, R25, 0x2, P1 ;  /* 0x0000000918277c11 */ /* 0x000fca00088f1419 */
[----:B------:R-:W3:Y:S01]  /*ded0*/  @P0 LDG.E.LTC128B R44, desc[UR16][R38.64] ;  /* 0x00000010262c0981 */ /* 0x000ee2000c1e1920 */
[----:B------:R-:W-:Y:S02]  /*dee0*/  LEA R24, P1, R36, UR18, 0x2 ;  /* 0x0000001224187c11 */ /* 0x000fe4000f8210ff */
[----:B------:R-:W-:Y:S02]  /*def0*/  ISETP.GT.AND P3, PT, R50, 0x1, P2 ;  /* 0x000000013200780c */ /* 0x000fe40001764270 */
[----:B------:R-:W-:Y:S01]  /*df00*/  LEA.HI.X R25, R36, UR19, R4, 0x2, P1 ;  /* 0x0000001324197c11 */ /* 0x000fe200088f1404 */
[----:B--2---:R-:W-:-:S04]  /*df10*/  IMAD.WIDE.U32 R36, R3, R30, R46 ;  /* 0x0000001e03247225 */ /* 0x004fc800078e002e */
[----:B------:R-:W-:Y:S02]  /*df20*/  IMAD.IADD R45, R0, 0x1, R37 ;  /* 0x00000001002d7824 */ /* 0x000fe400078e0225 */
[----:B---3--:R-:W-:-:S04]  /*df30*/  FMUL R38, R44, UR22 ;  /* 0x000000162c267c20 */ /* 0x008fc80008400000 */
[----:B------:R-:W-:Y:S01]  /*df40*/  FFMA R38, R5, UR21, R38 ;  /* 0x0000001505267c23 */ /* 0x000fe20008000026 */
[----:B------:R-:W-:-:S04]  /*df50*/  IADD3 R5, P1, R28, R36, RZ ;  /* 0x000000241c057210 */ /* 0x000fc80007f3e0ff */
[----:B------:R-:W-:Y:S01]  /*df60*/  IADD3.X R39, R45, R27, RZ, P1, !PT ;  /* 0x0000001b2d277210 */ /* 0x000fe20000ffe4ff */
[----:B------:R0:W-:Y:S01]  /*df70*/  @P0 STG.E desc[UR16][R24.64], R38 ;  /* 0x0000002618000986 */ /* 0x0001e2000c101910 */
[----:B------:R-:W-:-:S04]  /*df80*/  LEA R4, P1, R5, UR8, 0x2 ;  /* 0x0000000805047c11 */ /* 0x000fc8000f8210ff */
[----:B------:R-:W-:-:S05]  /*df90*/  LEA.HI.X R5, R5, UR9, R39, 0x2, P1 ;  /* 0x0000000905057c11 */ /* 0x000fca00088f1427 */
[----:B------:R2:W0:Y:S01]  /*dfa0*/  @P3 LDG.E.LTC128B R44, desc[UR16][R4.64] ;  /* 0x00000010042c3981 */ /* 0x000422000c1e1920 */
[----:B------:R-:W-:Y:S01]  /*dfb0*/  BSSY B1, `(.L_x_29) ;  /* 0x0000017000017945 */ /* 0x000fe20003800000 */
[C---:B--2---:R-:W-:Y:S02]  /*dfc0*/  LEA R4, P0, R32.reuse, R24, 0x2 ;  /* 0x0000001820047211 */ /* 0x044fe400078010ff */
[----:B------:R-:W-:-:S05]  /*dfd0*/  SHF.L.U64.HI R5, R32, 0x2, R33 ;  /* 0x0000000220057819 */ /* 0x000fca0000010221 */
[----:B------:R-:W-:Y:S02]  /*dfe0*/  IMAD.X R5, R5, 0x1, R25, P0 ;  /* 0x0000000105057824 */ /* 0x000fe400000e0619 */
[----:B0-----:R-:W-:-:S04]  /*dff0*/  FMUL R38, R44, UR22 ;  /* 0x000000162c267c20 */ /* 0x001fc80008400000 */
[----:B------:R-:W-:-:S05]  /*e000*/  FFMA R38, R6, UR21, R38 ;  /* 0x0000001506267c23 */ /* 0x000fca0008000026 */
[----:B------:R0:W-:Y:S02]  /*e010*/  @P3 STG.E desc[UR16][R4.64], R38 ;  /* 0x0000002604003986 */ /* 0x0001e4000c101910 */
[----:B0-----:R-:W-:-:S05]  /*e020*/  IMAD.WIDE.U32 R38, R3, R30, R34 ;  /* 0x0000001e03267225 */ /* 0x001fca00078e0022 */
[----:B------:R-:W-:-:S03]  /*e030*/  IADD3 R39, R0, R39, RZ ;  /* 0x0000002700277210 */ /* 0x000fc60007ffe0ff */
[----:B------:R-:W-:-:S04]  /*e040*/  IMAD.WIDE.U32 R38, R2, UR13, R38 ;  /* 0x0000000d02267c25 */ /* 0x000fc8000f8e0026 */
[----:B------:R-:W-:Y:S01]  /*e050*/  VIADD R6, R39, UR6 ;  /* 0x0000000627067c36 */ /* 0x000fe20008000000 */
[----:B------:R-:W-:-:S04]  /*e060*/  LEA R40, P0, R38, UR8, 0x2 ;  /* 0x0000000826287c11 */ /* 0x000fc8000f8010ff */
[----:B------:R-:W-:Y:S02]  /*e070*/  LEA.HI.X R41, R38, UR9, R6, 0x2, P0 ;  /* 0x0000000926297c11 */ /* 0x000fe400080f1406 */
[----:B------:R-:W-:-:S04]  /*e080*/  IADD3 R42, P0, R34, R36, RZ ;  /* 0x00000024222a7210 */ /* 0x000fc80007f1e0ff */
[----:B------:R-:W-:Y:S02]  /*e090*/  IADD3.X R43, R35, R45, RZ, P0, !PT ;  /* 0x0000002d232b7210 */ /* 0x000fe400007fe4ff */
[----:B------:R-:W-:Y:S01]  /*e0a0*/  ISETP.GT.AND P0, PT, R51, 0x8, PT ;  /* 0x000000083300780c */ /* 0x000fe20003f04270 */
[----:B------:R-:W-:-:S03]  /*e0b0*/  IMAD.WIDE.U32 R42, R2, UR13, R42 ;  /* 0x0000000d022a7c25 */ /* 0x000fc6000f8e002a */
[----:B------:R-:W-:Y:S01]  /*e0c0*/  ISETP.GT.AND P5, PT, R50, RZ, P0 ;  /* 0x000000ff3200720c */ /* 0x000fe200007a4270 */
[----:B------:R-:W-:Y:S01]  /*e0d0*/  VIADD R6, R43, UR6 ;  /* 0x000000062b067c36 */ /* 0x000fe20008000000 */
[----:B------:R-:W-:-:S04]  /*e0e0*/  LEA R38, P1, R42, UR8, 0x2 ;  /* 0x000000082a267c11 */ /* 0x000fc8000f8210ff */
[----:B------:R-:W-:-:S07]  /*e0f0*/  LEA.HI.X R39, R42, UR9, R6, 0x2, P1 ;  /* 0x000000092a277c11 */ /* 0x000fce00088f1406 */
[----:B------:R-:W-:Y:S05]  /*e100*/  @!P5 BRA `(.L_x_30) ;  /* 0x000000000004d947 */ /* 0x000fea0003800000 */
[----:B------:R0:W5:Y:S02]  /*e110*/  LDG.E.LTC128B R44, desc[UR16][R40.64+0x20] ;  /* 0x00002010282c7981 */ /* 0x000164000c1e1920 */
.L_x_30:
[----:B------:R-:W-:Y:S05]  /*e120*/  BSYNC B1 ;  /* 0x0000000000017941 */ /* 0x000fea0003800000 */
.L_x_29:
[----:B-----5:R-:W-:Y:S01]  /*e130*/  FMUL R37, R44, UR22 ;  /* 0x000000162c257c20 */ /* 0x020fe20008400000 */
[----:B------:R-:W-:Y:S01]  /*e140*/  ISETP.GT.AND P3, PT, R50, 0x1, P0 ;  /* 0x000000013200780c */ /* 0x000fe20000764270 */
[----:B------:R-:W-:Y:S01]  /*e150*/  BSSY B1, `(.L_x_31) ;  /* 0x0000007000017945 */ /* 0x000fe20003800000 */
[----:B------:R-:W-:Y:S01]  /*e160*/  MOV R6, R36 ;  /* 0x0000002400067202 */ /* 0x000fe20000000f00 */
[----:B------:R-:W-:Y:S01]  /*e170*/  FFMA R37, R7, UR21, R37 ;  /* 0x0000001507257c23 */ /* 0x000fe20008000025 */
[----:B------:R-:W-:-:S04]  /*e180*/  IMAD.MOV.U32 R7, RZ, RZ, R45 ;  /* 0x000000ffff077224 */ /* 0x000fc800078e002d */
[----:B------:R2:W-:Y:S05]  /*e190*/  @P5 STG.E desc[UR16][R24.64+0x20], R37 ;  /* 0x0000202518005986 */ /* 0x0005ea000c101910 */
[----:B------:R-:W-:Y:S05]  /*e1a0*/  @!P3 BRA `(.L_x_32) ;  /* 0x000000000004b947 */ /* 0x000fea0003800000 */
[----:B------:R3:W5:Y:S02]  /*e1b0*/  LDG.E.LTC128B R44, desc[UR16][R38.64+0x20] ;  /* 0x00002010262c7981 */ /* 0x000764000c1e1920 */
.L_x_32:
[----:B------:R-:W-:Y:S05]  /*e1c0*/  BSYNC B1 ;  /* 0x0000000000017941 */ /* 0x000fea0003800000 */
.L_x_31:
[----:B------:R-:W-:-:S04]  /*e1d0*/  IMAD.WIDE.U32 R6, R30, 0x7, R6 ;  /* 0x000000071e067825 */ /* 0x000fc800078e0006 */
[----:B-----5:R-:W-:Y:S01]  /*e1e0*/  FMUL R36, R44, UR22 ;  /* 0x000000162c247c20 */ /* 0x020fe20008400000 */
[----:B------:R-:W-:Y:S01]  /*e1f0*/  ISETP.GT.AND P1, PT, R50, 0x8, P2 ;  /* 0x000000083200780c */ /* 0x000fe20001724270 */
[----:B------:R-:W-:Y:S01]  /*e200*/  IMAD R52, R31, 0x7, RZ ;  /* 0x000000071f347824 */ /* 0x000fe200078e02ff */
[----:B--2---:R-:W-:Y:S01]  /*e210*/  IADD3 R37, P5, R28, R6, RZ ;  /* 0x000000061c257210 */ /* 0x004fe20007fbe0ff */
[----:B------:R-:W-:Y:S01]  /*e220*/  FFMA R8, R8, UR21, R36 ;  /* 0x0000001508087c23 */ /* 0x000fe20008000024 */
[----:B------:R-:W-:Y:S02]  /*e230*/  MOV R54, R44 ;  /* 0x0000002c00367202 */ /* 0x000fe40000000f00 */
[----:B------:R-:W-:Y:S02]  /*e240*/  IADD3 R7, R7, R52, RZ ;  /* 0x0000003407077210 */ /* 0x000fe40007ffe0ff */
[----:B------:R2:W-:Y:S03]  /*e250*/  @P3 STG.E desc[UR16][R4.64+0x20], R8 ;  /* 0x0000200804003986 */ /* 0x0005e6000c101910 */
[----:B------:R-:W-:Y:S01]  /*e260*/  IMAD.X R42, R7, 0x1, R27, P5 ;  /* 0x00000001072a7824 */ /* 0x000fe200028e061b */
[----:B------:R-:W-:-:S04]  /*e270*/  LEA R36, P5, R37, UR8, 0x2 ;  /* 0x0000000825247c11 */ /* 0x000fc8000f8a10ff */
[----:B------:R-:W-:-:S05]  /*e280*/  LEA.HI.X R37, R37, UR9, R42, 0x2, P5 ;  /* 0x0000000925257c11 */ /* 0x000fca000a8f142a */
[----:B------:R4:W3:Y:S01]  /*e290*/  @P1 LDG.E.LTC128B R54, desc[UR16][R36.64] ;  /* 0x0000001024361981 */ /* 0x0008e2000c1e1920 */
[----:B------:R-:W-:Y:S01]  /*e2a0*/  IADD3 R6, P3, R6, R30, RZ ;  /* 0x0000001e06067210 */ /* 0x000fe20007f7e0ff */
[----:B------:R-:W-:-:S04]  /*e2b0*/  IMAD.WIDE.U32 R42, R32, 0x1c, R4 ;  /* 0x0000001c202a7825 */ /* 0x000fc800078e0004 */
[----:B------:R-:W-:Y:S01]  /*e2c0*/  IMAD.X R7, R7, 0x1, R31, P3 ;  /* 0x0000000107077824 */ /* 0x000fe200018e061f */
[----:B--2---:R-:W-:Y:S01]  /*e2d0*/  IADD3 R8, P3, R6, R28, RZ ;  /* 0x0000001c06087210 */ /* 0x004fe20007f7e0ff */
[----:B------:R-:W-:-:S03]  /*e2e0*/  IMAD R53, R33, 0x1c, RZ ;  /* 0x0000001c21357824 */ /* 0x000fc600078e02ff */
[----:B----4-:R-:W-:Y:S02]  /*e2f0*/  IADD3.X R37, R7, R27, RZ, P3, !PT ;  /* 0x0000001b07257210 */ /* 0x010fe40001ffe4ff */
[----:B------:R-:W-:-:S04]  /*e300*/  LEA R36, P3, R8, UR8, 0x2 ;  /* 0x0000000808247c11 */ /* 0x000fc8000f8610ff */
[----:B------:R-:W-:Y:S02]  /*e310*/  LEA.HI.X R37, R8, UR9, R37, 0x2, P3 ;  /* 0x0000000908257c11 */ /* 0x000fe400098f1425 */
[----:B------:R-:W-:Y:S02]  /*e320*/  ISETP.GT.AND P3, PT, R50, 0x9, P2 ;  /* 0x000000093200780c */ /* 0x000fe40001764270 */
[----:B------:R-:W-:Y:S01]  /*e330*/  MOV R8, R42 ;  /* 0x0000002a00087202 */ /* 0x000fe20000000f00 */
[----:B---3--:R-:W-:-:S04]  /*e340*/  FMUL R44, R54, UR22 ;  /* 0x00000016362c7c20 */ /* 0x008fc80008400000 */
[----:B------:R-:W-:Y:S01]  /*e350*/  FFMA R44, R9, UR21, R44 ;  /* 0x00000015092c7c23 */ /* 0x000fe2000800002c */
[----:B------:R-:W-:-:S05]  /*e360*/  IMAD.IADD R9, R43, 0x1, R53 ;  /* 0x000000012b097824 */ /* 0x000fca00078e0235 */
[----:B------:R2:W-:Y:S04]  /*e370*/  @P1 STG.E desc[UR16][R8.64], R44 ;  /* 0x0000002c08001986 */ /* 0x0005e8000c101910 */
[----:B------:R-:W3:Y:S01]  /*e380*/  @P3 LDG.E.LTC128B R54, desc[UR16][R36.64] ;  /* 0x0000001024363981 */ /* 0x000ee2000c1e1920 */
[----:B------:R-:W-:Y:S01]  /*e390*/  IMAD.WIDE.U32 R42, R30, 0x7, R46 ;  /* 0x000000071e2a7825 */ /* 0x000fe200078e002e */
[C---:B------:R-:W-:Y:S01]  /*e3a0*/  SHF.L.U64.HI R33, R32.reuse, 0x5, R33 ;  /* 0x0000000520217819 */ /* 0x040fe20000010221 */
[----:B------:R-:W-:Y:S02]  /*e3b0*/  BSSY B1, `(.L_x_33) ;  /* 0x0000013000017945 */ /* 0x000fe40003800000 */
[----:B------:R-:W-:Y:S02]  /*e3c0*/  IMAD.SHL.U32 R59, R32, 0x20, RZ ;  /* 0x00000020203b7824 */ /* 0x000fe400078e00ff */
[----:B------:R-:W-:Y:S01]  /*e3d0*/  IMAD.IADD R45, R52, 0x1, R43 ;  /* 0x00000001342d7824 */ /* 0x000fe200078e022b */
[----:B--2---:R-:W-:-:S05]  /*e3e0*/  MOV R44, R42 ;  /* 0x0000002a002c7202 */ /* 0x004fca0000000f00 */
[----:B------:R-:W-:-:S04]  /*e3f0*/  IMAD.WIDE.U32 R46, R3, R30, R44 ;  /* 0x0000001e032e7225 */ /* 0x000fc800078e002c */
[----:B---3--:R-:W-:-:S04]  /*e400*/  FMUL R36, R54, UR22 ;  /* 0x0000001636247c20 */ /* 0x008fc80008400000 */
[----:B------:R-:W-:Y:S01]  /*e410*/  FFMA R10, R10, UR21, R36 ;  /* 0x000000150a0a7c23 */ /* 0x000fe20008000024 */
[----:B------:R-:W-:-:S04]  /*e420*/  IADD3 R36, P1, R59, R4, RZ ;  /* 0x000000043b247210 */ /* 0x000fc80007f3e0ff */
[----:B------:R-:W-:Y:S02]  /*e430*/  IADD3.X R37, R33, R5, RZ, P1, !PT ;  /* 0x0000000521257210 */ /* 0x000fe40000ffe4ff */
[----:B------:R-:W-:-:S03]  /*e440*/  IADD3 R48, P1, R34, R46, RZ ;  /* 0x0000002e22307210 */ /* 0x000fc60007f3e0ff */
[----:B------:R2:W-:Y:S01]  /*e450*/  @P3 STG.E desc[UR16][R36.64], R10 ;  /* 0x0000000a24003986 */ /* 0x0005e2000c101910 */
[----:B------:R-:W-:-:S03]  /*e460*/  IADD3.X R49, R35, R0, R47, P1, !PT ;  /* 0x0000000023317210 */ /* 0x000fc60000ffe42f */
[----:B------:R-:W-:-:S03]  /*e470*/  IMAD.WIDE.U32 R48, R2, UR13, R48 ;  /* 0x0000000d02307c25 */ /* 0x000fc6000f8e0030 */
[----:B------:R-:W-:Y:S01]  /*e480*/  LEA R46, P1, R48, UR8, 0x2 ;  /* 0x00000008302e7c11 */ /* 0x000fe2000f8210ff */
[----:B--2---:R-:W-:-:S05]  /*e490*/  VIADD R10, R49, UR6 ;  /* 0x00000006310a7c36 */ /* 0x004fca0008000000 */
[----:B------:R-:W-:Y:S02]  /*e4a0*/  LEA.HI.X R47, R48, UR9, R10, 0x2, P1 ;  /* 0x00000009302f7c11 */ /* 0x000fe400088f140a */
[----:B------:R-:W-:-:S13]  /*e4b0*/  ISETP.GT.AND P1, PT, R50, 0x8, P0 ;  /* 0x000000083200780c */ /* 0x000fda0000724270 */
[----:B------:R-:W-:Y:S05]  /*e4c0*/  @!P1 BRA `(.L_x_34) ;  /* 0x0000000000049947 */ /* 0x000fea0003800000 */
[----:B------:R2:W5:Y:S02]  /*e4d0*/  LDG.E.LTC128B R54, desc[UR16][R46.64+0x20] ;  /* 0x000020102e367981 */ /* 0x000564000c1e1920 */
.L_x_34:
[----:B------:R-:W-:Y:S05]  /*e4e0*/  BSYNC B1 ;  /* 0x0000000000017941 */ /* 0x000fea0003800000 */
.L_x_33:
[----:B-----5:R-:W-:Y:S01]  /*e4f0*/  FMUL R10, R54, UR22 ;  /* 0x00000016360a7c20 */ /* 0x020fe20008400000 */
[----:B------:R-:W-:Y:S01]  /*e500*/  ISETP.GT.AND P5, PT, R50, 0x9, P0 ;  /* 0x000000093200780c */ /* 0x000fe200007a4270 */
[----:B------:R-:W-:Y:S01]  /*e510*/  BSSY B1, `(.L_x_35) ;  /* 0x000000f000017945 */ /* 0x000fe20003800000 */
[----:B------:R-:W-:-:S04]  /*e520*/  IMAD.WIDE.U32 R6, R30, 0x7, R6 ;  /* 0x000000071e067825 */ /* 0x000fc800078e0006 */
[----:B------:R-:W-:-:S05]  /*e530*/  FFMA R10, R11, UR21, R10 ;  /* 0x000000150b0a7c23 */ /* 0x000fca000800000a */
[----:B------:R3:W-:Y:S01]  /*e540*/  @P1 STG.E desc[UR16][R8.64+0x20], R10 ;  /* 0x0000200a08001986 */ /* 0x0007e2000c101910 */
[----:B------:R-:W-:-:S04]  /*e550*/  IADD3 R42, P1, R42, R30, RZ ;  /* 0x0000001e2a2a7210 */ /* 0x000fc80007f3e0ff */
[----:B------:R-:W-:-:S03]  /*e560*/  IADD3.X R43, R45, R31, RZ, P1, !PT ;  /* 0x0000001f2d2b7210 */ /* 0x000fc60000ffe4ff */
[----:B---3--:R-:W-:-:S03]  /*e570*/  IMAD.WIDE.U32 R8, R3, R30, R42 ;  /* 0x0000001e03087225 */ /* 0x008fc600078e002a */
[----:B------:R-:W-:-:S04]  /*e580*/  IADD3 R10, P1, R34, R8, RZ ;  /* 0x00000008220a7210 */ /* 0x000fc80007f3e0ff */
[----:B------:R-:W-:-:S03]  /*e590*/  IADD3.X R11, R35, R0, R9, P1, !PT ;  /* 0x00000000230b7210 */ /* 0x000fc60000ffe409 */
[----:B------:R-:W-:-:S04]  /*e5a0*/  IMAD.WIDE.U32 R10, R2, UR13, R10 ;  /* 0x0000000d020a7c25 */ /* 0x000fc8000f8e000a */
[----:B------:R-:W-:Y:S01]  /*e5b0*/  VIADD R9, R11, UR6 ;  /* 0x000000060b097c36 */ /* 0x000fe20008000000 */
[----:B------:R-:W-:-:S04]  /*e5c0*/  LEA R8, P1, R10, UR8, 0x2 ;  /* 0x000000080a087c11 */ /* 0x000fc8000f8210ff */
[----:B------:R-:W-:Y:S01]  /*e5d0*/  LEA.HI.X R9, R10, UR9, R9, 0x2, P1 ;  /* 0x000000090a097c11 */ /* 0x000fe200088f1409 */
[----:B------:R-:W-:Y:S08]  /*e5e0*/  @!P5 BRA `(.L_x_36) ;  /* 0x000000000004d947 */ /* 0x000ff00003800000 */
[----:B------:R3:W5:Y:S02]  /*e5f0*/  LDG.E.LTC128B R54, desc[UR16][R8.64+0x20] ;  /* 0x0000201008367981 */ /* 0x000764000c1e1920 */
.L_x_36:
[----:B------:R-:W-:Y:S05]  /*e600*/  BSYNC B1 ;  /* 0x0000000000017941 */ /* 0x000fea0003800000 */
.L_x_35:
[----:B------:R-:W-:Y:S01]  /*e610*/  IADD3 R7, R52, R7, RZ ;  /* 0x0000000734077210 */ /* 0x000fe20007ffe0ff */
[----:B-----5:R-:W-:Y:S01]  /*e620*/  FMUL R10, R54, UR22 ;  /* 0x00000016360a7c20 */ /* 0x020fe20008400000 */
[----:B------:R-:W-:Y:S02]  /*e630*/  IADD3 R11, P3, R28, R6, RZ ;  /* 0x000000061c0b7210 */ /* 0x000fe40007f7e0ff */
[----:B------:R-:W-:Y:S01]  /*e640*/  ISETP.GT.AND P1, PT, R50, 0x10, P2 ;  /* 0x000000103200780c */ /* 0x000fe20001724270 */
[----:B------:R-:W-:Y:S02]  /*e650*/  FFMA R12, R12, UR21, R10 ;  /* 0x000000150c0c7c23 */ /* 0x000fe4000800000a */
[----:B------:R-:W-:Y:S01]  /*e660*/  IMAD.X R48, R7, 0x1, R27, P3 ;  /* 0x0000000107307824 */ /* 0x000fe200018e061b */
[C---:B------:R-:W-:Y:S02]  /*e670*/  LEA R10, P3, R11.reuse, UR8, 0x2 ;  /* 0x000000080b0a7c11 */ /* 0x040fe4000f8610ff */
[----:B------:R4:W-:Y:S02]  /*e680*/  @P5 STG.E desc[UR16][R36.64+0x20], R12 ;  /* 0x0000200c24005986 */ /* 0x0009e4000c101910 */
[----:B------:R-:W-:-:S05]  /*e690*/  LEA.HI.X R11, R11, UR9, R48, 0x2, P3 ;  /* 0x000000090b0b7c11 */ /* 0x000fca00098f1430 */
[----:B------:R0:W4:Y:S01]  /*e6a0*/  @P1 LDG.E.LTC128B R54, desc[UR16][R10.64] ;  /* 0x000000100a361981 */ /* 0x000122000c1e1920 */
[----:B------:R-:W-:Y:S01]  /*e6b0*/  IADD3 R6, P3, R6, R30, RZ ;  /* 0x0000001e06067210 */ /* 0x000fe20007f7e0ff */
[----:B------:R-:W-:Y:S04]  /*e6c0*/  BSSY B1, `(.L_x_37) ;  /* 0x000000e000017945 */ /* 0x000fe80003800000 */
[----:B------:R-:W-:Y:S02]  /*e6d0*/  IMAD.X R7, R7, 0x1, R31, P3 ;  /* 0x0000000107077824 */ /* 0x000fe400018e061f */
[----:B0-----:R-:W-:-:S05]  /*e6e0*/  IMAD.WIDE.U32 R10, R32, 0x1c, R36 ;  /* 0x0000001c200a7825 */ /* 0x001fca00078e0024 */
[----:B------:R-:W-:Y:S01]  /*e6f0*/  IADD3 R11, R53, R11, RZ ;  /* 0x0000000b350b7210 */ /* 0x000fe20007ffe0ff */
[----:B----4-:R-:W-:-:S04]  /*e700*/  FMUL R12, R54, UR22 ;  /* 0x00000016360c7c20 */ /* 0x010fc80008400000 */
[----:B------:R-:W-:-:S05]  /*e710*/  FFMA R13, R13, UR21, R12 ;  /* 0x000000150d0d7c23 */ /* 0x000fca000800000c */
[----:B------:R0:W-:Y:S01]  /*e720*/  @P1 STG.E desc[UR16][R10.64], R13 ;  /* 0x0000000d0a001986 */ /* 0x0001e2000c101910 */
[----:B------:R-:W-:Y:S02]  /*e730*/  ISETP.GT.AND P1, PT, R50, 0x11, P2 ;  /* 0x000000113200780c */ /* 0x000fe40001724270 */
[----:B0-----:R-:W-:-:S04]  /*e740*/  IADD3 R13, P3, R6, R28, RZ ;  /* 0x0000001c060d7210 */ /* 0x001fc80007f7e0ff */
[----:B------:R-:W-:Y:S02]  /*e750*/  IADD3.X R48, R7, R27, RZ, P3, !PT ;  /* 0x0000001b07307210 */ /* 0x000fe40001ffe4ff */
[----:B------:R-:W-:-:S04]  /*e760*/  LEA R12, P3, R13, UR8, 0x2 ;  /* 0x000000080d0c7c11 */ /* 0x000fc8000f8610ff */
[----:B------:R-:W-:Y:S01]  /*e770*/  LEA.HI.X R13, R13, UR9, R48, 0x2, P3 ;  /* 0x000000090d0d7c11 */ /* 0x000fe200098f1430 */
[----:B------:R-:W-:Y:S08]  /*e780*/  @!P1 BRA `(.L_x_38) ;  /* 0x0000000000049947 */ /* 0x000ff00003800000 */
[----:B------:R0:W5:Y:S02]  /*e790*/  LDG.E.LTC128B R54, desc[UR16][R12.64] ;  /* 0x000000100c367981 */ /* 0x000164000c1e1920 */
.L_x_38:
[----:B------:R-:W-:Y:S05]  /*e7a0*/  BSYNC B1 ;  /* 0x0000000000017941 */ /* 0x000fea0003800000 */
.L_x_37:
[----:B0-----:R-:W-:Y:S01]  /*e7b0*/  IADD3 R12, P3, R36, R59, RZ ;  /* 0x0000003b240c7210 */ /* 0x001fe20007f7e0ff */
[----:B-----5:R-:W-:Y:S01]  /*e7c0*/  FMUL R13, R54, UR22 ;  /* 0x00000016360d7c20 */ /* 0x020fe20008400000 */
[----:B------:R-:W-:Y:S01]  /*e7d0*/  IMAD.WIDE.U32 R44, R30, 0x7, R44 ;  /* 0x000000071e2c7825 */ /* 0x000fe200078e002c */
[----:B------:R-:W-:Y:S03]  /*e7e0*/  BSSY B1, `(.L_x_39) ;  /* 0x0000010000017945 */ /* 0x000fe60003800000 */
[----:B------:R-:W-:Y:S01]  /*e7f0*/  FFMA R14, R14, UR21, R13 ;  /* 0x000000150e0e7c23 */ /* 0x000fe2000800000d */
[----:B------:R-:W-:-:S05]  /*e800*/  IMAD.X R13, R37, 0x1, R33, P3 ;  /* 0x00000001250d7824 */ /* 0x000fca00018e0621 */
[----:B------:R0:W-:Y:S01]  /*e810*/  @P1 STG.E desc[UR16][R12.64], R14 ;  /* 0x0000000e0c001986 */ /* 0x0001e2000c101910 */
[----:B------:R-:W-:-:S04]  /*e820*/  IADD3 R36, P1, R44, R30, RZ ;  /* 0x0000001e2c247210 */ /* 0x000fc80007f3e0ff */
[----:B------:R-:W-:-:S03]  /*e830*/  IADD3.X R37, R31, R52, R45, P1, !PT ;  /* 0x000000341f257210 */ /* 0x000fc60000ffe42d */
[----:B------:R-:W-:-:S03]  /*e840*/  IMAD.WIDE.U32 R44, R3, R30, R36 ;  /* 0x0000001e032c7225 */ /* 0x000fc600078e0024 */
[----:B------:R-:W-:-:S04]  /*e850*/  IADD3 R48, P1, R34, R44, RZ ;  /* 0x0000002c22307210 */ /* 0x000fc80007f3e0ff */
[----:B------:R-:W-:-:S03]  /*e860*/  IADD3.X R49, R35, R0, R45, P1, !PT ;  /* 0x0000000023317210 */ /* 0x000fc60000ffe42d */
[----:B------:R-:W-:-:S05]  /*e870*/  IMAD.WIDE.U32 R48, R2, UR13, R48 ;  /* 0x0000000d02307c25 */ /* 0x000fca000f8e0030 */
[----:B0-----:R-:W-:Y:S02]  /*e880*/  IADD3 R14, R49, UR6, RZ ;  /* 0x00000006310e7c10 */ /* 0x001fe4000fffe0ff */
[----:B------:R-:W-:-:S04]  /*e890*/  LEA R44, P1, R48, UR8, 0x2 ;  /* 0x00000008302c7c11 */ /* 0x000fc8000f8210ff */
[----:B------:R-:W-:Y:S02]  /*e8a0*/  LEA.HI.X R45, R48, UR9, R14, 0x2, P1 ;  /* 0x00000009302d7c11 */ /* 0x000fe400088f140e */
[----:B------:R-:W-:-:S13]  /*e8b0*/  ISETP.GT.AND P1, PT, R50, 0x10, P0 ;  /* 0x000000103200780c */ /* 0x000fda0000724270 */
[----:B------:R-:W-:Y:S05]  /*e8c0*/  @!P1 BRA `(.L_x_40) ;  /* 0x0000000000049947 */ /* 0x000fea0003800000 */
[----:B------:R0:W5:Y:S02]  /*e8d0*/  LDG.E.LTC128B R54, desc[UR16][R44.64+0x20] ;  /* 0x000020102c367981 */ /* 0x000164000c1e1920 */
.L_x_40:
[----:B------:R-:W-:Y:S05]  /*e8e0*/  BSYNC B1 ;  /* 0x0000000000017941 */ /* 0x000fea0003800000 */
.L_x_39:
[----:B-----5:R-:W-:Y:S01]  /*e8f0*/  FMUL R14, R54, UR22 ;  /* 0x00000016360e7c20 */ /* 0x020fe20008400000 */
[----:B------:R-:W-:Y:S01]  /*e900*/  IMAD.WIDE.U32 R42, R30, 0x7, R42 ;  /* 0x000000071e2a7825 */ /* 0x000fe200078e002a */
[----:B------:R-:W-:Y:S01]  /*e910*/  ISETP.GT.AND P5, PT, R50, 0x11, P0 ;  /* 0x000000113200780c */ /* 0x000fe200007a4270 */
[----:B------:R-:W-:Y:S02]  /*e920*/  BSSY B1, `(.L_x_41) ;  /* 0x000000f000017945 */ /* 0x000fe40003800000 */
[----:B------:R-:W-:Y:S01]  /*e930*/  FFMA R14, R15, UR21, R14 ;  /* 0x000000150f0e7c23 */ /* 0x000fe2000800000e */
[----:B------:R-:W-:-:S04]  /*e940*/  IMAD.WIDE.U32 R6, R30, 0x7, R6 ;  /* 0x000000071e067825 */ /* 0x000fc800078e0006 */
[----:B------:R4:W-:Y:S02]  /*e950*/  @P1 STG.E desc[UR16][R10.64+0x20], R14 ;  /* 0x0000200e0a001986 */ /* 0x0009e4000c101910 */
[----:B----4-:R-:W-:-:S04]  /*e960*/  IADD3 R10, P1, R42, R30, RZ ;  /* 0x0000001e2a0a7210 */ /* 0x010fc80007f3e0ff */
[----:B------:R-:W-:-:S03]  /*e970*/  IADD3.X R11, R31, R52, R43, P1, !PT ;  /* 0x000000341f0b7210 */ /* 0x000fc60000ffe42b */
[----:B------:R-:W-:-:S03]  /*e980*/  IMAD.WIDE.U32 R14, R3, R30, R10 ;  /* 0x0000001e030e7225 */ /* 0x000fc600078e000a */
        /* <DEDUP_REMOVED lines=8> */
.L_x_42:
[----:B------:R-:W-:Y:S05]  /*ea10*/  BSYNC B1 ;  /* 0x0000000000017941 */ /* 0x000fea0003800000 */
.L_x_41:
        /* <DEDUP_REMOVED lines=9> */
[----:B------:R1:W2:Y:S01]  /*eab0*/  @P1 LDG.E.LTC128B R54, desc[UR16][R42.64] ;  /* 0x000000102a361981 */ /* 0x0002a2000c1e1920 */
[----:B------:R-:W-:Y:S01]  /*eac0*/  IADD3 R6, P3, R6, R30, RZ ;  /* 0x0000001e06067210 */ /* 0x000fe20007f7e0ff */
[----:B------:R-:W-:Y:S03]  /*ead0*/  BSSY B1, `(.L_x_43) ;  /* 0x000000f000017945 */ /* 0x000fe60003800000 */
[----:B------:R-:W-:Y:S01]  /*eae0*/  IADD3.X R7, R7, R31, RZ, P3, !PT ;  /* 0x0000001f07077210 */ /* 0x000fe20001ffe4ff */
[----:B-1----:R-:W-:-:S04]  /*eaf0*/  IMAD.WIDE.U32 R42, R32, 0x1c, R12 ;  /* 0x0000001c202a7825 */ /* 0x002fc800078e000c */
[----:B0-----:R-:W-:Y:S02]  /*eb00*/  IMAD.MOV.U32 R16, RZ, RZ, R42 ;  /* 0x000000ffff107224 */ /* 0x001fe400078e002a */
[----:B--2---:R-:W-:-:S04]  /*eb10*/  FMUL R48, R54, UR22 ;  /* 0x0000001636307c20 */ /* 0x004fc80008400000 */
[----:B------:R-:W-:Y:S01]  /*eb20*/  FFMA R48, R17, UR21, R48 ;  /* 0x0000001511307c23 */ /* 0x000fe20008000030 */
[----:B------:R-:W-:Y:S02]  /*eb30*/  IADD3 R17, R53, R43, RZ ;  /* 0x0000002b35117210 */ /* 0x000fe40007ffe0ff */
[----:B------:R-:W-:-:S03]  /*eb40*/  IADD3 R43, P3, R6, R28, RZ ;  /* 0x0000001c062b7210 */ /* 0x000fc60007f7e0ff */
[----:B------:R0:W-:Y:S01]  /*eb50*/  @P1 STG.E desc[UR16][R16.64], R48 ;  /* 0x0000003010001986 */ /* 0x0001e2000c101910 */
[----:B------:R-:W-:Y:S01]  /*eb60*/  ISETP.GT.AND P1, PT, R50, 0x19, P2 ;  /* 0x000000193200780c */ /* 0x000fe20001724270 */
[----:B0-----:R-:W-:Y:S01]  /*eb70*/  IMAD.X R48, R7, 0x1, R27, P3 ;  /* 0x0000000107307824 */ /* 0x001fe200018e061b */
[----:B------:R-:W-:-:S04]  /*eb80*/  LEA R42, P3, R43, UR8, 0x2 ;  /* 0x000000082b2a7c11 */ /* 0x000fc8000f8610ff */
[----:B------:R-:W-:-:S07]  /*eb90*/  LEA.HI.X R43, R43, UR9, R48, 0x2, P3 ;  /* 0x000000092b2b7c11 */ /* 0x000fce00098f1430 */
[----:B------:R-:W-:Y:S05]  /*eba0*/  @!P1 BRA `(.L_x_44) ;  /* 0x0000000000049947 */ /* 0x000fea0003800000 */
[----:B------:R0:W5:Y:S02]  /*ebb0*/  LDG.E.LTC128B R54, desc[UR16][R42.64] ;  /* 0x000000102a367981 */ /* 0x000164000c1e1920 */
.L_x_44:
[----:B------:R-:W-:Y:S05]  /*ebc0*/  BSYNC B1 ;  /* 0x0000000000017941 */ /* 0x000fea0003800000 */
.L_x_43:
[----:B------:R-:W-:Y:S01]  /*ebd0*/  IADD3 R12, P3, R12, R59, RZ ;  /* 0x0000003b0c0c7210 */ /* 0x000fe20007f7e0ff */
[----:B0----5:R-:W-:Y:S01]  /*ebe0*/  FMUL R42, R54, UR22 ;  /* 0x00000016362a7c20 */ /* 0x021fe20008400000 */
[----:B------:R-:W-:Y:S01]  /*ebf0*/  IMAD.WIDE.U32 R36, R30, 0x7, R36 ;  /* 0x000000071e247825 */ /* 0x000fe200078e0024 */
[----:B------:R-:W-:Y:S01]  /*ec00*/  BSSY B1, `(.L_x_45) ;  /* 0x0000010000017945 */ /* 0x000fe20003800000 */
[----:B------:R-:W-:Y:S02]  /*ec10*/  IADD3.X R13, R13, R33, RZ, P3, !PT ;  /* 0x000000210d0d7210 */ /* 0x000fe40001ffe4ff */
[----:B------:R-:W-:-:S05]  /*ec20*/  FFMA R42, R18, UR21, R42 ;  /* 0x00000015122a7c23 */ /* 0x000fca000800002a */
[----:B------:R0:W-:Y:S01]  /*ec30*/  @P1 STG.E desc[UR16][R12.64], R42 ;  /* 0x0000002a0c001986 */ /* 0x0001e2000c101910 */
[----:B------:R-:W-:-:S04]  /*ec40*/  IADD3 R36, P1, R36, R30, RZ ;  /* 0x0000001e24247210 */ /* 0x000fc80007f3e0ff */
[----:B------:R-:W-:-:S03]  /*ec50*/  IADD3.X R37, R31, R52, R37, P1, !PT ;  /* 0x000000341f257210 */ /* 0x000fc60000ffe425 */
[----:B0-----:R-:W-:-:S03]  /*ec60*/  IMAD.WIDE.U32 R42, R3, R30, R36 ;  /* 0x0000001e032a7225 */ /* 0x001fc600078e0024 */
[----:B------:R-:W-:-:S04]  /*ec70*/  IADD3 R48, P1, R34, R42, RZ ;  /* 0x0000002a22307210 */ /* 0x000fc80007f3e0ff */
[----:B------:R-:W-:-:S03]  /*ec80*/  IADD3.X R49, R35, R0, R43, P1, !PT ;  /* 0x0000000023317210 */ /* 0x000fc60000ffe42b */
[----:B------:R-:W-:-:S04]  /*ec90*/  IMAD.WIDE.U32 R48, R2, UR13, R48 ;  /* 0x0000000d02307c25 */ /* 0x000fc8000f8e0030 */
[----:B------:R-:W-:Y:S01]  /*eca0*/  VIADD R18, R49, UR6 ;  /* 0x0000000631127c36 */ /* 0x000fe20008000000 */
[----:B------:R-:W-:-:S04]  /*ecb0*/  LEA R42, P1, R48, UR8, 0x2 ;  /* 0x00000008302a7c11 */ /* 0x000fc8000f8210ff */
[----:B------:R-:W-:Y:S02]  /*ecc0*/  LEA.HI.X R43, R48, UR9, R18, 0x2, P1 ;  /* 0x00000009302b7c11 */ /* 0x000fe400088f1412 */
[----:B------:R-:W-:-:S13]  /*ecd0*/  ISETP.GT.AND P1, PT, R50, 0x18, P0 ;  /* 0x000000183200780c */ /* 0x000fda0000724270 */
[----:B------:R-:W-:Y:S05]  /*ece0*/  @!P1 BRA `(.L_x_46) ;  /* 0x0000000000049947 */ /* 0x000fea0003800000 */
[----:B------:R0:W5:Y:S02]  /*ecf0*/  LDG.E.LTC128B R54, desc[UR16][R42.64+0x20] ;  /* 0x000020102a367981 */ /* 0x000164000c1e1920 */
.L_x_46:
[----:B------:R-:W-:Y:S05]  /*ed00*/  BSYNC B1 ;  /* 0x0000000000017941 */ /* 0x000fea0003800000 */
.L_x_45:
[----:B-----5:R-:W-:Y:S01]  /*ed10*/  FMUL R18, R54, UR22 ;  /* 0x0000001636127c20 */ /* 0x020fe20008400000 */
[----:B------:R-:W-:Y:S01]  /*ed20*/  IMAD.WIDE.U32 R10, R30, 0x7, R10 ;  /* 0x000000071e0a7825 */ /* 0x000fe200078e000a */
[----:B------:R-:W-:Y:S01]  /*ed30*/  ISETP.GT.AND P5, PT, R50, 0x19, P0 ;  /* 0x000000193200780c */ /* 0x000fe200007a4270 */
[----:B------:R-:W-:Y:S02]  /*ed40*/  BSSY B1, `(.L_x_47) ;  /* 0x000000f000017945 */ /* 0x000fe40003800000 */
[----:B------:R-:W-:Y:S01]  /*ed50*/  FFMA R18, R19, UR21, R18 ;  /* 0x0000001513127c23 */ /* 0x000fe20008000012 */
[----:B------:R-:W-:-:S04]  /*ed60*/  IMAD.WIDE.U32 R6, R30, 0x7, R6 ;  /* 0x000000071e067825 */ /* 0x000fc800078e0006 */
[----:B------:R1:W-:Y:S01]  /*ed70*/  @P1 STG.E desc[UR16][R16.64+0x20], R18 ;  /* 0x0000201210001986 */ /* 0x0003e2000c101910 */
[----:B------:R-:W-:-:S04]  /*ed80*/  IADD3 R10, P1, R10, R30, RZ ;  /* 0x0000001e0a0a7210 */ /* 0x000fc80007f3e0ff */
[----:B------:R-:W-:-:S03]  /*ed90*/  IADD3.X R11, R31, R52, R11, P1, !PT ;  /* 0x000000341f0b7210 */ /* 0x000fc60000ffe40b */
[----:B-1----:R-:W-:-:S03]  /*eda0*/  IMAD.WIDE.U32 R16, R3, R30, R10 ;  /* 0x0000001e03107225 */ /* 0x002fc600078e000a */
[----:B------:R-:W-:-:S04]  /*edb0*/  IADD3 R18, P1, R34, R16, RZ ;  /* 0x0000001022127210 */ /* 0x000fc80007f3e0ff */
[----:B------:R-:W-:-:S03]  /*edc0*/  IADD3.X R19, R35, R0, R17, P1, !PT ;  /* 0x0000000023137210 */ /* 0x000fc60000ffe411 */
[----:B------:R-:W-:-:S05]  /*edd0*/  IMAD.WIDE.U32 R18, R2, UR13, R18 ;  /* 0x0000000d02127c25 */ /* 0x000fca000f8e0012 */
[----:B------:R-:W-:Y:S02]  /*ede0*/  IADD3 R17, R19, UR6, RZ ;  /* 0x0000000613117c10 */ /* 0x000fe4000fffe0ff */
[----:B------:R-:W-:-:S04]  /*edf0*/  LEA R16, P1, R18, UR8, 0x2 ;  /* 0x0000000812107c11 */ /* 0x000fc8000f8210ff */
[----:B------:R-:W-:Y:S01]  /*ee00*/  LEA.HI.X R17, R18, UR9, R17, 0x2, P1 ;  /* 0x0000000912117c11 */ /* 0x000fe200088f1411 */
[----:B------:R-:W-:Y:S08]  /*ee10*/  @!P5 BRA `(.L_x_48) ;  /* 0x000000000004d947 */ /* 0x000ff00003800000 */
[----:B------:R1:W5:Y:S02]  /*ee20*/  LDG.E.LTC128B R54, desc[UR16][R16.64+0x20] ;  /* 0x0000201010367981 */ /* 0x000364000c1e1920 */
.L_x_48:
[----:B------:R-:W-:Y:S05]  /*ee30*/  BSYNC B1 ;  /* 0x0000000000017941 */ /* 0x000fea0003800000 */
.L_x_47:
[----:B------:R-:W-:Y:S02]  /*ee40*/  IMAD.IADD R7, R52, 0x1, R7 ;  /* 0x0000000134077824 */ /* 0x000fe400078e0207 */
[----:B-----5:R-:W-:Y:S01]  /*ee50*/  FMUL R18, R54, UR22 ;  /* 0x0000001636127c20 */ /* 0x020fe20008400000 */
[----:B------:R-:W-:Y:S02]  /*ee60*/  IADD3 R19, P3, R28, R6, RZ ;  /* 0x000000061c137210 */ /* 0x000fe40007f7e0ff */
[----:B------:R-:W-:Y:S01]  /*ee70*/  ISETP.GT.AND P1, PT, R50, 0x20, P2 ;  /* 0x000000203200780c */ /* 0x000fe20001724270 */
[----:B------:R-:W-:Y:S01]  /*ee80*/  FFMA R20, R20, UR21, R18 ;  /* 0x0000001514147c23 */ /* 0x000fe20008000012 */
[----:B------:R-:W-:Y:S02]  /*ee90*/  IADD3.X R48, R7, R27, RZ, P3, !PT ;  /* 0x0000001b07307210 */ /* 0x000fe40001ffe4ff */
[C---:B------:R-:W-:Y:S02]  /*eea0*/  LEA R18, P3, R19.reuse, UR8, 0x2 ;  /* 0x0000000813127c11 */ /* 0x040fe4000f8610ff */
[----:B------:R2:W-:Y:S02]  /*eeb0*/  @P5 STG.E desc[UR16][R12.64+0x20], R20 ;  /* 0x000020140c005986 */ /* 0x0005e4000c101910 */
[----:B------:R-:W-:-:S05]  /*eec0*/  LEA.HI.X R19, R19, UR9, R48, 0x2, P3 ;  /* 0x0000000913137c11 */ /* 0x000fca00098f1430 */
[----:B------:R0:W2:Y:S01]  /*eed0*/  @P1 LDG.E.LTC128B R54, desc[UR16][R18.64] ;  /* 0x0000001012361981 */ /* 0x0000a2000c1e1920 */
[----:B------:R-:W-:Y:S01]  /*eee0*/  IADD3 R6, P3, R6, R30, RZ ;  /* 0x0000001e06067210 */ /* 0x000fe20007f7e0ff */
[----:B------:R-:W-:Y:S03]  /*eef0*/  BSSY B1, `(.L_x_49) ;  /* 0x000000e000017945 */ /* 0x000fe60003800000 */
[----:B------:R-:W-:Y:S01]  /*ef00*/  IADD3.X R7, R7, R31, RZ, P3, !PT ;  /* 0x0000001f07077210 */ /* 0x000fe20001ffe4ff */
[----:B0-----:R-:W-:-:S04]  /*ef10*/  IMAD.WIDE.U32 R18, R32, 0x1c, R12 ;  /* 0x0000001c20127825 */ /* 0x001fc800078e000c */
[----:B------:R-:W-:Y:S02]  /*ef20*/  IMAD.IADD R19, R53, 0x1, R19 ;  /* 0x0000000135137824 */ /* 0x000fe400078e0213 */
[----:B--2---:R-:W-:-:S04]  /*ef30*/  FMUL R20, R54, UR22 ;  /* 0x0000001636147c20 */ /* 0x004fc80008400000 */
[----:B------:R-:W-:-:S05]  /*ef40*/  FFMA R21, R21, UR21, R20 ;  /* 0x0000001515157c23 */ /* 0x000fca0008000014 */
[----:B------:R0:W-:Y:S01]  /*ef50*/  @P1 STG.E desc[UR16][R18.64], R21 ;  /* 0x0000001512001986 */ /* 0x0001e2000c101910 */
[----:B------:R-:W-:Y:S02]  /*ef60*/  ISETP.GT.AND P1, PT, R50, 0x21, P2 ;  /* 0x000000213200780c */ /* 0x000fe40001724270 */
[----:B0-----:R-:W-:-:S05]  /*ef70*/  IADD3 R21, P3, R6, R28, RZ ;  /* 0x0000001c06157210 */ /* 0x001fca0007f7e0ff */
[----:B------:R-:W-:Y:S01]  /*ef80*/  IMAD.X R48, R7, 0x1, R27, P3 ;  /* 0x0000000107307824 */ /* 0x000fe200018e061b */
[----:B------:R-:W-:-:S04]  /*ef90*/  LEA R20, P3, R21, UR8, 0x2 ;  /* 0x0000000815147c11 */ /* 0x000fc8000f8610ff */
[----:B------:R-:W-:Y:S01]  /*efa0*/  LEA.HI.X R21, R21, UR9, R48, 0x2, P3 ;  /* 0x0000000915157c11 */ /* 0x000fe200098f1430 */
[----:B------:R-:W-:Y:S08]  /*efb0*/  @!P1 BRA `(.L_x_50) ;  /* 0x0000000000049947 */ /* 0x000ff00003800000 */
[----:B------:R0:W5:Y:S02]  /*efc0*/  LDG.E.LTC128B R54, desc[UR16][R20.64] ;  /* 0x0000001014367981 */ /* 0x000164000c1e1920 */
.L_x_50:
[----:B------:R-:W-:Y:S05]  /*efd0*/  BSYNC B1 ;  /* 0x0000000000017941 */ /* 0x000fea0003800000 */
.L_x_49:
[----:B------:R-:W-:Y:S01]  /*efe0*/  IADD3 R12, P3, R12, R59, RZ ;  /* 0x0000003b0c0c7210 */ /* 0x000fe20007f7e0ff */
[----:B0----5:R-:W-:Y:S01]  /*eff0*/  FMUL R20, R54, UR22 ;  /* 0x0000001636147c20 */ /* 0x021fe20008400000 */
[----:B------:R-:W-:Y:S01]  /*f000*/  IMAD.WIDE.U32 R36, R30, 0x7, R36 ;  /* 0x000000071e247825 */ /* 0x000fe200078e0024 */
[----:B------:R-:W-:Y:S01]  /*f010*/  BSSY B1, `(.L_x_51) ;  /* 0x0000010000017945 */ /* 0x000fe20003800000 */
[----:B------:R-:W-:Y:S02]  /*f020*/  IADD3.X R13, R13, R33, RZ, P3, !PT ;  /* 0x000000210d0d7210 */ /* 0x000fe40001ffe4ff */
[----:B------:R-:W-:-:S05]  /*f030*/  FFMA R20, R22, UR21, R20 ;  /* 0x0000001516147c23 */ /* 0x000fca0008000014 */
[----:B------:R0:W-:Y:S02]  /*f040*/  @P1 STG.E desc[UR16][R12.64], R20 ;  /* 0x000000140c001986 */ /* 0x0001e4000c101910 */
[----:B0-----:R-:W-:-:S04]  /*f050*/  IADD3 R20, P1, R36, R30, RZ ;  /* 0x0000001e24147210 */ /* 0x001fc80007f3e0ff */
[----:B------:R-:W-:-:S03]  /*f060*/  IADD3.X R21, R31, R52, R37, P1, !PT ;  /* 0x000000341f157210 */ /* 0x000fc60000ffe425 */
[----:B------:R-:W-:-:S03]  /*f070*/  IMAD.WIDE.U32 R36, R3, R30, R20 ;  /* 0x0000001e03247225 */ /* 0x000fc600078e0014 */
        /* <DEDUP_REMOVED lines=9> */
.L_x_52:
[----:B------:R-:W-:Y:S05]  /*f110*/  BSYNC B1 ;  /* 0x0000000000017941 */ /* 0x000fea0003800000 */
.L_x_51:
        /* <DEDUP_REMOVED lines=9> */
[----:B--2---:R-:W-:-:S03]  /*f1b0*/  IMAD.WIDE.U32 R18, R3, R30, R10 ;  /* 0x0000001e03127225 */ /* 0x004fc600078e000a */
        /* <DEDUP_REMOVED lines=8> */
.L_x_54:
[----:B------:R-:W-:Y:S05]  /*f240*/  BSYNC B1 ;  /* 0x0000000000017941 */ /* 0x000fea0003800000 */
.L_x_53:
[----:B------:R-:W-:Y:S02]  /*f250*/  IMAD.IADD R7, R52, 0x1, R7 ;  /* 0x0000000134077824 */ /* 0x000fe400078e0207 */
[----:B-----5:R-:W-:Y:S01]  /*f260*/  FMUL R22, R54, UR22 ;  /* 0x0000001636167c20 */ /* 0x020fe20008400000 */
[----:B------:R-:W-:Y:S01]  /*f270*/  IADD3 R23, P3, R28, R6, RZ ;  /* 0x000000061c177210 */ /* 0x000fe20007f7e0ff */
[----:B------:R-:W-:Y:S01]  /*f280*/  IMAD.MOV.U32 R56, RZ, RZ, R54 ;  /* 0x000000ffff387224 */ /* 0x000fe200078e0036 */
[----:B------:R-:W-:Y:S01]  /*f290*/  ISETP.GT.AND P1, PT, R50, 0x28, P2 ;  /* 0x000000283200780c */ /* 0x000fe20001724270 */
[----:B------:R-:W-:Y:S01]  /*f2a0*/  FFMA R152, R152, UR21, R22 ;  /* 0x0000001598987c23 */ /* 0x000fe20008000016 */
[----:B------:R-:W-:Y:S02]  /*f2b0*/  IADD3.X R48, R7, R27, RZ, P3, !PT ;  /* 0x0000001b07307210 */ /* 0x000fe40001ffe4ff */
[C---:B------:R-:W-:Y:S02]  /*f2c0*/  LEA R22, P3, R23.reuse, UR8, 0x2 ;  /* 0x0000000817167c11 */ /* 0x040fe4000f8610ff */
[----:B------:R0:W-:Y:S02]  /*f2d0*/  @P5 STG.E desc[UR16][R12.64+0x20], R152 ;  /* 0x000020980c005986 */ /* 0x0001e4000c101910 */
[----:B------:R-:W-:-:S05]  /*f2e0*/  LEA.HI.X R23, R23, UR9, R48, 0x2, P3 ;  /* 0x0000000917177c11 */ /* 0x000fca00098f1430 */
[----:B------:R1:W3:Y:S01]  /*f2f0*/  @P1 LDG.E.LTC128B R56, desc[UR16][R22.64] ;  /* 0x0000001016381981 */ /* 0x0002e2000c1e1920 */
[----:B------:R-:W-:Y:S01]  /*f300*/  IADD3 R6, P3, R6, R30, RZ ;  /* 0x0000001e06067210 */ /* 0x000fe20007f7e0ff */
[----:B------:R-:W-:Y:S04]  /*f310*/  BSSY B1, `(.L_x_55) ;  /* 0x000000e000017945 */ /* 0x000fe80003800000 */
[----:B------:R-:W-:Y:S01]  /*f320*/  IMAD.X R7, R7, 0x1, R31, P3 ;  /* 0x0000000107077824 */ /* 0x000fe200018e061f */
[----:B------:R-:W-:Y:S01]  /*f330*/  IADD3 R49, P3, R6, R28, RZ ;  /* 0x0000001c06317210 */ /* 0x000fe20007f7e0ff */
[----:B-1----:R-:W-:-:S03]  /*f340*/  IMAD.WIDE.U32 R22, R32, 0x1c, R12 ;  /* 0x0000001c20167825 */ /* 0x002fc600078e000c */
[----:B------:R-:W-:Y:S02]  /*f350*/  IADD3.X R54, R7, R27, RZ, P3, !PT ;  /* 0x0000001b07367210 */ /* 0x000fe40001ffe4ff */
[----:B------:R-:W-:Y:S01]  /*f360*/  IADD3 R23, R53, R23, RZ ;  /* 0x0000001735177210 */ /* 0x000fe20007ffe0ff */
[----:B---3--:R-:W-:-:S04]  /*f370*/  FMUL R48, R56, UR22 ;  /* 0x0000001638307c20 */ /* 0x008fc80008400000 */
[----:B------:R-:W-:Y:S01]  /*f380*/  FFMA R153, R153, UR21, R48 ;  /* 0x0000001599997c23 */ /* 0x000fe20008000030 */
[----:B------:R-:W-:-:S04]  /*f390*/  LEA R48, P3, R49, UR8, 0x2 ;  /* 0x0000000831307c11 */ /* 0x000fc8000f8610ff */
[----:B------:R0:W-:Y:S01]  /*f3a0*/  @P1 STG.E desc[UR16][R22.64], R153 ;  /* 0x0000009916001986 */ /* 0x0001e2000c101910 */
[----:B------:R-:W-:Y:S02]  /*f3b0*/  ISETP.GT.AND P1, PT, R50, 0x29, P2 ;  /* 0x000000293200780c */ /* 0x000fe40001724270 */
[----:B------:R-:W-:-:S11]  /*f3c0*/  LEA.HI.X R49, R49, UR9, R54, 0x2, P3 ;  /* 0x0000000931317c11 */ /* 0x000fd600098f1436 */
[----:B0-----:R-:W-:Y:S05]  /*f3d0*/  @!P1 BRA `(.L_x_56) ;  /* 0x0000000000049947 */ /* 0x001fea0003800000 */
[----:B------:R0:W5:Y:S02]  /*f3e0*/  LDG.E.LTC128B R56, desc[UR16][R48.64] ;  /* 0x0000001030387981 */ /* 0x000164000c1e1920 */
.L_x_56:
[----:B------:R-:W-:Y:S05]  /*f3f0*/  BSYNC B1 ;  /* 0x0000000000017941 */ /* 0x000fea0003800000 */
.L_x_55:
[----:B------:R-:W-:Y:S01]  /*f400*/  IADD3 R12, P3, R12, R59, RZ ;  /* 0x0000003b0c0c7210 */ /* 0x000fe20007f7e0ff */
[----:B0----5:R-:W-:Y:S01]  /*f410*/  FMUL R48, R56, UR22 ;  /* 0x0000001638307c20 */ /* 0x021fe20008400000 */
[----:B------:R-:W-:Y:S01]  /*f420*/  IMAD.WIDE.U32 R20, R30, 0x7, R20 ;  /* 0x000000071e147825 */ /* 0x000fe200078e0014 */
[----:B------:R-:W-:Y:S03]  /*f430*/  BSSY B1, `(.L_x_57) ;  /* 0x0000010000017945 */ /* 0x000fe60003800000 */
[----:B------:R-:W-:Y:S01]  /*f440*/  FFMA R48, R154, UR21, R48 ;  /* 0x000000159a307c23 */ /* 0x000fe20008000030 */
[----:B------:R-:W-:-:S05]  /*f450*/  IMAD.X R13, R13, 0x1, R33, P3 ;  /* 0x000000010d0d7824 */ /* 0x000fca00018e0621 */
[----:B------:R0:W-:Y:S01]  /*f460*/  @P1 STG.E desc[UR16][R12.64], R48 ;  /* 0x000000300c001986 */ /* 0x0001e2000c101910 */
[----:B------:R-:W-:-:S04]  /*f470*/  IADD3 R20, P1, R20, R30, RZ ;  /* 0x0000001e14147210 */ /* 0x000fc80007f3e0ff */
[----:B------:R-:W-:-:S03]  /*f480*/  IADD3.X R21, R31, R52, R21, P1, !PT ;  /* 0x000000341f157210 */ /* 0x000fc60000ffe415 */
[----:B0-----:R-:W-:-:S03]  /*f490*/  IMAD.WIDE.U32 R48, R3, R30, R20 ;  /* 0x0000001e03307225 */ /* 0x001fc600078e0014 */
[----:B------:R-:W-:-:S04]  /*f4a0*/  IADD3 R54, P1, R34, R48, RZ ;  /* 0x0000003022367210 */ /* 0x000fc80007f3e0ff */
[----:B------:R-:W-:-:S03]  /*f4b0*/  IADD3.X R55, R35, R0, R49, P1, !PT ;  /* 0x0000000023377210 */ /* 0x000fc60000ffe431 */
[----:B------:R-:W-:-:S05]  /*f4c0*/  IMAD.WIDE.U32 R54, R2, UR13, R54 ;  /* 0x0000000d02367c25 */ /* 0x000fca000f8e0036 */
[----:B------:R-:W-:Y:S02]  /*f4d0*/  IADD3 R49, R55, UR6, RZ ;  /* 0x0000000637317c10 */ /* 0x000fe4000fffe0ff */
[----:B------:R-:W-:-:S04]  /*f4e0*/  LEA R48, P1, R54, UR8, 0x2 ;  /* 0x0000000836307c11 */ /* 0x000fc8000f8210ff */
[----:B------:R-:W-:Y:S02]  /*f4f0*/  LEA.HI.X R49, R54, UR9, R49, 0x2, P1 ;  /* 0x0000000936317c11 */ /* 0x000fe400088f1431 */
[----:B------:R-:W-:-:S13]  /*f500*/  ISETP.GT.AND P1, PT, R50, 0x28, P0 ;  /* 0x000000283200780c */ /* 0x000fda0000724270 */
[----:B------:R-:W-:Y:S05]  /*f510*/  @!P1 BRA `(.L_x_58) ;  /* 0x0000000000049947 */ /* 0x000fea0003800000 */
[----:B------:R0:W5:Y:S02]  /*f520*/  LDG.E.LTC128B R56, desc[UR16][R48.64+0x20] ;  /* 0x0000201030387981 */ /* 0x000164000c1e1920 */
.L_x_58:
[----:B------:R-:W-:Y:S05]  /*f530*/  BSYNC B1 ;  /* 0x0000000000017941 */ /* 0x000fea0003800000 */
.L_x_57:
        /* <DEDUP_REMOVED lines=18> */
.L_x_60:
[----:B------:R-:W-:Y:S05]  /*f660*/  BSYNC B1 ;  /* 0x0000000000017941 */ /* 0x000fea0003800000 */
.L_x_59:
[----:B------:R-:W-:Y:S01]  /*f670*/  IADD3 R7, R52, R7, RZ ;  /* 0x0000000734077210 */ /* 0x000fe20007ffe0ff */
[----:B-----5:R-:W-:Y:S01]  /*f680*/  FMUL R54, R56, UR22 ;  /* 0x0000001638367c20 */ /* 0x020fe20008400000 */
[----:B------:R-:W-:Y:S02]  /*f690*/  IADD3 R55, P3, R28, R6, RZ ;  /* 0x000000061c377210 */ /* 0x000fe40007f7e0ff */
[----:B------:R-:W-:Y:S01]  /*f6a0*/  ISETP.GT.AND P1, PT, R50, 0x30, P2 ;  /* 0x000000303200780c */ /* 0x000fe20001724270 */
[----:B------:R-:W-:Y:S01]  /*f6b0*/  FFMA R156, R156, UR21, R54 ;  /* 0x000000159c9c7c23 */ /* 0x000fe20008000036 */
[----:B------:R-:W-:Y:S01]  /*f6c0*/  MOV R60, R56 ;  /* 0x00000038003c7202 */ /* 0x000fe20000000f00 */
[----:B------:R-:W-:Y:S01]  /*f6d0*/  IMAD.X R57, R7, 0x1, R27, P3 ;  /* 0x0000000107397824 */ /* 0x000fe200018e061b */
[C---:B------:R-:W-:Y:S02]  /*f6e0*/  LEA R54, P3, R55.reuse, UR8, 0x2 ;  /* 0x0000000837367c11 */ /* 0x040fe4000f8610ff */
[----:B------:R3:W-:Y:S02]  /*f6f0*/  @P5 STG.E desc[UR16][R12.64+0x20], R156 ;  /* 0x0000209c0c005986 */ /* 0x0007e4000c101910 */
[----:B------:R-:W-:-:S05]  /*f700*/  LEA.HI.X R55, R55, UR9, R57, 0x2, P3 ;  /* 0x0000000937377c11 */ /* 0x000fca00098f1439 */
[----:B------:R0:W2:Y:S01]  /*f710*/  @P1 LDG.E.LTC128B R60, desc[UR16][R54.64] ;  /* 0x00000010363c1981 */ /* 0x0000a2000c1e1920 */
[----:B------:R-:W-:Y:S01]  /*f720*/  IADD3 R6, P3, R6, R30, RZ ;  /* 0x0000001e06067210 */ /* 0x000fe20007f7e0ff */
[----:B------:R-:W-:Y:S03]  /*f730*/  BSSY B1, `(.L_x_61) ;  /* 0x000000e000017945 */ /* 0x000fe60003800000 */
[----:B------:R-:W-:Y:S02]  /*f740*/  IADD3.X R7, R7, R31, RZ, P3, !PT ;  /* 0x0000001f07077210 */ /* 0x000fe40001ffe4ff */
[----:B------:R-:W-:Y:S01]  /*f750*/  IADD3 R57, P3, R6, R28, RZ ;  /* 0x0000001c06397210 */ /* 0x000fe20007f7e0ff */
[----:B0-----:R-:W-:-:S04]  /*f760*/  IMAD.WIDE.U32 R54, R32, 0x1c, R12 ;  /* 0x0000001c20367825 */ /* 0x001fc800078e000c */
[----:B------:R-:W-:Y:S02]  /*f770*/  IMAD.IADD R55, R53, 0x1, R55 ;  /* 0x0000000135377824 */ /* 0x000fe400078e0237 */
[----:B------:R-:W-:Y:S02]  /*f780*/  IMAD.X R58, R7, 0x1, R27, P3 ;  /* 0x00000001073a7824 */ /* 0x000fe400018e061b */
[----:B--2---:R-:W-:-:S04]  /*f790*/  FMUL R56, R60, UR22 ;  /* 0x000000163c387c20 */ /* 0x004fc80008400000 */
[----:B------:R-:W-:Y:S01]  /*f7a0*/  FFMA R157, R157, UR21, R56 ;  /* 0x000000159d9d7c23 */ /* 0x000fe20008000038 */
[----:B------:R-:W-:-:S04]  /*f7b0*/  LEA R56, P3, R57, UR8, 0x2 ;  /* 0x0000000839387c11 */ /* 0x000fc8000f8610ff */
[----:B------:R3:W-:Y:S01]  /*f7c0*/  @P1 STG.E desc[UR16][R54.64], R157 ;  /* 0x0000009d36001986 */ /* 0x0007e2000c101910 */
[----:B------:R-:W-:Y:S02]  /*f7d0*/  ISETP.GT.AND P1, PT, R50, 0x31, P2 ;  /* 0x000000313200780c */ /* 0x000fe40001724270 */
[----:B------:R-:W-:-:S11]  /*f7e0*/  LEA.HI.X R57, R57, UR9, R58, 0x2, P3 ;  /* 0x0000000939397c11 */ /* 0x000fd600098f143a */
[----:B---3--:R-:W-:Y:S05]  /*f7f0*/  @!P1 BRA `(.L_x_62) ;  /* 0x0000000000049947 */ /* 0x008fea0003800000 */
[----:B------:R0:W5:Y:S02]  /*f800*/  LDG.E.LTC128B R60, desc[UR16][R56.64] ;  /* 0x00000010383c7981 */ /* 0x000164000c1e1920 */
.L_x_62:
[----:B------:R-:W-:Y:S05]  /*f810*/  BSYNC B1 ;  /* 0x0000000000017941 */ /* 0x000fea0003800000 */
.L_x_61:
        /* <DEDUP_REMOVED lines=19> */
.L_x_64:
[----:B------:R-:W-:Y:S05]  /*f950*/  BSYNC B1 ;  /* 0x0000000000017941 */ /* 0x000fea0003800000 */
.L_x_63:
        /* <DEDUP_REMOVED lines=18> */
.L_x_66:
[----:B------:R-:W-:Y:S05]  /*fa80*/  BSYNC B1 ;  /* 0x0000000000017941 */ /* 0x000fea0003800000 */
.L_x_65:
        /* <DEDUP_REMOVED lines=10> */
[----:B------:R0:W4:Y:S01]  /*fb30*/  @P1 LDG.E.LTC128B R64, desc[UR16][R58.64] ;  /* 0x000000103a401981 */ /* 0x000122000c1e1920 */
[----:B------:R-:W-:Y:S01]  /*fb40*/  IADD3 R6, P3, R6, R30, RZ ;  /* 0x0000001e06067210 */ /* 0x000fe20007f7e0ff */
[----:B------:R-:W-:Y:S04]  /*fb50*/  BSSY B1, `(.L_x_67) ;  /* 0x000000e000017945 */ /* 0x000fe80003800000 */
[----:B------:R-:W-:Y:S01]  /*fb60*/  IMAD.X R7, R7, 0x1, R31, P3 ;  /* 0x0000000107077824 */ /* 0x000fe200018e061f */
[----:B------:R-:W-:Y:S01]  /*fb70*/  IADD3 R61, P3, R6, R28, RZ ;  /* 0x0000001c063d7210 */ /* 0x000fe20007f7e0ff */
[----:B0-----:R-:W-:-:S03]  /*fb80*/  IMAD.WIDE.U32 R58, R32, 0x1c, R12 ;  /* 0x0000001c203a7825 */ /* 0x001fc600078e000c */
[----:B------:R-:W-:Y:S02]  /*fb90*/  IADD3.X R62, R7, R27, RZ, P3, !PT ;  /* 0x0000001b073e7210 */ /* 0x000fe40001ffe4ff */
[----:B------:R-:W-:Y:S01]  /*fba0*/  IADD3 R59, R53, R59, RZ ;  /* 0x0000003b353b7210 */ /* 0x000fe20007ffe0ff */
[----:B----4-:R-:W-:-:S04]  /*fbb0*/  FMUL R60, R64, UR22 ;  /* 0x00000016403c7c20 */ /* 0x010fc80008400000 */
[----:B------:R-:W-:Y:S01]  /*fbc0*/  FFMA R161, R161, UR21, R60 ;  /* 0x00000015a1a17c23 */ /* 0x000fe2000800003c */
[----:B------:R-:W-:-:S04]  /*fbd0*/  LEA R60, P3, R61, UR8, 0x2 ;  /* 0x000000083d3c7c11 */ /* 0x000fc8000f8610ff */
[----:B------:R3:W-:Y:S01]  /*fbe0*/  @P1 STG.E desc[UR16][R58.64], R161 ;  /* 0x000000a13a001986 */ /* 0x0007e2000c101910 */
[----:B------:R-:W-:Y:S02]  /*fbf0*/  ISETP.GT.AND P1, PT, R50, 0x39, P2 ;  /* 0x000000393200780c */ /* 0x000fe40001724270 */
[----:B------:R-:W-:-:S11]  /*fc00*/  LEA.HI.X R61, R61, UR9, R62, 0x2, P3 ;  /* 0x000000093d3d7c11 */ /* 0x000fd600098f143e */
[----:B---3--:R-:W-:Y:S05]  /*fc10*/  @!P1 BRA `(.L_x_68) ;  /* 0x0000000000049947 */ /* 0x008fea0003800000 */
[----:B------:R0:W5:Y:S02]  /*fc20*/  LDG.E.LTC128B R64, desc[UR16][R60.64] ;  /* 0x000000103c407981 */ /* 0x000164000c1e1920 */
.L_x_68:
[----:B------:R-:W-:Y:S05]  /*fc30*/  BSYNC B1 ;  /* 0x0000000000017941 */ /* 0x000fea0003800000 */
.L_x_67:
[----:B------:R-:W-:Y:S02]  /*fc40*/  IMAD.SHL.U32 R158, R32, 0x20, RZ ;  /* 0x00000020209e7824 */ /* 0x000fe400078e00ff */
[----:B0----5:R-:W-:Y:S01]  /*fc50*/  FMUL R60, R64, UR22 ;  /* 0x00000016403c7c20 */ /* 0x021fe20008400000 */
[----:B------:R-:W-:Y:S01]  /*fc60*/  IMAD.WIDE.U32 R20, R30, 0x7, R20 ;  /* 0x000000071e147825 */ /* 0x000fe200078e0014 */
[----:B------:R-:W-:Y:S01]  /*fc70*/  BSSY B1, `(.L_x_69) ;  /* 0x0000011000017945 */ /* 0x000fe20003800000 */
[----:B------:R-:W-:Y:S02]  /*fc80*/  IADD3 R12, P3, R12, R158, RZ ;  /* 0x0000009e0c0c7210 */ /* 0x000fe40007f7e0ff */
[----:B------:R-:W-:Y:S02]  /*fc90*/  FFMA R60, R162, UR21, R60 ;  /* 0x00000015a23c7c23 */ /* 0x000fe4000800003c */
[----:B------:R-:W-:-:S05]  /*fca0*/  IADD3.X R13, R13, R33, RZ, P3, !PT ;  /* 0x000000210d0d7210 */ /* 0x000fca0001ffe4ff */
        /* <DEDUP_REMOVED lines=13> */
.L_x_70:
[----:B------:R-:W-:Y:S05]  /*fd80*/  BSYNC B1 ;  /* 0x0000000000017941 */ /* 0x000fea0003800000 */
.L_x_69:
        /* <DEDUP_REMOVED lines=9> */
[----:B---3--:R-:W-:-:S03]  /*fe20*/  IMAD.WIDE.U32 R58, R3, R30, R10 ;  /* 0x0000001e033a7225 */ /* 0x008fc600078e000a */
        /* <DEDUP_REMOVED lines=8> */
.L_x_72:
[----:B------:R-:W-:Y:S05]  /*feb0*/  BSYNC B1 ;  /* 0x0000000000017941 */ /* 0x000fea0003800000 */
.L_x_71:
        /* <DEDUP_REMOVED lines=12> */
[----:B------:R-:W-:Y:S04]  /*ff80*/  BSSY B1, `(.L_x_73) ;  /* 0x000000e000017945 */ /* 0x000fe80003800000 */
[----:B------:R-:W-:Y:S01]  /*ff90*/  IMAD.X R7, R7, 0x1, R31, P3 ;  /* 0x0000000107077824 */ /* 0x000fe200018e061f */
[----:B------:R-:W-:Y:S01]  /*ffa0*/  IADD3 R65, P3, R6, R28, RZ ;  /* 0x0000001c06417210 */ /* 0x000fe20007f7e0ff */
[----:B0-----:R-:W-:-:S03]  /*ffb0*/  IMAD.WIDE.U32 R62, R32, 0x1c, R12 ;  /* 0x0000001c203e7825 */ /* 0x001fc600078e000c */
[----:B------:R-:W-:Y:S02]  /*ffc0*/  IADD3.X R66, R7, R27, RZ, P3, !PT ;  /* 0x0000001b07427210 */ /* 0x000fe40001ffe4ff */
[----:B------:R-:W-:Y:S01]  /*ffd0*/  IADD3 R63, R53, R63, RZ ;  /* 0x0000003f353f7210 */ /* 0x000fe20007ffe0ff */
[----:B--2---:R-:W-:-:S04]  /*ffe0*/  FMUL R64, R68, UR22 ;  /* 0x0000001644407c20 */ /* 0x004fc80008400000 */
[----:B------:R-:W-:Y:S01]  /*fff0*/  FFMA R165, R165, UR21, R64 ;  /* 0x00000015a5a57c23 */ /* 0x000fe20008000040 */
[----:B------:R-:W-:-:S04]  /*10000*/  LEA R64, P3, R65, UR8, 0x2 ;  /* 0x0000000841407c11 */ /* 0x000fc8000f8610ff */
[----:B------:R4:W-:Y:S01]  /*10010*/  @P1 STG.E desc[UR16][R62.64], R165 ;  /* 0x000000a53e001986 */ /* 0x0009e2000c101910 */
[----:B------:R-:W-:Y:S02]  /*10020*/  ISETP.GT.AND P1, PT, R50, 0x41, P2 ;  /* 0x000000413200780c */ /* 0x000fe40001724270 */
[----:B------:R-:W-:-:S11]  /*10030*/  LEA.HI.X R65, R65, UR9, R66, 0x2, P3 ;  /* 0x0000000941417c11 */ /* 0x000fd600098f1442 */
[----:B----4-:R-:W-:Y:S05]  /*10040*/  @!P1 BRA `(.L_x_74) ;  /* 0x0000000000049947 */ /* 0x010fea0003800000 */
[----:B------:R0:W5:Y:S02]  /*10050*/  LDG.E.LTC128B R68, desc[UR16][R64.64] ;  /* 0x0000001040447981 */ /* 0x000164000c1e1920 */
.L_x_74:
[----:B------:R-:W-:Y:S05]  /*10060*/  BSYNC B1 ;  /* 0x0000000000017941 */ /* 0x000fea0003800000 */
.L_x_73:
        /* <DEDUP_REMOVED lines=19> */
.L_x_76:
[----:B------:R-:W-:Y:S05]  /*101a0*/  BSYNC B1 ;  /* 0x0000000000017941 */ /* 0x000fea0003800000 */
.L_x_75:
        /* <DEDUP_REMOVED lines=18> */
.L_x_78:
[----:B------:R-:W-:Y:S05]  /*102d0*/  BSYNC B1 ;  /* 0x0000000000017941 */ /* 0x000fea0003800000 */
.L_x_77:
        /* <DEDUP_REMOVED lines=10> */
[----:B------:R0:W3:Y:S01]  /*10380*/  @P1 LDG.E.LTC128B R72, desc[UR16][R66.64] ;  /* 0x0000001042481981 */ /* 0x0000e2000c1e1920 */
[----:B------:R-:W-:Y:S01]  /*10390*/  IADD3 R6, P3, R6, R30, RZ ;  /* 0x0000001e06067210 */ /* 0x000fe20007f7e0ff */
[----:B------:R-:W-:Y:S03]  /*103a0*/  BSSY B1, `(.L_x_79) ;  /* 0x000000e000017945 */ /* 0x000fe60003800000 */
[----:B------:R-:W-:Y:S02]  /*103b0*/  IADD3.X R7, R7, R31, RZ, P3, !PT ;  /* 0x0000001f07077210 */ /* 0x000fe40001ffe4ff */
[----:B------:R-:W-:Y:S01]  /*103c0*/  IADD3 R69, P3, R6, R28, RZ ;  /* 0x0000001c06457210 */ /* 0x000fe20007f7e0ff */
[----:B0-----:R-:W-:-:S04]  /*103d0*/  IMAD.WIDE.U32 R66, R32, 0x1c, R12 ;  /* 0x0000001c20427825 */ /* 0x001fc800078e000c */
[----:B------:R-:W-:Y:S02]  /*103e0*/  IMAD.IADD R67, R53, 0x1, R67 ;  /* 0x0000000135437824 */ /* 0x000fe400078e0243 */
[----:B------:R-:W-:Y:S02]  /*103f0*/  IMAD.X R70, R7, 0x1, R27, P3 ;  /* 0x0000000107467824 */ /* 0x000fe400018e061b */
[----:B---3--:R-:W-:-:S04]  /*10400*/  FMUL R68, R72, UR22 ;  /* 0x0000001648447c20 */ /* 0x008fc80008400000 */
[----:B------:R-:W-:Y:S01]  /*10410*/  FFMA R169, R169, UR21, R68 ;  /* 0x00000015a9a97c23 */ /* 0x000fe20008000044 */
[----:B------:R-:W-:-:S04]  /*10420*/  LEA R68, P3, R69, UR8, 0x2 ;  /* 0x0000000845447c11 */ /* 0x000fc8000f8610ff */
[----:B------:R4:W-:Y:S01]  /*10430*/  @P1 STG.E desc[UR16][R66.64], R169 ;  /* 0x000000a942001986 */ /* 0x0009e2000c101910 */
[----:B------:R-:W-:Y:S02]  /*10440*/  ISETP.GT.AND P1, PT, R50, 0x49, P2 ;  /* 0x000000493200780c */ /* 0x000fe40001724270 */
[----:B------:R-:W-:-:S11]  /*10450*/  LEA.HI.X R69, R69, UR9, R70, 0x2, P3 ;  /* 0x0000000945457c11 */ /* 0x000fd600098f1446 */
[----:B----4-:R-:W-:Y:S05]  /*10460*/  @!P1 BRA `(.L_x_80) ;  /* 0x0000000000049947 */ /* 0x010fea0003800000 */
[----:B------:R0:W5:Y:S02]  /*10470*/  LDG.E.LTC128B R72, desc[UR16][R68.64] ;  /* 0x0000001044487981 */ /* 0x000164000c1e1920 */
.L_x_80:
[----:B------:R-:W-:Y:S05]  /*10480*/  BSYNC B1 ;  /* 0x0000000000017941 */ /* 0x000fea0003800000 */
.L_x_79:
        /* <DEDUP_REMOVED lines=19> */
.L_x_82:
[----:B------:R-:W-:Y:S05]  /*105c0*/  BSYNC B1 ;  /* 0x0000000000017941 */ /* 0x000fea0003800000 */
.L_x_81:
        /* <DEDUP_REMOVED lines=18> */
.L_x_84:
[----:B------:R-:W-:Y:S05]  /*106f0*/  BSYNC B1 ;  /* 0x0000000000017941 */ /* 0x000fea0003800000 */
.L_x_83:
        /* <DEDUP_REMOVED lines=26> */
.L_x_86:
[----:B------:R-:W-:Y:S05]  /*108a0*/  BSYNC B1 ;  /* 0x0000000000017941 */ /* 0x000fea0003800000 */
.L_x_85:
        /* <DEDUP_REMOVED lines=19> */
.L_x_88:
[----:B------:R-:W-:Y:S05]  /*109e0*/  BSYNC B1 ;  /* 0x0000000000017941 */ /* 0x000fea0003800000 */
.L_x_87:
        /* <DEDUP_REMOVED lines=18> */
.L_x_90:
[----:B------:R-:W-:Y:S05]  /*10b10*/  BSYNC B1 ;  /* 0x0000000000017941 */ /* 0x000fea0003800000 */
.L_x_89:
        /* <DEDUP_REMOVED lines=26> */
.L_x_92:
[----:B------:R-:W-:Y:S05]  /*10cc0*/  BSYNC B1 ;  /* 0x0000000000017941 */ /* 0x000fea0003800000 */
.L_x_91:
        /* <DEDUP_REMOVED lines=19> */
.L_x_94:
[----:B------:R-:W-:Y:S05]  /*10e00*/  BSYNC B1 ;  /* 0x0000000000017941 */ /* 0x000fea0003800000 */
.L_x_93:
        /* <DEDUP_REMOVED lines=18> */
.L_x_96:
[----:B------:R-:W-:Y:S05]  /*10f30*/  BSYNC B1 ;  /* 0x0000000000017941 */ /* 0x000fea0003800000 */
.L_x_95:
        /* <DEDUP_REMOVED lines=26> */
.L_x_98:
[----:B------:R-:W-:Y:S05]  /*110e0*/  BSYNC B1 ;  /* 0x0000000000017941 */ /* 0x000fea0003800000 */
.L_x_97:
        /* <DEDUP_REMOVED lines=19> */
.L_x_100:
[----:B------:R-:W-:Y:S05]  /*11220*/  BSYNC B1 ;  /* 0x0000000000017941 */ /* 0x000fea0003800000 */
.L_x_99:
        /* <DEDUP_REMOVED lines=18> */
.L_x_102:
[----:B------:R-:W-:Y:S05]  /*11350*/  BSYNC B1 ;  /* 0x0000000000017941 */ /* 0x000fea0003800000 */
.L_x_101:
        /* <DEDUP_REMOVED lines=26> */
.L_x_104:
[----:B------:R-:W-:Y:S05]  /*11500*/  BSYNC B1 ;  /* 0x0000000000017941 */ /* 0x000fea0003800000 */
.L_x_103:
        /* <DEDUP_REMOVED lines=19> */
.L_x_106:
[----:B------:R-:W-:Y:S05]  /*11640*/  BSYNC B1 ;  /* 0x0000000000017941 */ /* 0x000fea0003800000 */
.L_x_105:
        /* <DEDUP_REMOVED lines=18> */
.L_x_108:
[----:B------:R-:W-:Y:S05]  /*11770*/  BSYNC B1 ;  /* 0x0000000000017941 */ /* 0x000fea0003800000 */
.L_x_107:
        /* <DEDUP_REMOVED lines=26> */
.L_x_110:
[----:B------:R-:W-:Y:S05]  /*11920*/  BSYNC B1 ;  /* 0x0000000000017941 */ /* 0x000fea0003800000 */
.L_x_109:
        /* <DEDUP_REMOVED lines=19> */
.L_x_112:
[----:B------:R-:W-:Y:S05]  /*11a60*/  BSYNC B1 ;  /* 0x0000000000017941 */ /* 0x000fea0003800000 */
.L_x_111:
        /* <DEDUP_REMOVED lines=18> */
.L_x_114:
[----:B------:R-:W-:Y:S05]  /*11b90*/  BSYNC B1 ;  /* 0x0000000000017941 */ /* 0x000fea0003800000 */
.L_x_113:
        /* <DEDUP_REMOVED lines=26> */
.L_x_116:
[----:B------:R-:W-:Y:S05]  /*11d40*/  BSYNC B1 ;  /* 0x0000000000017941 */ /* 0x000fea0003800000 */
.L_x_115:
        /* <DEDUP_REMOVED lines=19> */
.L_x_118:
[----:B------:R-:W-:Y:S05]  /*11e80*/  BSYNC B1 ;  /* 0x0000000000017941 */ /* 0x000fea0003800000 */
.L_x_117:
        /* <DEDUP_REMOVED lines=18> */
.L_x_120:
[----:B------:R-:W-:Y:S05]  /*11fb0*/  BSYNC B1 ;  /* 0x0000000000017941 */ /* 0x000fea0003800000 */
.L_x_119:
        /* <DEDUP_REMOVED lines=26> */
.L_x_122:
[----:B------:R-:W-:Y:S05]  /*12160*/  BSYNC B1 ;  /* 0x0000000000017941 */ /* 0x000fea0003800000 */
.L_x_121:
        /* <DEDUP_REMOVED lines=19> */
.L_x_124:
[----:B------:R-:W-:Y:S05]  /*122a0*/  BSYNC B1 ;  /* 0x0000000000017941 */ /* 0x000fea0003800000 */
.L_x_123:
        /* <DEDUP_REMOVED lines=18> */
.L_x_126:
[----:B------:R-:W-:Y:S05]  /*123d0*/  BSYNC B1 ;  /* 0x0000000000017941 */ /* 0x000fea0003800000 */
.L_x_125:
        /* <DEDUP_REMOVED lines=26> */
.L_x_128:
[----:B------:R-:W-:Y:S05]  /*12580*/  BSYNC B1 ;  /* 0x0000000000017941 */ /* 0x000fea0003800000 */
.L_x_127:
        /* <DEDUP_REMOVED lines=19> */
.L_x_130:
[----:B------:R-:W-:Y:S05]  /*126c0*/  BSYNC B1 ;  /* 0x0000000000017941 */ /* 0x000fea0003800000 */
.L_x_129:
        /* <DEDUP_REMOVED lines=18> */
.L_x_132:
[----:B------:R-:W-:Y:S05]  /*127f0*/  BSYNC B1 ;  /* 0x0000000000017941 */ /* 0x000fea0003800000 */
.L_x_131:
        /* <DEDUP_REMOVED lines=26> */
.L_x_134:
[----:B------:R-:W-:Y:S05]  /*129a0*/  BSYNC B1 ;  /* 0x0000000000017941 */ /* 0x000fea0003800000 */
.L_x_133:
        /* <DEDUP_REMOVED lines=19> */
.L_x_136:
[----:B------:R-:W-:Y:S05]  /*12ae0*/  BSYNC B1 ;  /* 0x0000000000017941 */ /* 0x000fea0003800000 */
.L_x_135:
        /* <DEDUP_REMOVED lines=18> */
.L_x_138:
[----:B------:R-:W-:Y:S05]  /*12c10*/  BSYNC B1 ;  /* 0x0000000000017941 */ /* 0x000fea0003800000 */
.L_x_137:
        /* <DEDUP_REMOVED lines=26> */
.L_x_140:
[----:B------:R-:W-:Y:S05]  /*12dc0*/  BSYNC B1 ;  /* 0x0000000000017941 */ /* 0x000fea0003800000 */
.L_x_139:
        /* <DEDUP_REMOVED lines=19> */
.L_x_142:
[----:B------:R-:W-:Y:S05]  /*12f00*/  BSYNC B1 ;  /* 0x0000000000017941 */ /* 0x000fea0003800000 */
.L_x_141:
        /* <DEDUP_REMOVED lines=18> */
.L_x_144:
[----:B------:R-:W-:Y:S05]  /*13030*/  BSYNC B1 ;  /* 0x0000000000017941 */ /* 0x000fea0003800000 */
.L_x_143:
        /* <DEDUP_REMOVED lines=26> */
.L_x_146:
[----:B------:R-:W-:Y:S05]  /*131e0*/  BSYNC B1 ;  /* 0x0000000000017941 */ /* 0x000fea0003800000 */
.L_x_145:
        /* <DEDUP_REMOVED lines=19> */
.L_x_148:
[----:B------:R-:W-:Y:S05]  /*13320*/  BSYNC B1 ;  /* 0x0000000000017941 */ /* 0x000fea0003800000 */
.L_x_147:
        /* <DEDUP_REMOVED lines=18> */
.L_x_150:
[----:B------:R-:W-:Y:S05]  /*13450*/  BSYNC B1 ;  /* 0x0000000000017941 */ /* 0x000fea0003800000 */
.L_x_149:
        /* <DEDUP_REMOVED lines=26> */
.L_x_152:
[----:B------:R-:W-:Y:S05]  /*13600*/  BSYNC B1 ;  /* 0x0000000000017941 */ /* 0x000fea0003800000 */
.L_x_151:
        /* <DEDUP_REMOVED lines=19> */
.L_x_154:
[----:B------:R-:W-:Y:S05]  /*13740*/  BSYNC B1 ;  /* 0x0000000000017941 */ /* 0x000fea0003800000 */
.L_x_153:
        /* <DEDUP_REMOVED lines=18> */
.L_x_156:
[----:B------:R-:W-:Y:S05]  /*13870*/  BSYNC B1 ;  /* 0x0000000000017941 */ /* 0x000fea0003800000 */
.L_x_155:
        /* <DEDUP_REMOVED lines=26> */
.L_x_158:
[----:B------:R-:W-:Y:S05]  /*13a20*/  BSYNC B1 ;  /* 0x0000000000017941 */ /* 0x000fea0003800000 */
.L_x_157:
        /* <DEDUP_REMOVED lines=19> */
.L_x_160:
[----:B------:R-:W-:Y:S05]  /*13b60*/  BSYNC B1 ;  /* 0x0000000000017941 */ /* 0x000fea0003800000 */
.L_x_159:
        /* <DEDUP_REMOVED lines=18> */
.L_x_162:
[----:B------:R-:W-:Y:S05]  /*13c90*/  BSYNC B1 ;  /* 0x0000000000017941 */ /* 0x000fea0003800000 */
.L_x_161:
        /* <DEDUP_REMOVED lines=26> */
.L_x_164:
[----:B------:R-:W-:Y:S05]  /*13e40*/  BSYNC B1 ;  /* 0x0000000000017941 */ /* 0x000fea0003800000 */
.L_x_163:
        /* <DEDUP_REMOVED lines=19> */
.L_x_166:
[----:B------:R-:W-:Y:S05]  /*13f80*/  BSYNC B1 ;  /* 0x0000000000017941 */ /* 0x000fea0003800000 */
.L_x_165:
        /* <DEDUP_REMOVED lines=18> */
.L_x_168:
[----:B------:R-:W-:Y:S05]  /*140b0*/  BSYNC B1 ;  /* 0x0000000000017941 */ /* 0x000fea0003800000 */
.L_x_167:
        /* <DEDUP_REMOVED lines=26> */
.L_x_170:
[----:B------:R-:W-:Y:S05]  /*14260*/  BSYNC B1 ;  /* 0x0000000000017941 */ /* 0x000fea0003800000 */
.L_x_169:
        /* <DEDUP_REMOVED lines=19> */
.L_x_172:
[----:B------:R-:W-:Y:S05]  /*143a0*/  BSYNC B1 ;  /* 0x0000000000017941 */ /* 0x000fea0003800000 */
.L_x_171:
        /* <DEDUP_REMOVED lines=18> */
.L_x_174:
[----:B------:R-:W-:Y:S05]  /*144d0*/  BSYNC B1 ;  /* 0x0000000000017941 */ /* 0x000fea0003800000 */
.L_x_173:
        /* <DEDUP_REMOVED lines=26> */
.L_x_176:
[----:B------:R-:W-:Y:S05]  /*14680*/  BSYNC B1 ;  /* 0x0000000000017941 */ /* 0x000fea0003800000 */
.L_x_175:
        /* <DEDUP_REMOVED lines=19> */
.L_x_178:
[----:B------:R-:W-:Y:S05]  /*147c0*/  BSYNC B1 ;  /* 0x0000000000017941 */ /* 0x000fea0003800000 */
.L_x_177:
        /* <DEDUP_REMOVED lines=18> */
.L_x_180:
[----:B------:R-:W-:Y:S05]  /*148f0*/  BSYNC B1 ;  /* 0x0000000000017941 */ /* 0x000fea0003800000 */
.L_x_179:
        /* <DEDUP_REMOVED lines=26> */
.L_x_182:
[----:B------:R-:W-:Y:S05]  /*14aa0*/  BSYNC B1 ;  /* 0x0000000000017941 */ /* 0x000fea0003800000 */
.L_x_181:
[----:B0-----:R-:W2:Y:S01]  /*14ab0*/  LDL.LU R137, [R1+0x200] ;  /* 0x0002000001897983 */ /* 0x001ea20000300800 */
[----:B------:R-:W-:Y:S01]  /*14ac0*/  IADD3 R12, P3, R12, R158, RZ ;  /* 0x0000009e0c0c7210 */ /* 0x000fe20007f7e0ff */
[----:B-----5:R-:W-:Y:S01]  /*14ad0*/  FMUL R136, R140, UR22 ;  /* 0x000000168c887c20 */ /* 0x020fe20008400000 */
[----:B------:R-:W-:Y:S01]  /*14ae0*/  IMAD.WIDE.U32 R20, R30, 0x7, R20 ;  /* 0x000000071e147825 */ /* 0x000fe200078e0014 */
[----:B------:R-:W-:Y:S03]  /*14af0*/  BSSY B1, `(.L_x_183) ;  /* 0x0000010000017945 */ /* 0x000fe60003800000 */
[----:B------:R-:W-:Y:S02]  /*14b00*/  IMAD.X R13, R13, 0x1, R33, P3 ;  /* 0x000000010d0d7824 */ /* 0x000fe400018e0621 */
[----:B--2---:R-:W-:-:S05]  /*14b10*/  FFMA R136, R137, UR21, R136 ;  /* 0x0000001589887c23 */ /* 0x004fca0008000088 */
        /* <DEDUP_REMOVED lines=13> */
.L_x_184:
[----:B------:R-:W-:Y:S05]  /*14bf0*/  BSYNC B1 ;  /* 0x0000000000017941 */ /* 0x000fea0003800000 */
.L_x_183:
[----:B------:R-:W2:Y:S01]  /*14c00*/  LDL.LU R139, [R1+0x204] ;  /* 0x00020400018b7983 */ /* 0x000ea20000300800 */
[----:B-----5:R-:W-:Y:S01]  /*14c10*/  FMUL R138, R140, UR22 ;  /* 0x000000168c8a7c20 */ /* 0x020fe20008400000 */
[----:B------:R-:W-:Y:S01]  /*14c20*/  IMAD.WIDE.U32 R10, R30, 0x7, R10 ;  /* 0x000000071e0a7825 */ /* 0x000fe200078e000a */
[----:B------:R-:W-:Y:S01]  /*14c30*/  ISETP.GT.AND P5, PT, R50, 0xd1, P0 ;  /* 0x000000d13200780c */ /* 0x000fe200007a4270 */
[----:B------:R-:W-:Y:S01]  /*14c40*/  BSSY B1, `(.L_x_185) ;  /* 0x0000010000017945 */ /* 0x000fe20003800000 */
[----:B------:R-:W-:Y:S01]  /*14c50*/  MOV R144, R140 ;  /* 0x0000008c00907202 */ /* 0x000fe20000000f00 */
[----:B------:R-:W-:-:S04]  /*14c60*/  IMAD.WIDE.U32 R6, R30, 0x7, R6 ;  /* 0x000000071e067825 */ /* 0x000fc800078e0006 */
[----:B--2---:R-:W-:-:S05]  /*14c70*/  FFMA R138, R139, UR21, R138 ;  /* 0x000000158b8a7c23 */ /* 0x004fca000800008a */
        /* <DEDUP_REMOVED lines=12> */
.L_x_186:
[----:B------:R-:W-:Y:S05]  /*14d40*/  BSYNC B1 ;  /* 0x0000000000017941 */ /* 0x000fea0003800000 */
.L_x_185:
[----:B------:R-:W4:Y:S01]  /*14d50*/  LDL.LU R138, [R1+0x208] ;  /* 0x00020800018a7983 */ /* 0x000f220000300800 */
[----:B------:R-:W-:Y:S02]  /*14d60*/  IMAD.IADD R7, R52, 0x1, R7 ;  /* 0x0000000134077824 */ /* 0x000fe400078e0207 */
[----:B-----5:R-:W-:Y:S01]  /*14d70*/  FMUL R140, R144, UR22 ;  /* 0x00000016908c7c20 */ /* 0x020fe20008400000 */
[----:B------:R-:W-:Y:S01]  /*14d80*/  IADD3 R139, P3, R28, R6, RZ ;  /* 0x000000061c8b7210 */ /* 0x000fe20007f7e0ff */
[----:B------:R-:W3:Y:S01]  /*14d90*/  LDL.LU R142, [R1+0x20c] ;  /* 0x00020c00018e7983 */ /* 0x000ee20000300800 */
[----:B------:R-:W-:Y:S02]  /*14da0*/  ISETP.GT.AND P1, PT, R50, 0xd8, P2 ;  /* 0x000000d83200780c */ /* 0x000fe40001724270 */
[----:B------:R-:W-:Y:S01]  /*14db0*/  IADD3.X R141, R7, R27, RZ, P3, !PT ;  /* 0x0000001b078d7210 */ /* 0x000fe20001ffe4ff */
[----:B----4-:R-:W-:Y:S01]  /*14dc0*/  FFMA R140, R138, UR21, R140 ;  /* 0x000000158a8c7c23 */ /* 0x010fe2000800008c */
[----:B------:R-:W-:-:S04]  /*14dd0*/  LEA R138, P3, R139, UR8, 0x2 ;  /* 0x000000088b8a7c11 */ /* 0x000fc8000f8610ff */
[----:B------:R-:W-:Y:S01]  /*14de0*/  LEA.HI.X R139, R139, UR9, R141, 0x2, P3 ;  /* 0x000000098b8b7c11 */ /* 0x000fe200098f148d */
[----:B------:R4:W-:Y:S04]  /*14df0*/  @P5 STG.E desc[UR16][R12.64+0x20], R140 ;  /* 0x0000208c0c005986 */ /* 0x0009e8000c101910 */
[----:B------:R0:W4:Y:S01]  /*14e00*/  @P1 LDG.E.LTC128B R144, desc[UR16][R138.64] ;  /* 0x000000108a901981 */ /* 0x000122000c1e1920 */
[----:B------:R-:W-:Y:S01]  /*14e10*/  IADD3 R6, P3, R6, R30, RZ ;  /* 0x0000001e06067210 */ /* 0x000fe20007f7e0ff */
[----:B------:R-:W-:Y:S03]  /*14e20*/  BSSY B1, `(.L_x_187) ;  /* 0x000000e000017945 */ /* 0x000fe60003800000 */
[----:B------:R-:W-:-:S02]  /*14e30*/  IADD3.X R7, R7, R31, RZ, P3, !PT ;  /* 0x0000001f07077210 */ /* 0x000fc40001ffe4ff */
[----:B------:R-:W-:Y:S01]  /*14e40*/  IADD3 R141, P3, R6, R28, RZ ;  /* 0x0000001c068d7210 */ /* 0x000fe20007f7e0ff */
[----:B0-----:R-:W-:-:S04]  /*14e50*/  IMAD.WIDE.U32 R138, R32, 0x1c, R12 ;  /* 0x0000001c208a7825 */ /* 0x001fc800078e000c */
[----:B------:R-:W-:Y:S02]  /*14e60*/  IMAD.IADD R139, R53, 0x1, R139 ;  /* 0x00000001358b7824 */ /* 0x000fe400078e028b */
[----:B----4-:R-:W-:-:S04]  /*14e70*/  FMUL R140, R144, UR22 ;  /* 0x00000016908c7c20 */ /* 0x010fc80008400000 */
[----:B---3--:R-:W-:Y:S01]  /*14e80*/  FFMA R140, R142, UR21, R140 ;  /* 0x000000158e8c7c23 */ /* 0x008fe2000800008c */
[----:B------:R-:W-:-:S04]  /*14e90*/  IMAD.X R142, R7, 0x1, R27, P3 ;  /* 0x00000001078e7824 */ /* 0x000fc800018e061b */
[----:B------:R0:W-:Y:S01]  /*14ea0*/  @P1 STG.E desc[UR16][R138.64], R140 ;  /* 0x0000008c8a001986 */ /* 0x0001e2000c101910 */
[----:B------:R-:W-:Y:S02]  /*14eb0*/  ISETP.GT.AND P1, PT, R50, 0xd9, P2 ;  /* 0x000000d93200780c */ /* 0x000fe40001724270 */
[----:B0-----:R-:W-:-:S04]  /*14ec0*/  LEA R140, P3, R141, UR8, 0x2 ;  /* 0x000000088d8c7c11 */ /* 0x001fc8000f8610ff */
[----:B------:R-:W-:-:S07]  /*14ed0*/  LEA.HI.X R141, R141, UR9, R142, 0x2, P3 ;  /* 0x000000098d8d7c11 */ /* 0x000fce00098f148e */
[----:B------:R-:W-:Y:S05]  /*14ee0*/  @!P1 BRA `(.L_x_188) ;  /* 0x0000000000049947 */ /* 0x000fea0003800000 */
[----:B------:R0:W5:Y:S02]  /*14ef0*/  LDG.E.LTC128B R144, desc[UR16][R140.64] ;  /* 0x000000108c907981 */ /* 0x000164000c1e1920 */
.L_x_188:
[----:B------:R-:W-:Y:S05]  /*14f00*/  BSYNC B1 ;  /* 0x0000000000017941 */ /* 0x000fea0003800000 */
.L_x_187:
[----:B0-----:R-:W3:Y:S01]  /*14f10*/  LDL.LU R141, [R1+0x210] ;  /* 0x00021000018d7983 */ /* 0x001ee20000300800 */
[----:B------:R-:W-:Y:S01]  /*14f20*/  IADD3 R12, P3, R12, R158, RZ ;  /* 0x0000009e0c0c7210 */ /* 0x000fe20007f7e0ff */
[----:B-----5:R-:W-:Y:S01]  /*14f30*/  FMUL R140, R144, UR22 ;  /* 0x00000016908c7c20 */ /* 0x020fe20008400000 */
[----:B------:R-:W-:Y:S01]  /*14f40*/  IMAD.WIDE.U32 R20, R30, 0x7, R20 ;  /* 0x000000071e147825 */ /* 0x000fe200078e0014 */
[----:B------:R-:W-:Y:S01]  /*14f50*/  BSSY B1, `(.L_x_189) ;  /* 0x0000010000017945 */ /* 0x000fe20003800000 */
[----:B------:R-:W-:Y:S02]  /*14f60*/  IADD3.X R13, R13, R33, RZ, P3, !PT ;  /* 0x000000210d0d7210 */ /* 0x000fe40001ffe4ff */
[----:B---3--:R-:W-:-:S05]  /*14f70*/  FFMA R140, R141, UR21, R140 ;  /* 0x000000158d8c7c23 */ /* 0x008fca000800008c */
        /* <DEDUP_REMOVED lines=13> */
.L_x_190:
[----:B------:R-:W-:Y:S05]  /*15050*/  BSYNC B1 ;  /* 0x0000000000017941 */ /* 0x000fea0003800000 */
.L_x_189:
[----:B------:R-:W3:Y:S01]  /*15060*/  LDL.LU R143, [R1+0x214] ;  /* 0x00021400018f7983 */ /* 0x000ee20000300800 */
[----:B-----5:R-:W-:Y:S01]  /*15070*/  FMUL R142, R144, UR22 ;  /* 0x00000016908e7c20 */ /* 0x020fe20008400000 */
[----:B------:R-:W-:Y:S01]  /*15080*/  IMAD.WIDE.U32 R10, R30, 0x7, R10 ;  /* 0x000000071e0a7825 */ /* 0x000fe200078e000a */
[----:B------:R-:W-:Y:S01]  /*15090*/  ISETP.GT.AND P5, PT, R50, 0xd9, P0 ;  /* 0x000000d93200780c */ /* 0x000fe200007a4270 */
[----:B------:R-:W-:Y:S02]  /*150a0*/  BSSY B1, `(.L_x_191) ;  /* 0x0000010000017945 */ /* 0x000fe40003800000 */
[----:B------:R-:W-:-:S04]  /*150b0*/  IMAD.WIDE.U32 R6, R30, 0x7, R6 ;  /* 0x000000071e067825 */ /* 0x000fc800078e0006 */
[----:B------:R-:W-:Y:S02]  /*150c0*/  IMAD.MOV.U32 R148, RZ, RZ, R144 ;  /* 0x000000ffff947224 */ /* 0x000fe400078e0090 */
[----:B---3--:R-:W-:-:S05]  /*150d0*/  FFMA R142, R143, UR21, R142 ;  /* 0x000000158f8e7c23 */ /* 0x008fca000800008e */
        /* <DEDUP_REMOVED lines=12> */
.L_x_192:
[----:B------:R-:W-:Y:S05]  /*151a0*/  BSYNC B1 ;  /* 0x0000000000017941 */ /* 0x000fea0003800000 */
.L_x_191:
[----:B------:R-:W4:Y:S01]  /*151b0*/  LDL.LU R142, [R1+0x218] ;  /* 0x00021800018e7983 */ /* 0x000f220000300800 */
[----:B------:R-:W-:Y:S01]  /*151c0*/  IADD3 R7, R52, R7, RZ ;  /* 0x0000000734077210 */ /* 0x000fe20007ffe0ff */
[----:B-----5:R-:W-:Y:S01]  /*151d0*/  FMUL R144, R148, UR22 ;  /* 0x0000001694907c20 */ /* 0x020fe20008400000 */
[----:B------:R-:W-:Y:S01]  /*151e0*/  IADD3 R143, P3, R28, R6, RZ ;  /* 0x000000061c8f7210 */ /* 0x000fe20007f7e0ff */
[----:B------:R-:W2:Y:S01]  /*151f0*/  LDL.LU R146, [R1+0x21c] ;  /* 0x00021c0001927983 */ /* 0x000ea20000300800 */
[----:B------:R-:W-:-:S03]  /*15200*/  ISETP.GT.AND P1, PT, R50, 0xe0, P2 ;  /* 0x000000e03200780c */ /* 0x000fc60001724270 */
[----:B------:R-:W-:Y:S02]  /*15210*/  IMAD.X R145, R7, 0x1, R27, P3 ;  /* 0x0000000107917824 */ /* 0x000fe400018e061b */
[----:B----4-:R-:W-:Y:S01]  /*15220*/  FFMA R144, R142, UR21, R144 ;  /* 0x000000158e907c23 */ /* 0x010fe20008000090 */
[----:B------:R-:W-:-:S04]  /*15230*/  LEA R142, P3, R143, UR8, 0x2 ;  /* 0x000000088f8e7c11 */ /* 0x000fc8000f8610ff */
[----:B------:R-:W-:Y:S01]  /*15240*/  LEA.HI.X R143, R143, UR9, R145, 0x2, P3 ;  /* 0x000000098f8f7c11 */ /* 0x000fe200098f1491 */
[----:B------:R4:W-:Y:S04]  /*15250*/  @P5 STG.E desc[UR16][R12.64+0x20], R144 ;  /* 0x000020900c005986 */ /* 0x0009e8000c101910 */
[----:B------:R0:W4:Y:S01]  /*15260*/  @P1 LDG.E.LTC128B R148, desc[UR16][R142.64] ;  /* 0x000000108e941981 */ /* 0x000122000c1e1920 */
[----:B------:R-:W-:Y:S01]  /*15270*/  IADD3 R6, P3, R6, R30, RZ ;  /* 0x0000001e06067210 */ /* 0x000fe20007f7e0ff */
[----:B------:R-:W-:Y:S04]  /*15280*/  BSSY B1, `(.L_x_193) ;  /* 0x000000e000017945 */ /* 0x000fe80003800000 */
[----:B------:R-:W-:Y:S01]  /*15290*/  IMAD.X R7, R7, 0x1, R31, P3 ;  /* 0x0000000107077824 */ /* 0x000fe200018e061f */
[----:B------:R-:W-:Y:S01]  /*152a0*/  IADD3 R145, P3, R6, R28, RZ ;  /* 0x0000001c06917210 */ /* 0x000fe20007f7e0ff */
[----:B0-----:R-:W-:-:S05]  /*152b0*/  IMAD.WIDE.U32 R142, R32, 0x1c, R12 ;  /* 0x0000001c208e7825 */ /* 0x001fca00078e000c */
[----:B------:R-:W-:Y:S01]  /*152c0*/  IADD3 R143, R53, R143, RZ ;  /* 0x0000008f358f7210 */ /* 0x000fe20007ffe0ff */
[----:B----4-:R-:W-:-:S04]  /*152d0*/  FMUL R144, R148, UR22 ;  /* 0x0000001694907c20 */ /* 0x010fc80008400000 */
[----:B--2---:R-:W-:Y:S01]  /*152e0*/  FFMA R144, R146, UR21, R144 ;  /* 0x0000001592907c23 */ /* 0x004fe20008000090 */
[----:B------:R-:W-:-:S04]  /*152f0*/  IADD3.X R146, R7, R27, RZ, P3, !PT ;  /* 0x0000001b07927210 */ /* 0x000fc80001ffe4ff */
[----:B------:R0:W-:Y:S01]  /*15300*/  @P1 STG.E desc[UR16][R142.64], R144 ;  /* 0x000000908e001986 */ /* 0x0001e2000c101910 */
[----:B------:R-:W-:Y:S02]  /*15310*/  ISETP.GT.AND P1, PT, R50, 0xe1, P2 ;  /* 0x000000e13200780c */ /* 0x000fe40001724270 */
[----:B0-----:R-:W-:-:S04]  /*15320*/  LEA R144, P3, R145, UR8, 0x2 ;  /* 0x0000000891907c11 */ /* 0x001fc8000f8610ff */
[----:B------:R-:W-:-:S07]  /*15330*/  LEA.HI.X R145, R145, UR9, R146, 0x2, P3 ;  /* 0x0000000991917c11 */ /* 0x000fce00098f1492 */
[----:B------:R-:W-:Y:S05]  /*15340*/  @!P1 BRA `(.L_x_194) ;  /* 0x0000000000049947 */ /* 0x000fea0003800000 */
[----:B------:R0:W5:Y:S02]  /*15350*/  LDG.E.LTC128B R148, desc[UR16][R144.64] ;  /* 0x0000001090947981 */ /* 0x000164000c1e1920 */
.L_x_194:
[----:B------:R-:W-:Y:S05]  /*15360*/  BSYNC B1 ;  /* 0x0000000000017941 */ /* 0x000fea0003800000 */
.L_x_193:
        /* <DEDUP_REMOVED lines=20> */
.L_x_196:
[----:B------:R-:W-:Y:S05]  /*154b0*/  BSYNC B1 ;  /* 0x0000000000017941 */ /* 0x000fea0003800000 */
.L_x_195:
        /* <DEDUP_REMOVED lines=20> */
.L_x_198:
[----:B------:R-:W-:Y:S05]  /*15600*/  BSYNC B1 ;  /* 0x0000000000017941 */ /* 0x000fea0003800000 */
.L_x_197:
        /* <DEDUP_REMOVED lines=27> */
.L_x_200:
[----:B------:R-:W-:Y:S05]  /*157c0*/  BSYNC B1 ;  /* 0x0000000000017941 */ /* 0x000fea0003800000 */
.L_x_199:
        /* <DEDUP_REMOVED lines=20> */
.L_x_202:
[----:B------:R-:W-:Y:S05]  /*15910*/  BSYNC B1 ;  /* 0x0000000000017941 */ /* 0x000fea0003800000 */
.L_x_201:
        /* <DEDUP_REMOVED lines=20> */
.L_x_204:
[----:B------:R-:W-:Y:S05]  /*15a60*/  BSYNC B1 ;  /* 0x0000000000017941 */ /* 0x000fea0003800000 */
.L_x_203:
        /* <DEDUP_REMOVED lines=27> */
.L_x_206:
[----:B------:R-:W-:Y:S05]  /*15c20*/  BSYNC B1 ;  /* 0x0000000000017941 */ /* 0x000fea0003800000 */
.L_x_205:
        /* <DEDUP_REMOVED lines=20> */
.L_x_208:
[----:B------:R-:W-:Y:S05]  /*15d70*/  BSYNC B1 ;  /* 0x0000000000017941 */ /* 0x000fea0003800000 */
.L_x_207:
        /* <DEDUP_REMOVED lines=20> */
.L_x_210:
[----:B------:R-:W-:Y:S05]  /*15ec0*/  BSYNC B1 ;  /* 0x0000000000017941 */ /* 0x000fea0003800000 */
.L_x_209:
[----:B------:R-:W4:Y:S01]  /*15ed0*/  LDL.LU R154, [R1+0x248] ;  /* 0x00024800019a7983 */ /* 0x000f220000300800 */
[----:B-----5:R-:W-:Y:S01]  /*15ee0*/  FMUL R156, R157, UR22 ;  /* 0x000000169d9c7c20 */ /* 0x020fe20008400000 */
[----:B------:R-:W-:Y:S01]  /*15ef0*/  IMAD.IADD R26, R52, 0x1, R7 ;  /* 0x00000001341a7824 */ /* 0x000fe200078e0207 */
[----:B------:R-:W-:Y:S01]  /*15f00*/  IADD3 R29, P3, R28, R6, RZ ;  /* 0x000000061c1d7210 */ /* 0x000fe20007f7e0ff */
[----:B------:R-:W3:Y:S01]  /*15f10*/  LDL.LU R159, [R1+0x24c] ;  /* 0x00024c00019f7983 */ /* 0x000ee20000300800 */
[----:B------:R-:W-:Y:S02]  /*15f20*/  ISETP.GT.AND P1, PT, R50, 0xf8, P2 ;  /* 0x000000f83200780c */ /* 0x000fe40001724270 */
[----:B------:R-:W-:Y:S01]  /*15f30*/  IADD3.X R7, R26, R27, RZ, P3, !PT ;  /* 0x0000001b1a077210 */ /* 0x000fe20001ffe4ff */
[----:B------:R-:W-:-:S04]  /*15f40*/  IMAD.WIDE.U32 R20, R30, 0x7, R20 ;  /* 0x000000071e147825 */ /* 0x000fc800078e0014 */
[----:B------:R-:W-:-:S04]  /*15f50*/  IMAD.WIDE.U32 R10, R30, 0x7, R10 ;  /* 0x000000071e0a7825 */ /* 0x000fc800078e000a */
[----:B----4-:R-:W-:Y:S01]  /*15f60*/  FFMA R156, R154, UR21, R156 ;  /* 0x000000159a9c7c23 */ /* 0x010fe2000800009c */
[----:B------:R-:W-:-:S04]  /*15f70*/  LEA R154, P5, R29, UR8, 0x2 ;  /* 0x000000081d9a7c11 */ /* 0x000fc8000f8a10ff */
[----:B------:R-:W-:Y:S01]  /*15f80*/  LEA.HI.X R155, R29, UR9, R7, 0x2, P5 ;  /* 0x000000091d9b7c11 */ /* 0x000fe2000a8f1407 */
[----:B------:R-:W-:Y:S01]  /*15f90*/  IMAD.MOV.U32 R29, RZ, RZ, R157 ;  /* 0x000000ffff1d7224 */ /* 0x000fe200078e009d */
[----:B------:R4:W-:Y:S05]  /*15fa0*/  @P6 STG.E desc[UR16][R12.64+0x20], R156 ;  /* 0x0000209c0c006986 */ /* 0x0009ea000c101910 */
[----:B------:R-:W2:Y:S01]  /*15fb0*/  @P1 LDG.E.LTC128B R29, desc[UR16][R154.64] ;  /* 0x000000109a1d1981 */ /* 0x000ea2000c1e1920 */
[-C--:B------:R-:W-:Y:S01]  /*15fc0*/  IADD3 R28, P3, P5, R28, R30.reuse, R6 ;  /* 0x0000001e1c1c7210 */ /* 0x080fe20007d7e006 */
[----:B------:R-:W-:Y:S01]  /*15fd0*/  BSSY B1, `(.L_x_211) ;  /* 0x0000017000017945 */ /* 0x000fe20003800000 */
[----:B------:R-:W-:-:S02]  /*15fe0*/  IADD3 R6, P6, R20, R30, RZ ;  /* 0x0000001e14067210 */ /* 0x000fc40007fde0ff */
[----:B------:R-:W-:Y:S02]  /*15ff0*/  ISETP.GT.AND P2, PT, R50, 0xf9, P2 ;  /* 0x000000f93200780c */ /* 0x000fe40001744270 */
[----:B------:R-:W-:Y:S01]  /*16000*/  IADD3.X R7, R31, R52, R21, P6, !PT ;  /* 0x000000341f077210 */ /* 0x000fe200037fe415 */
[----:B------:R-:W-:Y:S01]  /*16010*/  IMAD.WIDE.U32 R20, R32, 0x1c, R12 ;  /* 0x0000001c20147825 */ /* 0x000fe200078e000c */
[-C--:B------:R-:W-:Y:S02]  /*16020*/  IADD3 R10, P6, R10, R30.reuse, RZ ;  /* 0x0000001e0a0a7210 */ /* 0x080fe40007fde0ff */
[----:B------:R-:W-:Y:S01]  /*16030*/  IADD3.X R27, R27, R31, R26, P3, P5 ;  /* 0x0000001f1b1b7210 */ /* 0x000fe20001fea41a */
[----:B------:R-:W-:Y:S01]  /*16040*/  IMAD.WIDE.U32 R6, R3, R30, R6 ;  /* 0x0000001e03067225 */ /* 0x000fe200078e0006 */
[----:B------:R-:W-:Y:S02]  /*16050*/  IADD3.X R11, R31, R52, R11, P6, !PT ;  /* 0x000000341f0b7210 */ /* 0x000fe400037fe40b */
[----:B------:R-:W-:-:S02]  /*16060*/  IADD3 R21, R53, R21, RZ ;  /* 0x0000001535157210 */ /* 0x000fc40007ffe0ff */
[----:B------:R-:W-:Y:S01]  /*16070*/  IADD3 R6, P6, R34, R6, RZ ;  /* 0x0000000622067210 */ /* 0x000fe20007fde0ff */
[----:B------:R-:W-:Y:S01]  /*16080*/  IMAD.WIDE.U32 R10, R3, R30, R10 ;  /* 0x0000001e030a7225 */ /* 0x000fe200078e000a */
[----:B------:R-:W-:Y:S02]  /*16090*/  LEA R26, P3, R28, UR8, 0x2 ;  /* 0x000000081c1a7c11 */ /* 0x000fe4000f8610ff */
[C---:B------:R-:W-:Y:S02]  /*160a0*/  IADD3.X R7, R35.reuse, R0, R7, P6, !PT ;  /* 0x0000000023077210 */ /* 0x040fe400037fe407 */
[----:B------:R-:W-:Y:S02]  /*160b0*/  IADD3 R10, P6, R34, R10, RZ ;  /* 0x0000000a220a7210 */ /* 0x000fe40007fde0ff */
[----:B------:R-:W-:Y:S01]  /*160c0*/  LEA.HI.X R27, R28, UR9, R27, 0x2, P3 ;  /* 0x000000091c1b7c11 */ /* 0x000fe200098f141b */
[----:B------:R-:W-:Y:S01]  /*160d0*/  IMAD.WIDE.U32 R6, R2, UR13, R6 ;  /* 0x0000000d02067c25 */ /* 0x000fe2000f8e0006 */
[----:B------:R-:W-:-:S03]  /*160e0*/  IADD3.X R11, R35, R0, R11, P6, !PT ;  /* 0x00000000230b7210 */ /* 0x000fc600037fe40b */
[----:B--2---:R-:W-:-:S04]  /*160f0*/  FMUL R0, R29, UR22 ;  /* 0x000000161d007c20 */ /* 0x004fc80008400000 */
[----:B---3--:R-:W-:-:S05]  /*16100*/  FFMA R0, R159, UR21, R0 ;  /* 0x000000159f007c23 */ /* 0x008fca0008000000 */
[----:B------:R4:W-:Y:S01]  /*16110*/  @P1 STG.E desc[UR16][R20.64], R0 ;  /* 0x0000000014001986 */ /* 0x0009e2000c101910 */
[----:B------:R-:W-:Y:S05]  /*16120*/  @!P2 BRA `(.L_x_212) ;  /* 0x000000000004a947 */ /* 0x000fea0003800000 */
[----:B------:R2:W5:Y:S02]  /*16130*/  LDG.E.LTC128B R29, desc[UR16][R26.64] ;  /* 0x000000101a1d7981 */ /* 0x000564000c1e1920 */
.L_x_212:
[----:B------:R-:W-:Y:S05]  /*16140*/  BSYNC B1 ;  /* 0x0000000000017941 */ /* 0x000fea0003800000 */
.L_x_211:
[----:B------:R-:W3:Y:S01]  /*16150*/  LDL.LU R28, [R1+0x250] ;  /* 0x00025000011c7983 */ /* 0x000ee20000300800 */
[----:B----4-:R-:W-:Y:S01]  /*16160*/  IADD3 R12, P1, R12, R158, RZ ;  /* 0x0000009e0c0c7210 */ /* 0x010fe20007f3e0ff */
[----:B-----5:R-:W-:Y:S01]  /*16170*/  FMUL R3, R29, UR22 ;  /* 0x000000161d037c20 */ /* 0x020fe20008400000 */
[----:B------:R-:W-:Y:S01]  /*16180*/  ISETP.GT.AND P3, PT, R50, 0xf8, P0 ;  /* 0x000000f83200780c */ /* 0x000fe20000764270 */
[----:B------:R-:W-:Y:S01]  /*16190*/  VIADD R0, R7, UR6 ;  /* 0x0000000607007c36 */ /* 0x000fe20008000000 */
[----:B------:R-:W-:Y:S01]  /*161a0*/  IADD3.X R13, R13, R33, RZ, P1, !PT ;  /* 0x000000210d0d7210 */ /* 0x000fe20000ffe4ff */
[----:B------:R-:W-:Y:S01]  /*161b0*/  BSSY B1, `(.L_x_213) ;  /* 0x0000008000017945 */ /* 0x000fe20003800000 */
[----:B--2---:R-:W-:Y:S01]  /*161c0*/  LEA R26, P5, R6, UR8, 0x2 ;  /* 0x00000008061a7c11 */ /* 0x004fe2000f8a10ff */
[----:B------:R-:W-:-:S03]  /*161d0*/  IMAD.WIDE.U32 R10, R2, UR13, R10 ;  /* 0x0000000d020a7c25 */ /* 0x000fc6000f8e000a */
[----:B------:R-:W-:Y:S01]  /*161e0*/  LEA.HI.X R27, R6, UR9, R0, 0x2, P5 ;  /* 0x00000009061b7c11 */ /* 0x000fe2000a8f1400 */
[----:B---3--:R-:W-:-:S05]  /*161f0*/  FFMA R3, R28, UR21, R3 ;  /* 0x000000151c037c23 */ /* 0x008fca0008000003 */
[----:B------:R2:W-:Y:S01]  /*16200*/  @P2 STG.E desc[UR16][R12.64], R3 ;  /* 0x000000030c002986 */ /* 0x0005e2000c101910 */
[----:B------:R-:W-:Y:S05]  /*16210*/  @!P3 BRA `(.L_x_214) ;  /* 0x000000000004b947 */ /* 0x000fea0003800000 */
[----:B------:R3:W5:Y:S02]  /*16220*/  LDG.E.LTC128B R29, desc[UR16][R26.64+0x20] ;  /* 0x000020101a1d7981 */ /* 0x000764000c1e1920 */
.L_x_214:
[----:B------:R-:W-:Y:S05]  /*16230*/  BSYNC B1 ;  /* 0x0000000000017941 */ /* 0x000fea0003800000 */
.L_x_213:
[----:B------:R-:W4:Y:S01]  /*16240*/  LDL.LU R6, [R1+0x254] ;  /* 0x0002540001067983 */ /* 0x000f220000300800 */
[----:B-----5:R-:W-:Y:S01]  /*16250*/  FMUL R0, R29, UR22 ;  /* 0x000000161d007c20 */ /* 0x020fe20008400000 */
[----:B------:R-:W-:Y:S01]  /*16260*/  ISETP.GT.AND P1, PT, R50, 0xf9, P0 ;  /* 0x000000f93200780c */ /* 0x000fe20000724270 */
[----:B--2---:R-:W-:Y:S01]  /*16270*/  VIADD R3, R11, UR6 ;  /* 0x000000060b037c36 */ /* 0x004fe20008000000 */
[C---:B------:R-:W-:Y:S01]  /*16280*/  LEA R2, P2, R10.reuse, UR8, 0x2 ;  /* 0x000000080a027c11 */ /* 0x040fe2000f8410ff */
[----:B------:R-:W-:Y:S01]  /*16290*/  BSSY B1, `(.L_x_215) ;  /* 0x0000007000017945 */ /* 0x000fe20003800000 */
[----:B------:R-:W-:Y:S02]  /*162a0*/  ISETP.GT.AND P0, PT, R51, 0x80, PT ;  /* 0x000000803300780c */ /* 0x000fe40003f04270 */
[----:B------:R-:W-:Y:S01]  /*162b0*/  LEA.HI.X R3, R10, UR9, R3, 0x2, P2 ;  /* 0x000000090a037c11 */ /* 0x000fe200090f1403 */
[----:B----4-:R-:W-:-:S05]  /*162c0*/  FFMA R0, R6, UR21, R0 ;  /* 0x0000001506007c23 */ /* 0x010fca0008000000 */
[----:B------:R2:W-:Y:S01]  /*162d0*/  @P3 STG.E desc[UR16][R20.64+0x20], R0 ;  /* 0x0000200014003986 */ /* 0x0005e2000c101910 */
[----:B------:R-:W-:Y:S05]  /*162e0*/  @!P1 BRA `(.L_x_216) ;  /* 0x0000000000049947 */ /* 0x000fea0003800000 */
[----:B------:R4:W5:Y:S02]  /*162f0*/  LDG.E.LTC128B R29, desc[UR16][R2.64+0x20] ;  /* 0x00002010021d7981 */ /* 0x000964000c1e1920 */
.L_x_216:
[----:B------:R-:W-:Y:S05]  /*16300*/  BSYNC B1 ;  /* 0x0000000000017941 */ /* 0x000fea0003800000 */
.L_x_215:
[----:B------:R-:W3:Y:S01]  /*16310*/  LDL.LU R6, [R1+0x258] ;  /* 0x0002580001067983 */ /* 0x000ee20000300800 */
[----:B--2--5:R-:W-:Y:S01]  /*16320*/  FMUL R0, R29, UR22 ;  /* 0x000000161d007c20 */ /* 0x024fe20008400000 */
[----:B------:R-:W-:Y:S01]  /*16330*/  ISETP.GT.AND P2, PT, R50, RZ, P0 ;  /* 0x000000ff3200720c */ /* 0x000fe20000744270 */
[----:B------:R-:W-:Y:S02]  /*16340*/  BSSY B1, `(.L_x_217) ;  /* 0x0000005000017945 */ /* 0x000fe40003800000 */
[----:B---3--:R-:W-:-:S05]  /*16350*/  FFMA R0, R6, UR21, R0 ;  /* 0x0000001506007c23 */ /* 0x008fca0008000000 */
[----:B------:R2:W-:Y:S05]  /*16360*/  @P1 STG.E desc[UR16][R12.64+0x20], R0 ;  /* 0x000020000c001986 */ /* 0x0005ea000c101910 */
[----:B------:R-:W-:Y:S05]  /*16370*/  @!P2 BRA `(.L_x_218) ;  /* 0x000000000004a947 */ /* 0x000fea0003800000 */
[----:B------:R3:W5:Y:S02]  /*16380*/  LDG.E.LTC128B R29, desc[UR16][R40.64+0x200] ;  /* 0x00020010281d7981 */ /* 0x000764000c1e1920 */
.L_x_218:
[----:B------:R-:W-:Y:S05]  /*16390*/  BSYNC B1 ;  /* 0x0000000000017941 */ /* 0x000fea0003800000 */
.L_x_217:
[----:B------:R-:W4:Y:S01]  /*163a0*/  LDL.LU R6, [R1+0x25c] ;  /* 0x00025c0001067983 */ /* 0x000f220000300800 */
[----:B--2--5:R-:W-:Y:S01]  /*163b0*/  FMUL R0, R29, UR22 ;  /* 0x000000161d007c20 */ /* 0x024fe20008400000 */
[----:B------:R-:W-:Y:S01]  /*163c0*/  ISETP.GT.AND P3, PT, R50, 0x1, P0 ;  /* 0x000000013200780c */ /* 0x000fe20000764270 */
[----:B------:R-:W-:Y:S01]  /*163d0*/  BSSY B1, `(.L_x_219) ;  /* 0x0000006000017945 */ /* 0x000fe20003800000 */
[----:B------:R-:W-:Y:S01]  /*163e0*/  ISETP.GT.AND P1, PT, R51, 0x88, PT ;  /* 0x000000883300780c */ /* 0x000fe20003f24270 */
[----:B----4-:R-:W-:-:S05]  /*163f0*/  FFMA R0, R6, UR21, R0 ;  /* 0x0000001506007c23 */ /* 0x010fca0008000000 */
[----:B------:R2:W-:Y:S05]  /*16400*/  @P2 STG.E desc[UR16][R24.64+0x200], R0 ;  /* 0x0002000018002986 */ /* 0x0005ea000c101910 */
[----:B------:R-:W-:Y:S05]  /*16410*/  @!P3 BRA `(.L_x_220) ;  /* 0x000000000004b947 */ /* 0x000fea0003800000 */
[----:B------:R4:W5:Y:S02]  /*16420*/  LDG.E.LTC128B R29, desc[UR16][R38.64+0x200] ;  /* 0x00020010261d7981 */ /* 0x000964000c1e1920 */
.L_x_220:
[----:B------:R-:W-:Y:S05]  /*16430*/  BSYNC B1 ;  /* 0x0000000000017941 */ /* 0x000fea0003800000 */
.L_x_219:
        /* <DEDUP_REMOVED lines=8> */
.L_x_222:
[----:B------:R-:W-:Y:S05]  /*164c0*/  BSYNC B1 ;  /* 0x0000000000017941 */ /* 0x000fea0003800000 */
.L_x_221:
[----:B------:R-:W4:Y:S01]  /*164d0*/  LDL.LU R6, [R1+0x264] ;  /* 0x0002640001067983 */ /* 0x000f220000300800 */
[C---:B------:R-:W-:Y:S01]  /*164e0*/  ISETP.GT.AND P3, PT, R50.reuse, 0x1, P1 ;  /* 0x000000013200780c */ /* 0x040fe20000f64270 */
[----:B--2--5:R-:W-:Y:S01]  /*164f0*/  FMUL R0, R29, UR22 ;  /* 0x000000161d007c20 */ /* 0x024fe20008400000 */
[----:B------:R-:W-:Y:S01]  /*16500*/  BSSY B1, `(.L_x_223) ;  /* 0x0000007000017945 */ /* 0x000fe20003800000 */
[----:B------:R-:W-:Y:S02]  /*16510*/  ISETP.GT.AND P2, PT, R50, 0x8, P0 ;  /* 0x000000083200780c */ /* 0x000fe40000744270 */
[----:B----4-:R-:W-:-:S05]  /*16520*/  FFMA R0, R6, UR21, R0 ;  /* 0x0000001506007c23 */ /* 0x010fca0008000000 */
[----:B------:R2:W-:Y:S02]  /*16530*/  @P5 STG.E desc[UR16][R24.64+0x220], R0 ;  /* 0x0002200018005986 */ /* 0x0005e4000c101910 */
[----:B--2---:R-:W-:Y:S01]  /*16540*/  MOV R0, R29 ;  /* 0x0000001d00007202 */ /* 0x004fe20000000f00 */
[----:B------:R-:W-:Y:S06]  /*16550*/  @!P3 BRA `(.L_x_224) ;  /* 0x000000000004b947 */ /* 0x000fec0003800000 */
[----:B------:R2:W5:Y:S02]  /*16560*/  LDG.E.LTC128B R0, desc[UR16][R38.64+0x220] ;  /* 0x0002201026007981 */ /* 0x000564000c1e1920 */
.L_x_224:
[----:B------:R-:W-:Y:S05]  /*16570*/  BSYNC B1 ;  /* 0x0000000000017941 */ /* 0x000fea0003800000 */
.L_x_223:
[----:B------:R-:W4:Y:S01]  /*16580*/  LDL.LU R7, [R1+0x268] ;  /* 0x0002680001077983 */ /* 0x000f220000300800 */
[----:B-----5:R-:W-:Y:S01]  /*16590*/  FMUL R6, R0, UR22 ;  /* 0x0000001600067c20 */ /* 0x020fe20008400000 */
[----:B------:R-:W-:Y:S01]  /*165a0*/  IMAD.MOV.U32 R10, RZ, RZ, R4 ;  /* 0x000000ffff0a7224 */ /* 0x000fe200078e0004 */
[----:B------:R-:W-:Y:S01]  /*165b0*/  MOV R11, R5 ;  /* 0x00000005000b7202 */ /* 0x000fe20000000f00 */
[----:B------:R-:W3:Y:S01]  /*165c0*/  LDL.LU R12, [R1+0x26c] ;  /* 0x00026c00010c7983 */ /* 0x000ee20000300800 */
[----:B----4-:R-:W-:-:S05]  /*165d0*/  FFMA R6, R7, UR21, R6 ;  /* 0x0000001507067c23 */ /* 0x010fca0008000006 */
[----:B------:R4:W-:Y:S04]  /*165e0*/  @P3 STG.E desc[UR16][R10.64+0x220], R6 ;  /* 0x000220060a003986 */ /* 0x0009e8000c101910 */
[----:B------:R-:W2:Y:S01]  /*165f0*/  @P2 LDG.E.LTC128B R0, desc[UR16][R46.64+0x200] ;  /* 0x000200102e002981 */ /* 0x000ea2000c1e1920 */
[----:B------:R-:W-:Y:S01]  /*16600*/  ISETP.GT.AND P5, PT, R50, 0x9, P0 ;  /* 0x000000093200780c */ /* 0x000fe200007a4270 */
[----:B------:R-:W-:Y:S01]  /*16610*/  BSSY B1, `(.L_x_225) ;  /* 0x0000009000017945 */ /* 0x000fe20003800000 */
[----:B----4-:R-:W-:Y:S01]  /*16620*/  IMAD.WIDE.U32 R10, R32, 0x1c, R10 ;  /* 0x0000001c200a7825 */ /* 0x010fe200078e000a */
[----:B------:R-:W-:-:S03]  /*16630*/  IADD3 R6, P3, R4, R158, RZ ;  /* 0x0000009e04067210 */ /* 0x000fc60007f7e0ff */
[----:B------:R-:W-:Y:S02]  /*16640*/  IMAD.IADD R11, R53, 0x1, R11 ;  /* 0x00000001350b7824 */ /* 0x000fe400078e020b */
[----:B--2---:R-:W-:-:S04]  /*16650*/  FMUL R7, R0, UR22 ;  /* 0x0000001600077c20 */ /* 0x004fc80008400000 */
[----:B---3--:R-:W-:-:S05]  /*16660*/  FFMA R12, R12, UR21, R7 ;  /* 0x000000150c0c7c23 */ /* 0x008fca0008000007 */
[----:B------:R2:W-:Y:S01]  /*16670*/  @P2 STG.E desc[UR16][R10.64+0x200], R12 ;  /* 0x0002000c0a002986 */ /* 0x0005e2000c101910 */
[----:B------:R-:W-:Y:S05]  /*16680*/  @!P5 BRA `(.L_x_226) ;  /* 0x000000000004d947 */ /* 0x000fea0003800000 */
[----:B------:R3:W5:Y:S02]  /*16690*/  LDG.E.LTC128B R0, desc[UR16][R8.64+0x200] ;  /* 0x0002001008007981 */ /* 0x000764000c1e1920 */
.L_x_226:
[----:B------:R-:W-:Y:S05]  /*166a0*/  BSYNC B1 ;  /* 0x0000000000017941 */ /* 0x000fea0003800000 */
.L_x_225:
[----:B--2---:R-:W2:Y:S01]  /*166b0*/  LDL.LU R12, [R1+0x270] ;  /* 0x00027000010c7983 */ /* 0x004ea20000300800 */
[----:B-----5:R-:W-:Y:S01]  /*166c0*/  FMUL R4, R0, UR22 ;  /* 0x0000001600047c20 */ /* 0x020fe20008400000 */
[----:B------:R-:W-:Y:S01]  /*166d0*/  IADD3.X R7, R5, R33, RZ, P3, !PT ;  /* 0x0000002105077210 */ /* 0x000fe20001ffe4ff */
[----:B------:R-:W-:Y:S01]  /*166e0*/  BSSY B1, `(.L_x_227) ;  /* 0x0000006000017945 */ /* 0x000fe20003800000 */
[----:B------:R-:W-:Y:S01]  /*166f0*/  ISETP.GT.AND P2, PT, R50, 0x8, P1 ;  /* 0x000000083200780c */ /* 0x000fe20000f44270 */
[----:B--2---:R-:W-:-:S05]  /*16700*/  FFMA R4, R12, UR21, R4 ;  /* 0x000000150c047c23 */ /* 0x004fca0008000004 */
[----:B------:R2:W-:Y:S07]  /*16710*/  @P5 STG.E desc[UR16][R6.64+0x200], R4 ;  /* 0x0002000406005986 */ /* 0x0005ee000c101910 */
[----:B------:R-:W-:Y:S05]  /*16720*/  @!P2 BRA `(.L_x_228) ;  /* 0x000000000004a947 */ /* 0x000fea0003800000 */
[----:B------:R4:W5:Y:S02]  /*16730*/  LDG.E.LTC128B R0, desc[UR16][R46.64+0x220] ;  /* 0x000220102e007981 */ /* 0x000964000c1e1920 */
.L_x_228:
[----:B------:R-:W-:Y:S05]  /*16740*/  BSYNC B1 ;  /* 0x0000000000017941 */ /* 0x000fea0003800000 */
.L_x_227:
[----:B------:R-:W3:Y:S01]  /*16750*/  LDL.LU R5, [R1+0x274] ;  /* 0x0002740001057983 */ /* 0x000ee20000300800 */
[----:B--2--5:R-:W-:Y:S01]  /*16760*/  FMUL R4, R0, UR22 ;  /* 0x0000001600047c20 */ /* 0x024fe20008400000 */
[C---:B------:R-:W-:Y:S01]  /*16770*/  ISETP.GT.AND P5, PT, R50.reuse, 0x9, P1 ;  /* 0x000000093200780c */ /* 0x040fe20000fa4270 */
[----:B------:R-:W-:Y:S01]  /*16780*/  BSSY B1, `(.L_x_229) ;  /* 0x0000006000017945 */ /* 0x000fe20003800000 */
[----:B------:R-:W-:Y:S01]  /*16790*/  ISETP.GT.AND P3, PT, R50, 0x10, P0 ;  /* 0x000000103200780c */ /* 0x000fe20000764270 */
[----:B---3--:R-:W-:-:S05]  /*167a0*/  FFMA R4, R5, UR21, R4 ;  /* 0x0000001505047c23 */ /* 0x008fca0008000004 */
[----:B------:R2:W-:Y:S05]  /*167b0*/  @P2 STG.E desc[UR16][R10.64+0x220], R4 ;  /* 0x000220040a002986 */ /* 0x0005ea000c101910 */
[----:B------:R-:W-:Y:S05]  /*167c0*/  @!P5 BRA `(.L_x_230) ;  /* 0x000000000004d947 */ /* 0x000fea0003800000 */
[----:B------:R3:W5:Y:S02]  /*167d0*/  LDG.E.LTC128B R0, desc[UR16][R8.64+0x220] ;  /* 0x0002201008007981 */ /* 0x000764000c1e1920 */
.L_x_230:
[----:B------:R-:W-:Y:S05]  /*167e0*/  BSYNC B1 ;  /* 0x0000000000017941 */ /* 0x000fea0003800000 */
.L_x_229:
[----:B------:R-:W4:Y:S01]  /*167f0*/  LDL.LU R5, [R1+0x278] ;  /* 0x0002780001057983 */ /* 0x000f220000300800 */
[----:B--2--5:R-:W-:Y:S01]  /*16800*/  FMUL R4, R0, UR22 ;  /* 0x0000001600047c20 */ /* 0x024fe20008400000 */
[----:B---3--:R-:W-:Y:S01]  /*16810*/  IMAD.MOV.U32 R8, RZ, RZ, R6 ;  /* 0x000000ffff087224 */ /* 0x008fe200078e0006 */
[----:B------:R-:W-:Y:S01]  /*16820*/  MOV R9, R7 ;  /* 0x0000000700097202 */ /* 0x000fe20000000f00 */
[----:B------:R-:W2:Y:S01]  /*16830*/  LDL.LU R10, [R1+0x27c] ;  /* 0x00027c00010a7983 */ /* 0x000ea20000300800 */
[----:B----4-:R-:W-:-:S05]  /*16840*/  FFMA R4, R5, UR21, R4 ;  /* 0x0000001505047c23 */ /* 0x010fca0008000004 */
[----:B------:R3:W-:Y:S04]  /*16850*/  @P5 STG.E desc[UR16][R8.64+0x220], R4 ;  /* 0x0002200408005986 */ /* 0x0007e8000c101910 */
[----:B------:R-:W4:Y:S01]  /*16860*/  @P3 LDG.E.LTC128B R0, desc[UR16][R44.64+0x200] ;  /* 0x000200102c003981 */ /* 0x000f22000c1e1920 */
[----:B------:R-:W-:Y:S01]  /*16870*/  ISETP.GT.AND P6, PT, R50, 0x11, P0 ;  /* 0x000000113200780c */ /* 0x000fe200007c4270 */
[----:B------:R-:W-:Y:S01]  /*16880*/  BSSY B1, `(.L_x_231) ;  /* 0x0000009000017945 */ /* 0x000fe20003800000 */
[----:B---3--:R-:W-:Y:S01]  /*16890*/  IMAD.WIDE.U32 R8, R32, 0x1c, R8 ;  /* 0x0000001c20087825 */ /* 0x008fe200078e0008 */
[----:B------:R-:W-:-:S03]  /*168a0*/  IADD3 R4, P5, R6, R158, RZ ;  /* 0x0000009e06047210 */ /* 0x000fc60007fbe0ff */
[----:B------:R-:W-:Y:S02]  /*168b0*/  IMAD.IADD R9, R53, 0x1, R9 ;  /* 0x0000000135097824 */ /* 0x000fe400078e0209 */
[----:B----4-:R-:W-:-:S04]  /*168c0*/  FMUL R5, R0, UR22 ;  /* 0x0000001600057c20 */ /* 0x010fc80008400000 */
[----:B--2---:R-:W-:-:S05]  /*168d0*/  FFMA R10, R10, UR21, R5 ;  /* 0x000000150a0a7c23 */ /* 0x004fca0008000005 */
[----:B------:R2:W-:Y:S01]  /*168e0*/  @P3 STG.E desc[UR16][R8.64+0x200], R10 ;  /* 0x0002000a08003986 */ /* 0x0005e2000c101910 */
[----:B------:R-:W-:Y:S05]  /*168f0*/  @!P6 BRA `(.L_x_232) ;  /* 0x000000000004e947 */ /* 0x000fea0003800000 */
[----:B------:R3:W5:Y:S02]  /*16900*/  LDG.E.LTC128B R0, desc[UR16][R14.64+0x200] ;  /* 0x000200100e007981 */ /* 0x000764000c1e1920 */
.L_x_232:
[----:B------:R-:W-:Y:S05]  /*16910*/  BSYNC B1 ;  /* 0x0000000000017941 */ /* 0x000fea0003800000 */
.L_x_231:
        /* <DEDUP_REMOVED lines=9> */
.L_x_234:
[----:B------:R-:W-:Y:S05]  /*169b0*/  BSYNC B1 ;  /* 0x0000000000017941 */ /* 0x000fea0003800000 */
.L_x_233:
        /* <DEDUP_REMOVED lines=9> */
.L_x_236:
[----:B------:R-:W-:Y:S05]  /*16a50*/  BSYNC B1 ;  /* 0x0000000000017941 */ /* 0x000fea0003800000 */
.L_x_235:
[----:B------:R-:W4:Y:S01]  /*16a60*/  LDL.LU R7, [R1+0x288] ;  /* 0x0002880001077983 */ /* 0x000f220000300800 */
[----:B--2--5:R-:W-:Y:S01]  /*16a70*/  FMUL R6, R0, UR22 ;  /* 0x0000001600067c20 */ /* 0x024fe20008400000 */
[----:B------:R-:W-:Y:S01]  /*16a80*/  IMAD.MOV.U32 R8, RZ, RZ, R4 ;  /* 0x000000ffff087224 */ /* 0x000fe200078e0004 */
[----:B------:R-:W-:Y:S01]  /*16a90*/  MOV R9, R5 ;  /* 0x0000000500097202 */ /* 0x000fe20000000f00 */
[----:B------:R-:W2:Y:S01]  /*16aa0*/  LDL.LU R10, [R1+0x28c] ;  /* 0x00028c00010a7983 */ /* 0x000ea20000300800 */
[----:B----4-:R-:W-:-:S05]  /*16ab0*/  FFMA R6, R7, UR21, R6 ;  /* 0x0000001507067c23 */ /* 0x010fca0008000006 */
[----:B------:R4:W-:Y:S04]  /*16ac0*/  @P5 STG.E desc[UR16][R8.64+0x220], R6 ;  /* 0x0002200608005986 */ /* 0x0009e8000c101910 */
[----:B------:R-:W3:Y:S01]  /*16ad0*/  @P3 LDG.E.LTC128B R0, desc[UR16][R42.64+0x200] ;  /* 0x000200102a003981 */ /* 0x000ee2000c1e1920 */
[----:B------:R-:W-:Y:S01]  /*16ae0*/  ISETP.GT.AND P6, PT, R50, 0x19, P0 ;  /* 0x000000193200780c */ /* 0x000fe200007c4270 */
[----:B------:R-:W-:Y:S01]  /*16af0*/  BSSY B1, `(.L_x_237) ;  /* 0x0000009000017945 */ /* 0x000fe20003800000 */
[----:B----4-:R-:W-:Y:S01]  /*16b00*/  IMAD.WIDE.U32 R8, R32, 0x1c, R8 ;  /* 0x0000001c20087825 */ /* 0x010fe200078e0008 */
[----:B------:R-:W-:-:S03]  /*16b10*/  IADD3 R6, P5, R4, R158, RZ ;  /* 0x0000009e04067210 */ /* 0x000fc60007fbe0ff */
[----:B------:R-:W-:Y:S02]  /*16b20*/  IMAD.IADD R9, R53, 0x1, R9 ;  /* 0x0000000135097824 */ /* 0x000fe400078e0209 */
[----:B---3--:R-:W-:-:S04]  /*16b30*/  FMUL R7, R0, UR22 ;  /* 0x0000001600077c20 */ /* 0x008fc80008400000 */
[----:B--2---:R-:W-:-:S05]  /*16b40*/  FFMA R10, R10, UR21, R7 ;  /* 0x000000150a0a7c23 */ /* 0x004fca0008000007 */
[----:B------:R2:W-:Y:S01]  /*16b50*/  @P3 STG.E desc[UR16][R8.64+0x200], R10 ;  /* 0x0002000a08003986 */ /* 0x0005e2000c101910 */
[----:B------:R-:W-:Y:S05]  /*16b60*/  @!P6 BRA `(.L_x_238) ;  /* 0x000000000004e947 */ /* 0x000fea0003800000 */
[----:B------:R3:W5:Y:S02]  /*16b70*/  LDG.E.LTC128B R0, desc[UR16][R16.64+0x200] ;  /* 0x0002001010007981 */ /* 0x000764000c1e1920 */
.L_x_238:
[----:B------:R-:W-:Y:S05]  /*16b80*/  BSYNC B1 ;  /* 0x0000000000017941 */ /* 0x000fea0003800000 */
.L_x_237:
        /* <DEDUP_REMOVED lines=9> */
.L_x_240:
[----:B------:R-:W-:Y:S05]  /*16c20*/  BSYNC B1 ;  /* 0x0000000000017941 */ /* 0x000fea0003800000 */
.L_x_239:
        /* <DEDUP_REMOVED lines=9> */
.L_x_242:
[----:B------:R-:W-:Y:S05]  /*16cc0*/  BSYNC B1 ;  /* 0x0000000000017941 */ /* 0x000fea0003800000 */
.L_x_241:
        /* <DEDUP_REMOVED lines=18> */
.L_x_244:
[----:B------:R-:W-:Y:S05]  /*16df0*/  BSYNC B1 ;  /* 0x0000000000017941 */ /* 0x000fea0003800000 */
.L_x_243:
        /* <DEDUP_REMOVED lines=9> */
.L_x_246:
[----:B------:R-:W-:Y:S05]  /*16e90*/  BSYNC B1 ;  /* 0x0000000000017941 */ /* 0x000fea0003800000 */
.L_x_245:
        /* <DEDUP_REMOVED lines=9> */
.L_x_248:
[----:B------:R-:W-:Y:S05]  /*16f30*/  BSYNC B1 ;  /* 0x0000000000017941 */ /* 0x000fea0003800000 */
.L_x_247:
        /* <DEDUP_REMOVED lines=10> */
[----:B------:R-:W-:Y:S01]  /*16fe0*/  IADD3 R6, P5, R4, R158, RZ ;  /* 0x0000009e04067210 */ /* 0x000fe20007fbe0ff */
[----:B----4-:R-:W-:-:S04]  /*16ff0*/  IMAD.WIDE.U32 R8, R32, 0x1c, R8 ;  /* 0x0000001c20087825 */ /* 0x010fc800078e0008 */
[----:B------:R-:W-:Y:S02]  /*17000*/  IMAD.IADD R9, R53, 0x1, R9 ;  /* 0x0000000135097824 */ /* 0x000fe400078e0209 */
[----:B---3--:R-:W-:-:S04]  /*17010*/  FMUL R7, R0, UR22 ;  /* 0x0000001600077c20 */ /* 0x008fc80008400000 */
[----:B--2---:R-:W-:-:S05]  /*17020*/  FFMA R10, R10, UR21, R7 ;  /* 0x000000150a0a7c23 */ /* 0x004fca0008000007 */
[----:B------:R2:W-:Y:S01]  /*17030*/  @P3 STG.E desc[UR16][R8.64+0x200], R10 ;  /* 0x0002000a08003986 */ /* 0x0005e2000c101910 */
[----:B------:R-:W-:Y:S05]  /*17040*/  @!P6 BRA `(.L_x_250) ;  /* 0x000000000004e947 */ /* 0x000fea0003800000 */
[----:B------:R3:W5:Y:S02]  /*17050*/  LDG.E.LTC128B R0, desc[UR16][R22.64+0x200] ;  /* 0x0002001016007981 */ /* 0x000764000c1e1920 */
.L_x_250:
[----:B------:R-:W-:Y:S05]  /*17060*/  BSYNC B1 ;  /* 0x0000000000017941 */ /* 0x000fea0003800000 */
.L_x_249:
        /* <DEDUP_REMOVED lines=9> */
.L_x_252:
[----:B------:R-:W-:Y:S05]  /*17100*/  BSYNC B1 ;  /* 0x0000000000017941 */ /* 0x000fea0003800000 */
.L_x_251:
[----:B--2---:R-:W2:Y:S01]  /*17110*/  LDL.LU R5, [R1+0x2b4] ;  /* 0x0002b40001057983 */ /* 0x004ea20000300800 */
[----:B-----5:R-:W-:Y:S01]  /*17120*/  FMUL R4, R0, UR22 ;  /* 0x0000001600047c20 */ /* 0x020fe20008400000 */
[C---:B------:R-:W-:Y:S01]  /*17130*/  ISETP.GT.AND P5, PT, R50.reuse, 0x29, P1 ;  /* 0x000000293200780c */ /* 0x040fe20000fa4270 */
[----:B------:R-:W-:Y:S01]  /*17140*/  BSSY B1, `(.L_x_253) ;  /* 0x0000006000017945 */ /* 0x000fe20003800000 */
[----:B------:R-:W-:Y:S01]  /*17150*/  ISETP.GT.AND P3, PT, R50, 0x30, P0 ;  /* 0x000000303200780c */ /* 0x000fe20000764270 */
[----:B--2---:R-:W-:-:S05]  /*17160*/  FFMA R5, R5, UR21, R4 ;  /* 0x0000001505057c23 */ /* 0x004fca0008000004 */
[----:B------:R2:W-:Y:S05]  /*17170*/  @P2 STG.E desc[UR16][R8.64+0x220], R5 ;  /* 0x0002200508002986 */ /* 0x0005ea000c101910 */
[----:B------:R-:W-:Y:S05]  /*17180*/  @!P5 BRA `(.L_x_254) ;  /* 0x000000000004d947 */ /* 0x000fea0003800000 */
[----:B------:R0:W5:Y:S02]  /*17190*/  LDG.E.LTC128B R0, desc[UR16][R22.64+0x220] ;  /* 0x0002201016007981 */ /* 0x000164000c1e1920 */
.L_x_254:
[----:B------:R-:W-:Y:S05]  /*171a0*/  BSYNC B1 ;  /* 0x0000000000017941 */ /* 0x000fea0003800000 */
.L_x_253:
[----:B--2---:R-:W2:Y:S01]  /*171b0*/  LDL.LU R8, [R1+0x2b8] ;  /* 0x0002b80001087983 */ /* 0x004ea20000300800 */
[----:B-----5:R-:W-:Y:S01]  /*171c0*/  FMUL R4, R0, UR22 ;  /* 0x0000001600047c20 */ /* 0x020fe20008400000 */
[----:B------:R-:W-:Y:S02]  /*171d0*/  IMAD.MOV.U32 R10, RZ, RZ, R0 ;  /* 0x000000ffff0a7224 */ /* 0x000fe400078e0000 */
[----:B------:R-:W-:Y:S01]  /*171e0*/  IMAD.MOV.U32 R9, RZ, RZ, R7 ;  /* 0x000000ffff097224 */ /* 0x000fe200078e0007 */
[----:B------:R-:W3:Y:S01]  /*171f0*/  LDL.LU R12, [R1+0x2bc] ;  /* 0x0002bc00010c7983 */ /* 0x000ee20000300800 */
[----:B--2---:R-:W-:Y:S01]  /*17200*/  FFMA R11, R8, UR21, R4 ;  /* 0x00000015080b7c23 */ /* 0x004fe20008000004 */
[----:B------:R-:W-:-:S05]  /*17210*/  MOV R8, R6 ;  /* 0x0000000600087202 */ /* 0x000fca0000000f00 */
[----:B------:R2:W-:Y:S04]  /*17220*/  @P5 STG.E desc[UR16][R8.64+0x220], R11 ;  /* 0x0002200b08005986 */ /* 0x0005e8000c101910 */
[----:B------:R-:W4:Y:S01]  /*17230*/  @P3 LDG.E.LTC128B R10, desc[UR16][R56.64+0x200] ;  /* 0x00020010380a3981 */ /* 0x000f22000c1e1920 */
[----:B------:R-:W-:Y:S01]  /*17240*/  ISETP.GT.AND P6, PT, R50, 0x31, P0 ;  /* 0x000000313200780c */ /* 0x000fe200007c4270 */
[----:B------:R-:W-:Y:S01]  /*17250*/  BSSY B1, `(.L_x_255) ;  /* 0x0000009000017945 */ /* 0x000fe20003800000 */
[----:B------:R-:W-:Y:S01]  /*17260*/  IADD3 R4, P5, R6, R158, RZ ;  /* 0x0000009e06047210 */ /* 0x000fe20007fbe0ff */
[----:B--2---:R-:W-:-:S05]  /*17270*/  IMAD.WIDE.U32 R8, R32, 0x1c, R8 ;  /* 0x0000001c20087825 */ /* 0x004fca00078e0008 */
[----:B------:R-:W-:Y:S01]  /*17280*/  IADD3 R9, R53, R9, RZ ;  /* 0x0000000935097210 */ /* 0x000fe20007ffe0ff */
[----:B----4-:R-:W-:-:S04]  /*17290*/  FMUL R0, R10, UR22 ;  /* 0x000000160a007c20 */ /* 0x010fc80008400000 */
[----:B---3--:R-:W-:-:S05]  /*172a0*/  FFMA R13, R12, UR21, R0 ;  /* 0x000000150c0d7c23 */ /* 0x008fca0008000000 */
[----:B------:R2:W-:Y:S01]  /*172b0*/  @P3 STG.E desc[UR16][R8.64+0x200], R13 ;  /* 0x0002000d08003986 */ /* 0x0005e2000c101910 */
[----:B------:R-:W-:Y:S05]  /*172c0*/  @!P6 BRA `(.L_x_256) ;  /* 0x000000000004e947 */ /* 0x000fea0003800000 */
[----:B------:R3:W5:Y:S02]  /*172d0*/  LDG.E.LTC128B R10, desc[UR16][R54.64+0x200] ;  /* 0x00020010360a7981 */ /* 0x000764000c1e1920 */
.L_x_256:
[----:B------:R-:W-:Y:S05]  /*172e0*/  BSYNC B1 ;  /* 0x0000000000017941 */ /* 0x000fea0003800000 */
.L_x_255:
[----:B------:R-:W4:Y:S01]  /*172f0*/  LDL.LU R11, [R1+0x2c0] ;  /* 0x0002c000010b7983 */ /* 0x000f220000300800 */
[----:B-----5:R-:W-:Y:S01]  /*17300*/  FMUL R0, R10, UR22 ;  /* 0x000000160a007c20 */ /* 0x020fe20008400000 */
[----:B------:R-:W-:Y:S01]  /*17310*/  IMAD.X R5, R7, 0x1, R33, P5 ;  /* 0x0000000107057824 */ /* 0x000fe200028e0621 */
[----:B------:R-:W-:Y:S01]  /*17320*/  ISETP.GT.AND P2, PT, R50, 0x30, P1 ;  /* 0x000000303200780c */ /* 0x000fe20000f44270 */
[----:B------:R-:W-:Y:S01]  /*17330*/  BSSY B1, `(.L_x_257) ;  /* 0x0000005000017945 */ /* 0x000fe20003800000 */
[----:B----4-:R-:W-:-:S05]  /*17340*/  FFMA R7, R11, UR21, R0 ;  /* 0x000000150b077c23 */ /* 0x010fca0008000000 */
[----:B------:R4:W-:Y:S06]  /*17350*/  @P6 STG.E desc[UR16][R4.64+0x200], R7 ;  /* 0x0002000704006986 */ /* 0x0009ec000c101910 */
[----:B------:R-:W-:Y:S05]  /*17360*/  @!P2 BRA `(.L_x_258) ;  /* 0x000000000004a947 */ /* 0x000fea0003800000 */
[----:B------:R0:W5:Y:S02]  /*17370*/  LDG.E.LTC128B R10, desc[UR16][R56.64+0x220] ;  /* 0x00022010380a7981 */ /* 0x000164000c1e1920 */
.L_x_258:
[----:B------:R-:W-:Y:S05]  /*17380*/  BSYNC B1 ;  /* 0x0000000000017941 */ /* 0x000fea0003800000 */
.L_x_257:
[----:B------:R-:W4:Y:S01]  /*17390*/  LDL.LU R6, [R1+0x2c4] ;  /* 0x0002c40001067983 */ /* 0x000f220000300800 */
[----:B-----5:R-:W-:Y:S01]  /*173a0*/  FMUL R0, R10, UR22 ;  /* 0x000000160a007c20 */ /* 0x020fe20008400000 */
[C---:B------:R-:W-:Y:S01]  /*173b0*/  ISETP.GT.AND P5, PT, R50.reuse, 0x31, P1 ;  /* 0x000000313200780c */ /* 0x040fe20000fa4270 */
[----:B------:R-:W-:Y:S01]  /*173c0*/  BSSY B1, `(.L_x_259) ;  /* 0x0000006000017945 */ /* 0x000fe20003800000 */
[----:B------:R-:W-:Y:S01]  /*173d0*/  ISETP.GT.AND P3, PT, R50, 0x38, P0 ;  /* 0x000000383200780c */ /* 0x000fe20000764270 */
[----:B----4-:R-:W-:-:S05]  /*173e0*/  FFMA R7, R6, UR21, R0 ;  /* 0x0000001506077c23 */ /* 0x010fca0008000000 */
[----:B------:R4:W-:Y:S05]  /*173f0*/  @P2 STG.E desc[UR16][R8.64+0x220], R7 ;  /* 0x0002200708002986 */ /* 0x0009ea000c101910 */
[----:B------:R-:W-:Y:S05]  /*17400*/  @!P5 BRA `(.L_x_260) ;  /* 0x000000000004d947 */ /* 0x000fea0003800000 */
[----:B------:R0:W5:Y:S02]  /*17410*/  LDG.E.LTC128B R10, desc[UR16][R54.64+0x220] ;  /* 0x00022010360a7981 */ /* 0x000164000c1e1920 */
.L_x_260:
[----:B------:R-:W-:Y:S05]  /*17420*/  BSYNC B1 ;  /* 0x0000000000017941 */ /* 0x000fea0003800000 */
.L_x_259:
[----:B------:R-:W3:Y:S01]  /*17430*/  LDL.LU R6, [R1+0x2c8] ;  /* 0x0002c80001067983 */ /* 0x000ee20000300800 */
[----:B-----5:R-:W-:Y:S01]  /*17440*/  FMUL R0, R10, UR22 ;  /* 0x000000160a007c20 */ /* 0x020fe20008400000 */
[----:B--2-4-:R-:W-:Y:S01]  /*17450*/  MOV R8, R4 ;  /* 0x0000000400087202 */ /* 0x014fe20000000f00 */
[----:B------:R-:W-:Y:S01]  /*17460*/  IMAD.MOV.U32 R9, RZ, RZ, R5 ;  /* 0x000000ffff097224 */ /* 0x000fe200078e0005 */
[----:B------:R-:W2:Y:S01]  /*17470*/  LDL.LU R12, [R1+0x2cc] ;  /* 0x0002cc00010c7983 */ /* 0x000ea20000300800 */
[----:B---3--:R-:W-:-:S05]  /*17480*/  FFMA R11, R6, UR21, R0 ;  /* 0x00000015060b7c23 */ /* 0x008fca0008000000 */
[----:B------:R3:W-:Y:S04]  /*17490*/  @P5 STG.E desc[UR16][R8.64+0x220], R11 ;  /* 0x0002200b08005986 */ /* 0x0007e8000c101910 */
[----:B------:R-:W4:Y:S01]  /*174a0*/  @P3 LDG.E.LTC128B R10, desc[UR16][R60.64+0x200] ;  /* 0x000200103c0a3981 */ /* 0x000f22000c1e1920 */
[----:B------:R-:W-:Y:S01]  /*174b0*/  ISETP.GT.AND P6, PT, R50, 0x39, P0 ;  /* 0x000000393200780c */ /* 0x000fe200007c4270 */
[----:B------:R-:W-:Y:S01]  /*174c0*/  BSSY B1, `(.L_x_261) ;  /* 0x0000009000017945 */ /* 0x000fe20003800000 */
[----:B------:R-:W-:Y:S01]  /*174d0*/  IADD3 R6, P5, R4, R158, RZ ;  /* 0x0000009e04067210 */ /* 0x000fe20007fbe0ff */
[----:B---3--:R-:W-:-:S05]  /*174e0*/  IMAD.WIDE.U32 R8, R32, 0x1c, R8 ;  /* 0x0000001c20087825 */ /* 0x008fca00078e0008 */
[----:B------:R-:W-:Y:S01]  /*174f0*/  IADD3 R9, R53, R9, RZ ;  /* 0x0000000935097210 */ /* 0x000fe20007ffe0ff */
[----:B----4-:R-:W-:-:S04]  /*17500*/  FMUL R0, R10, UR22 ;  /* 0x000000160a007c20 */ /* 0x010fc80008400000 */
[----:B--2---:R-:W-:-:S05]  /*17510*/  FFMA R13, R12, UR21, R0 ;  /* 0x000000150c0d7c23 */ /* 0x004fca0008000000 */
[----:B------:R2:W-:Y:S01]  /*17520*/  @P3 STG.E desc[UR16][R8.64+0x200], R13 ;  /* 0x0002000d08003986 */ /* 0x0005e2000c101910 */
[----:B------:R-:W-:Y:S05]  /*17530*/  @!P6 BRA `(.L_x_262) ;  /* 0x000000000004e947 */ /* 0x000fea0003800000 */
[----:B------:R3:W5:Y:S02]  /*17540*/  LDG.E.LTC128B R10, desc[UR16][R58.64+0x200] ;  /* 0x000200103a0a7981 */ /* 0x000764000c1e1920 */
.L_x_262:
[----:B------:R-:W-:Y:S05]  /*17550*/  BSYNC B1 ;  /* 0x0000000000017941 */ /* 0x000fea0003800000 */
.L_x_261:
        /* <DEDUP_REMOVED lines=9> */
.L_x_264:
[----:B------:R-:W-:Y:S05]  /*175f0*/  BSYNC B1 ;  /* 0x0000000000017941 */ /* 0x000fea0003800000 */
.L_x_263:
        /* <DEDUP_REMOVED lines=9> */
.L_x_266:
[----:B------:R-:W-:Y:S05]  /*17690*/  BSYNC B1 ;  /* 0x0000000000017941 */ /* 0x000fea0003800000 */
.L_x_265:
        /* <DEDUP_REMOVED lines=18> */
.L_x_268:
[----:B------:R-:W-:Y:S05]  /*177c0*/  BSYNC B1 ;  /* 0x0000000000017941 */ /* 0x000fea0003800000 */
.L_x_267:
        /* <DEDUP_REMOVED lines=9> */
.L_x_270:
[----:B------:R-:W-:Y:S05]  /*17860*/  BSYNC B1 ;  /* 0x0000000000017941 */ /* 0x000fea0003800000 */
.L_x_269:
        /* <DEDUP_REMOVED lines=9> */
.L_x_272:
[----:B------:R-:W-:Y:S05]  /*17900*/  BSYNC B1 ;  /* 0x0000000000017941 */ /* 0x000fea0003800000 */
.L_x_271:
        /* <DEDUP_REMOVED lines=18> */
.L_x_274:
[----:B------:R-:W-:Y:S05]  /*17a30*/  BSYNC B1 ;  /* 0x0000000000017941 */ /* 0x000fea0003800000 */
.L_x_273:
        /* <DEDUP_REMOVED lines=9> */
.L_x_276:
[----:B------:R-:W-:Y:S05]  /*17ad0*/  BSYNC B1 ;  /* 0x0000000000017941 */ /* 0x000fea0003800000 */
.L_x_275:
        /* <DEDUP_REMOVED lines=9> */
.L_x_278:
[----:B------:R-:W-:Y:S05]  /*17b70*/  BSYNC B1 ;  /* 0x0000000000017941 */ /* 0x000fea0003800000 */
.L_x_277:
        /* <DEDUP_REMOVED lines=18> */
.L_x_280:
[----:B------:R-:W-:Y:S05]  /*17ca0*/  BSYNC B1 ;  /* 0x0000000000017941 */ /* 0x000fea0003800000 */
.L_x_279:
        /* <DEDUP_REMOVED lines=9> */
.L_x_282:
[----:B------:R-:W-:Y:S05]  /*17d40*/  BSYNC B1 ;  /* 0x0000000000017941 */ /* 0x000fea0003800000 */
.L_x_281:
        /* <DEDUP_REMOVED lines=9> */
.L_x_284:
[----:B------:R-:W-:Y:S05]  /*17de0*/  BSYNC B1 ;  /* 0x0000000000017941 */ /* 0x000fea0003800000 */
.L_x_283:
        /* <DEDUP_REMOVED lines=18> */
.L_x_286:
[----:B------:R-:W-:Y:S05]  /*17f10*/  BSYNC B1 ;  /* 0x0000000000017941 */ /* 0x000fea0003800000 */
.L_x_285:
        /* <DEDUP_REMOVED lines=9> */
.L_x_288:
[----:B------:R-:W-:Y:S05]  /*17fb0*/  BSYNC B1 ;  /* 0x0000000000017941 */ /* 0x000fea0003800000 */
.L_x_287:
        /* <DEDUP_REMOVED lines=9> */
.L_x_290:
[----:B------:R-:W-:Y:S05]  /*18050*/  BSYNC B1 ;  /* 0x0000000000017941 */ /* 0x000fea0003800000 */
.L_x_289:
        /* <DEDUP_REMOVED lines=18> */
.L_x_292:
[----:B------:R-:W-:Y:S05]  /*18180*/  BSYNC B1 ;  /* 0x0000000000017941 */ /* 0x000fea0003800000 */
.L_x_291:
        /* <DEDUP_REMOVED lines=9> */
.L_x_294:
[----:B------:R-:W-:Y:S05]  /*18220*/  BSYNC B1 ;  /* 0x0000000000017941 */ /* 0x000fea0003800000 */
.L_x_293:
        /* <DEDUP_REMOVED lines=9> */
.L_x_296:
[----:B------:R-:W-:Y:S05]  /*182c0*/  BSYNC B1 ;  /* 0x0000000000017941 */ /* 0x000fea0003800000 */
.L_x_295:
        /* <DEDUP_REMOVED lines=18> */
.L_x_298:
[----:B------:R-:W-:Y:S05]  /*183f0*/  BSYNC B1 ;  /* 0x0000000000017941 */ /* 0x000fea0003800000 */
.L_x_297:
        /* <DEDUP_REMOVED lines=9> */
.L_x_300:
[----:B------:R-:W-:Y:S05]  /*18490*/  BSYNC B1 ;  /* 0x0000000000017941 */ /* 0x000fea0003800000 */
.L_x_299:
        /* <DEDUP_REMOVED lines=9> */
.L_x_302:
[----:B------:R-:W-:Y:S05]  /*18530*/  BSYNC B1 ;  /* 0x0000000000017941 */ /* 0x000fea0003800000 */
.L_x_301:
        /* <DEDUP_REMOVED lines=18> */
.L_x_304:
[----:B------:R-:W-:Y:S05]  /*18660*/  BSYNC B1 ;  /* 0x0000000000017941 */ /* 0x000fea0003800000 */
.L_x_303:
        /* <DEDUP_REMOVED lines=9> */
.L_x_306:
[----:B------:R-:W-:Y:S05]  /*18700*/  BSYNC B1 ;  /* 0x0000000000017941 */ /* 0x000fea0003800000 */
.L_x_305:
        /* <DEDUP_REMOVED lines=9> */
.L_x_308:
[----:B------:R-:W-:Y:S05]  /*187a0*/  BSYNC B1 ;  /* 0x0000000000017941 */ /* 0x000fea0003800000 */
.L_x_307:
[----:B------:R-:W2:Y:S01]  /*187b0*/  LDL.LU R6, [R1+0x348] ;  /* 0x0003480001067983 */ /* 0x000ea20000300800 */
[----:B-----5:R-:W-:-:S03]  /*187c0*/  FMUL R0, R10, UR22 ;  /* 0x000000160a007c20 */ /* 0x020fc60008400000 */
[----:B------:R-:W3:Y:S01]  /*187d0*/  LDL.LU R12, [R1+0x34c] ;  /* 0x00034c00010c7983 */ /* 0x000ee20000300800 */
[----:B--2---:R-:W-:-:S05]  /*187e0*/  FFMA R11, R6, UR21, R0 ;  /* 0x00000015060b7c23 */ /* 0x004fca0008000000 */
[----:B------:R2:W-:Y:S04]  /*187f0*/  @P5 STG.E desc[UR16][R4.64+0x220], R11 ;  /* 0x0002200b04005986 */ /* 0x0005e8000c101910 */
[----:B------:R-:W3:Y:S01]  /*18800*/  @P3 LDG.E.LTC128B R10, desc[UR16][R92.64+0x200] ;  /* 0x000200105c0a3981 */ /* 0x000ee2000c1e1920 */
[----:B----4-:R-:W-:Y:S01]  /*18810*/  IMAD.WIDE.U32 R8, R32, 0x1c, R4 ;  /* 0x0000001c20087825 */ /* 0x010fe200078e0004 */
[----:B------:R-:W-:Y:S01]  /*18820*/  ISETP.GT.AND P6, PT, R50, 0x79, P0 ;  /* 0x000000793200780c */ /* 0x000fe200007c4270 */
[----:B------:R-:W-:Y:S01]  /*18830*/  BSSY B1, `(.L_x_309) ;  /* 0x0000008000017945 */ /* 0x000fe20003800000 */
[----:B------:R-:W-:Y:S02]  /*18840*/  IADD3 R6, P5, R4, R158, RZ ;  /* 0x0000009e04067210 */ /* 0x000fe40007fbe0ff */
[----:B------:R-:W-:Y:S01]  /*18850*/  IADD3 R9, R53, R9, RZ ;  /* 0x0000000935097210 */ /* 0x000fe20007ffe0ff */
[----:B---3--:R-:W-:-:S04]  /*18860*/  FMUL R0, R10, UR22 ;  /* 0x000000160a007c20 */ /* 0x008fc80008400000 */
[----:B------:R-:W-:-:S05]  /*18870*/  FFMA R13, R12, UR21, R0 ;  /* 0x000000150c0d7c23 */ /* 0x000fca0008000000 */
[----:B------:R2:W-:Y:S01]  /*18880*/  @P3 STG.E desc[UR16][R8.64+0x200], R13 ;  /* 0x0002000d08003986 */ /* 0x0005e2000c101910 */
[----:B------:R-:W-:Y:S05]  /*18890*/  @!P6 BRA `(.L_x_310) ;  /* 0x000000000004e947 */ /* 0x000fea0003800000 */
[----:B------:R3:W5:Y:S02]  /*188a0*/  LDG.E.LTC128B R10, desc[UR16][R90.64+0x200] ;  /* 0x000200105a0a7981 */ /* 0x000764000c1e1920 */
.L_x_310:
[----:B------:R-:W-:Y:S05]  /*188b0*/  BSYNC B1 ;  /* 0x0000000000017941 */ /* 0x000fea0003800000 */
.L_x_309:
[----:B--2---:R-:W2:Y:S01]  /*188c0*/  LDL.LU R11, [R1+0x350] ;  /* 0x00035000010b7983 */ /* 0x004ea20000300800 */
[----:B-----5:R-:W-:Y:S01]  /*188d0*/  FMUL R0, R10, UR22 ;  /* 0x000000160a007c20 */ /* 0x020fe20008400000 */
[----:B------:R-:W-:Y:S01]  /*188e0*/  IMAD.X R7, R5, 0x1, R33, P5 ;  /* 0x0000000105077824 */ /* 0x000fe200028e0621 */
[----:B------:R-:W-:Y:S01]  /*188f0*/  ISETP.GT.AND P2, PT, R50, 0x78, P1 ;  /* 0x000000783200780c */ /* 0x000fe20000f44270 */
[----:B------:R-:W-:Y:S01]  /*18900*/  BSSY B1, `(.L_x_311) ;  /* 0x0000005000017945 */ /* 0x000fe20003800000 */
[----:B--2---:R-:W-:-:S05]  /*18910*/  FFMA R5, R11, UR21, R0 ;  /* 0x000000150b057c23 */ /* 0x004fca0008000000 */
[----:B------:R2:W-:Y:S06]  /*18920*/  @P6 STG.E desc[UR16][R6.64+0x200], R5 ;  /* 0x0002000506006986 */ /* 0x0005ec000c101910 */
[----:B------:R-:W-:Y:S05]  /*18930*/  @!P2 BRA `(.L_x_312) ;  /* 0x000000000004a947 */ /* 0x000fea0003800000 */
[----:B------:R4:W5:Y:S02]  /*18940*/  LDG.E.LTC128B R10, desc[UR16][R92.64+0x220] ;  /* 0x000220105c0a7981 */ /* 0x000964000c1e1920 */
.L_x_312:
[----:B------:R-:W-:Y:S05]  /*18950*/  BSYNC B1 ;  /* 0x0000000000017941 */ /* 0x000fea0003800000 */
.L_x_311:
[----:B------:R-:W2:Y:S01]  /*18960*/  LDL.LU R4, [R1+0x354] ;  /* 0x0003540001047983 */ /* 0x000ea20000300800 */
        /* <DEDUP_REMOVED lines=8> */
.L_x_314:
[----:B------:R-:W-:Y:S05]  /*189f0*/  BSYNC B1 ;  /* 0x0000000000017941 */ /* 0x000fea0003800000 */
.L_x_313:
[----:B------:R-:W3:Y:S01]  /*18a00*/  LDL.LU R4, [R1+0x358] ;  /* 0x0003580001047983 */ /* 0x000ee20000300800 */
[----:B-----5:R-:W-:-:S03]  /*18a10*/  FMUL R0, R10, UR22 ;  /* 0x000000160a007c20 */ /* 0x020fc60008400000 */
[----:B------:R-:W4:Y:S01]  /*18a20*/  LDL.LU R12, [R1+0x35c] ;  /* 0x00035c00010c7983 */ /* 0x000f220000300800 */
[----:B---3--:R-:W-:-:S05]  /*18a30*/  FFMA R11, R4, UR21, R0 ;  /* 0x00000015040b7c23 */ /* 0x008fca0008000000 */
[----:B------:R3:W-:Y:S04]  /*18a40*/  @P5 STG.E desc[UR16][R6.64+0x220], R11 ;  /* 0x0002200b06005986 */ /* 0x0007e8000c101910 */
[----:B------:R-:W4:Y:S01]  /*18a50*/  @P3 LDG.E.LTC128B R10, desc[UR16][R96.64+0x200] ;  /* 0x00020010600a3981 */ /* 0x000f22000c1e1920 */
[----:B--2---:R-:W-:Y:S01]  /*18a60*/  IMAD.WIDE.U32 R8, R32, 0x1c, R6 ;  /* 0x0000001c20087825 */ /* 0x004fe200078e0006 */
[----:B------:R-:W-:Y:S01]  /*18a70*/  ISETP.GT.AND P6, PT, R50, 0x81, P0 ;  /* 0x000000813200780c */ /* 0x000fe200007c4270 */
[----:B------:R-:W-:Y:S01]  /*18a80*/  BSSY B1, `(.L_x_315) ;  /* 0x0000008000017945 */ /* 0x000fe20003800000 */
[----:B------:R-:W-:Y:S02]  /*18a90*/  IADD3 R4, P5, R6, R158, RZ ;  /* 0x0000009e06047210 */ /* 0x000fe40007fbe0ff */
[----:B------:R-:W-:Y:S01]  /*18aa0*/  IADD3 R9, R53, R9, RZ ;  /* 0x0000000935097210 */ /* 0x000fe20007ffe0ff */
[----:B----4-:R-:W-:-:S04]  /*18ab0*/  FMUL R0, R10, UR22 ;  /* 0x000000160a007c20 */ /* 0x010fc80008400000 */
[----:B------:R-:W-:-:S05]  /*18ac0*/  FFMA R13, R12, UR21, R0 ;  /* 0x000000150c0d7c23 */ /* 0x000fca0008000000 */
[----:B------:R3:W-:Y:S01]  /*18ad0*/  @P3 STG.E desc[UR16][R8.64+0x200], R13 ;  /* 0x0002000d08003986 */ /* 0x0007e2000c101910 */
[----:B------:R-:W-:Y:S05]  /*18ae0*/  @!P6 BRA `(.L_x_316) ;  /* 0x000000000004e947 */ /* 0x000fea0003800000 */
[----:B------:R2:W5:Y:S02]  /*18af0*/  LDG.E.LTC128B R10, desc[UR16][R94.64+0x200] ;  /* 0x000200105e0a7981 */ /* 0x000564000c1e1920 */
.L_x_316:
[----:B------:R-:W-:Y:S05]  /*18b00*/  BSYNC B1 ;  /* 0x0000000000017941 */ /* 0x000fea0003800000 */
.L_x_315:
[----:B---3--:R-:W3:Y:S01]  /*18b10*/  LDL.LU R11, [R1+0x360] ;  /* 0x00036000010b7983 */ /* 0x008ee20000300800 */
[----:B-----5:R-:W-:Y:S01]  /*18b20*/  FMUL R0, R10, UR22 ;  /* 0x000000160a007c20 */ /* 0x020fe20008400000 */
[----:B------:R-:W-:Y:S01]  /*18b30*/  IMAD.X R5, R7, 0x1, R33, P5 ;  /* 0x0000000107057824 */ /* 0x000fe200028e0621 */
[----:B------:R-:W-:Y:S01]  /*18b40*/  ISETP.GT.AND P2, PT, R50, 0x80, P1 ;  /* 0x000000803200780c */ /* 0x000fe20000f44270 */
[----:B------:R-:W-:Y:S01]  /*18b50*/  BSSY B1, `(.L_x_317) ;  /* 0x0000005000017945 */ /* 0x000fe20003800000 */
[----:B---3--:R-:W-:-:S05]  /*18b60*/  FFMA R7, R11, UR21, R0 ;  /* 0x000000150b077c23 */ /* 0x008fca0008000000 */
[----:B------:R3:W-:Y:S06]  /*18b70*/  @P6 STG.E desc[UR16][R4.64+0x200], R7 ;  /* 0x0002000704006986 */ /* 0x0007ec000c101910 */
[----:B------:R-:W-:Y:S05]  /*18b80*/  @!P2 BRA `(.L_x_318) ;  /* 0x000000000004a947 */ /* 0x000fea0003800000 */
[----:B------:R4:W5:Y:S02]  /*18b90*/  LDG.E.LTC128B R10, desc[UR16][R96.64+0x220] ;  /* 0x00022010600a7981 */ /* 0x000964000c1e1920 */
.L_x_318:
[----:B------:R-:W-:Y:S05]  /*18ba0*/  BSYNC B1 ;  /* 0x0000000000017941 */ /* 0x000fea0003800000 */
.L_x_317:
[----:B------:R-:W3:Y:S01]  /*18bb0*/  LDL.LU R6, [R1+0x364] ;  /* 0x0003640001067983 */ /* 0x000ee20000300800 */
[----:B-----5:R-:W-:Y:S01]  /*18bc0*/  FMUL R0, R10, UR22 ;  /* 0x000000160a007c20 */ /* 0x020fe20008400000 */
[C---:B------:R-:W-:Y:S01]  /*18bd0*/  ISETP.GT.AND P5, PT, R50.reuse, 0x81, P1 ;  /* 0x000000813200780c */ /* 0x040fe20000fa4270 */
[----:B------:R-:W-:Y:S01]  /*18be0*/  BSSY B1, `(.L_x_319) ;  /* 0x0000006000017945 */ /* 0x000fe20003800000 */
[----:B------:R-:W-:Y:S01]  /*18bf0*/  ISETP.GT.AND P3, PT, R50, 0x88, P0 ;  /* 0x000000883200780c */ /* 0x000fe20000764270 */
[----:B---3--:R-:W-:-:S05]  /*18c00*/  FFMA R7, R6, UR21, R0 ;  /* 0x0000001506077c23 */ /* 0x008fca0008000000 */
[----:B------:R3:W-:Y:S05]  /*18c10*/  @P2 STG.E desc[UR16][R8.64+0x220], R7 ;  /* 0x0002200708002986 */ /* 0x0007ea000c101910 */
[----:B------:R-:W-:Y:S05]  /*18c20*/  @!P5 BRA `(.L_x_320) ;  /* 0x000000000004d947 */ /* 0x000fea0003800000 */
[----:B------:R0:W5:Y:S02]  /*18c30*/  LDG.E.LTC128B R10, desc[UR16][R94.64+0x220] ;  /* 0x000220105e0a7981 */ /* 0x000164000c1e1920 */
.L_x_320:
[----:B------:R-:W-:Y:S05]  /*18c40*/  BSYNC B1 ;  /* 0x0000000000017941 */ /* 0x000fea0003800000 */
.L_x_319:
[----:B------:R-:W2:Y:S01]  /*18c50*/  LDL.LU R6, [R1+0x368] ;  /* 0x0003680001067983 */ /* 0x000ea20000300800 */
[----:B-----5:R-:W-:-:S03]  /*18c60*/  FMUL R0, R10, UR22 ;  /* 0x000000160a007c20 */ /* 0x020fc60008400000 */
[----:B------:R-:W4:Y:S01]  /*18c70*/  LDL.LU R12, [R1+0x36c] ;  /* 0x00036c00010c7983 */ /* 0x000f220000300800 */
[----:B--2---:R-:W-:-:S05]  /*18c80*/  FFMA R11, R6, UR21, R0 ;  /* 0x00000015060b7c23 */ /* 0x004fca0008000000 */
[----:B------:R2:W-:Y:S04]  /*18c90*/  @P5 STG.E desc[UR16][R4.64+0x220], R11 ;  /* 0x0002200b04005986 */ /* 0x0005e8000c101910 */
[----:B------:R-:W4:Y:S01]  /*18ca0*/  @P3 LDG.E.LTC128B R10, desc[UR16][R100.64+0x200] ;  /* 0x00020010640a3981 */ /* 0x000f22000c1e1920 */
[----:B---3--:R-:W-:Y:S01]  /*18cb0*/  IMAD.WIDE.U32 R8, R32, 0x1c, R4 ;  /* 0x0000001c20087825 */ /* 0x008fe200078e0004 */
        /* <DEDUP_REMOVED lines=9> */
.L_x_322:
[----:B------:R-:W-:Y:S05]  /*18d50*/  BSYNC B1 ;  /* 0x0000000000017941 */ /* 0x000fea0003800000 */
.L_x_321:
        /* <DEDUP_REMOVED lines=9> */
.L_x_324:
[----:B------:R-:W-:Y:S05]  /*18df0*/  BSYNC B1 ;  /* 0x0000000000017941 */ /* 0x000fea0003800000 */
.L_x_323:
        /* <DEDUP_REMOVED lines=9> */
.L_x_326:
[----:B------:R-:W-:Y:S05]  /*18e90*/  BSYNC B1 ;  /* 0x0000000000017941 */ /* 0x000fea0003800000 */
.L_x_325:
        /* <DEDUP_REMOVED lines=16> */
.L_x_328:
[----:B------:R-:W-:Y:S05]  /*18fa0*/  BSYNC B1 ;  /* 0x0000000000017941 */ /* 0x000fea0003800000 */
.L_x_327:
        /* <DEDUP_REMOVED lines=9> */
.L_x_330:
[----:B------:R-:W-:Y:S05]  /*19040*/  BSYNC B1 ;  /* 0x0000000000017941 */ /* 0x000fea0003800000 */
.L_x_329:
        /* <DEDUP_REMOVED lines=9> */
.L_x_332:
[----:B------:R-:W-:Y:S05]  /*190e0*/  BSYNC B1 ;  /* 0x0000000000017941 */ /* 0x000fea0003800000 */
.L_x_331:
        /* <DEDUP_REMOVED lines=16> */
.L_x_334:
[----:B------:R-:W-:Y:S05]  /*191f0*/  BSYNC B1 ;  /* 0x0000000000017941 */ /* 0x000fea0003800000 */
.L_x_333:
        /* <DEDUP_REMOVED lines=9> */
.L_x_336:
[----:B------:R-:W-:Y:S05]  /*19290*/  BSYNC B1 ;  /* 0x0000000000017941 */ /* 0x000fea0003800000 */
.L_x_335:
        /* <DEDUP_REMOVED lines=9> */
.L_x_338:
[----:B------:R-:W-:Y:S05]  /*19330*/  BSYNC B1 ;  /* 0x0000000000017941 */ /* 0x000fea0003800000 */
.L_x_337:
        /* <DEDUP_REMOVED lines=16> */
.L_x_340:
[----:B------:R-:W-:Y:S05]  /*19440*/  BSYNC B1 ;  /* 0x0000000000017941 */ /* 0x000fea0003800000 */
.L_x_339:
        /* <DEDUP_REMOVED lines=9> */
.L_x_342:
[----:B------:R-:W-:Y:S05]  /*194e0*/  BSYNC B1 ;  /* 0x0000000000017941 */ /* 0x000fea0003800000 */
.L_x_341:
        /* <DEDUP_REMOVED lines=9> */
.L_x_344:
[----:B------:R-:W-:Y:S05]  /*19580*/  BSYNC B1 ;  /* 0x0000000000017941 */ /* 0x000fea0003800000 */
.L_x_343:
[----:B---3--:R-:W3:Y:S01]  /*19590*/  LDL.LU R4, [R1+0x3a8] ;  /* 0x0003a80001047983 */ /* 0x008ee20000300800 */
[----:B-----5:R-:W-:-:S03]  /*195a0*/  FMUL R0, R10, UR22 ;  /* 0x000000160a007c20 */ /* 0x020fc60008400000 */
[----:B------:R-:W2:Y:S01]  /*195b0*/  LDL.LU R12, [R1+0x3ac] ;  /* 0x0003ac00010c7983 */ /* 0x000ea20000300800 */
[----:B---3--:R-:W-:-:S05]  /*195c0*/  FFMA R11, R4, UR21, R0 ;  /* 0x00000015040b7c23 */ /* 0x008fca0008000000 */
[----:B------:R3:W-:Y:S04]  /*195d0*/  @P5 STG.E desc[UR16][R6.64+0x220], R11 ;  /* 0x0002200b06005986 */ /* 0x0007e8000c101910 */
[----:B------:R-:W4:Y:S01]  /*195e0*/  @P3 LDG.E.LTC128B R10, desc[UR16][R116.64+0x200] ;  /* 0x00020010740a3981 */ /* 0x000f22000c1e1920 */
[----:B------:R-:W-:Y:S01]  /*195f0*/  IMAD.WIDE.U32 R4, R32, 0x1c, R6 ;  /* 0x0000001c20047825 */ /* 0x000fe200078e0006 */
[----:B------:R-:W-:Y:S01]  /*19600*/  ISETP.GT.AND P6, PT, R50, 0xa9, P0 ;  /* 0x000000a93200780c */ /* 0x000fe200007c4270 */
[----:B------:R-:W-:Y:S01]  /*19610*/  BSSY B1, `(.L_x_345) ;  /* 0x0000008000017945 */ /* 0x000fe20003800000 */
[----:B------:R-:W-:Y:S02]  /*19620*/  IADD3 R8, P5, R6, R158, RZ ;  /* 0x0000009e06087210 */ /* 0x000fe40007fbe0ff */
[----:B------:R-:W-:Y:S01]  /*19630*/  IADD3 R5, R53, R5, RZ ;  /* 0x0000000535057210 */ /* 0x000fe20007ffe0ff */
[----:B----4-:R-:W-:-:S04]  /*19640*/  FMUL R0, R10, UR22 ;  /* 0x000000160a007c20 */ /* 0x010fc80008400000 */
[----:B--2---:R-:W-:-:S05]  /*19650*/  FFMA R13, R12, UR21, R0 ;  /* 0x000000150c0d7c23 */ /* 0x004fca0008000000 */
[----:B------:R3:W-:Y:S01]  /*19660*/  @P3 STG.E desc[UR16][R4.64+0x200], R13 ;  /* 0x0002000d04003986 */ /* 0x0007e2000c101910 */
[----:B------:R-:W-:Y:S05]  /*19670*/  @!P6 BRA `(.L_x_346) ;  /* 0x000000000004e947 */ /* 0x000fea0003800000 */
[----:B------:R2:W5:Y:S02]  /*19680*/  LDG.E.LTC128B R10, desc[UR16][R114.64+0x200] ;  /* 0x00020010720a7981 */ /* 0x000564000c1e1920 */
.L_x_346:
[----:B------:R-:W-:Y:S05]  /*19690*/  BSYNC B1 ;  /* 0x0000000000017941 */ /* 0x000fea0003800000 */
.L_x_345:
        /* <DEDUP_REMOVED lines=9> */
.L_x_348:
[----:B------:R-:W-:Y:S05]  /*19730*/  BSYNC B1 ;  /* 0x0000000000017941 */ /* 0x000fea0003800000 */
.L_x_347:
        /* <DEDUP_REMOVED lines=9> */
.L_x_350:
[----:B------:R-:W-:Y:S05]  /*197d0*/  BSYNC B1 ;  /* 0x0000000000017941 */ /* 0x000fea0003800000 */
.L_x_349:
        /* <DEDUP_REMOVED lines=16> */
.L_x_352:
[----:B------:R-:W-:Y:S05]  /*198e0*/  BSYNC B1 ;  /* 0x0000000000017941 */ /* 0x000fea0003800000 */
.L_x_351:
        /* <DEDUP_REMOVED lines=9> */
.L_x_354:
[----:B------:R-:W-:Y:S05]  /*19980*/  BSYNC B1 ;  /* 0x0000000000017941 */ /* 0x000fea0003800000 */
.L_x_353:
        /* <DEDUP_REMOVED lines=9> */
.L_x_356:
[----:B------:R-:W-:Y:S05]  /*19a20*/  BSYNC B1 ;  /* 0x0000000000017941 */ /* 0x000fea0003800000 */
.L_x_355:
        /* <DEDUP_REMOVED lines=16> */
.L_x_358:
[----:B------:R-:W-:Y:S05]  /*19b30*/  BSYNC B1 ;  /* 0x0000000000017941 */ /* 0x000fea0003800000 */
.L_x_357:
        /* <DEDUP_REMOVED lines=9> */
.L_x_360:
[----:B------:R-:W-:Y:S05]  /*19bd0*/  BSYNC B1 ;  /* 0x0000000000017941 */ /* 0x000fea0003800000 */
.L_x_359:
        /* <DEDUP_REMOVED lines=9> */
.L_x_362:
[----:B------:R-:W-:Y:S05]  /*19c70*/  BSYNC B1 ;  /* 0x0000000000017941 */ /* 0x000fea0003800000 */
.L_x_361:
        /* <DEDUP_REMOVED lines=16> */
.L_x_364:
[----:B------:R-:W-:Y:S05]  /*19d80*/  BSYNC B1 ;  /* 0x0000000000017941 */ /* 0x000fea0003800000 */
.L_x_363:
        /* <DEDUP_REMOVED lines=9> */
.L_x_366:
[----:B------:R-:W-:Y:S05]  /*19e20*/  BSYNC B1 ;  /* 0x0000000000017941 */ /* 0x000fea0003800000 */
.L_x_365:
        /* <DEDUP_REMOVED lines=9> */
.L_x_368:
[----:B------:R-:W-:Y:S05]  /*19ec0*/  BSYNC B1 ;  /* 0x0000000000017941 */ /* 0x000fea0003800000 */
.L_x_367:
        /* <DEDUP_REMOVED lines=16> */
.L_x_370:
[----:B------:R-:W-:Y:S05]  /*19fd0*/  BSYNC B1 ;  /* 0x0000000000017941 */ /* 0x000fea0003800000 */
.L_x_369:
        /* <DEDUP_REMOVED lines=9> */
.L_x_372:
[----:B------:R-:W-:Y:S05]  /*1a070*/  BSYNC B1 ;  /* 0x0000000000017941 */ /* 0x000fea0003800000 */
.L_x_371:
        /* <DEDUP_REMOVED lines=9> */
.L_x_374:
[----:B------:R-:W-:Y:S05]  /*1a110*/  BSYNC B1 ;  /* 0x0000000000017941 */ /* 0x000fea0003800000 */
.L_x_373:
        /* <DEDUP_REMOVED lines=16> */
.L_x_376:
[----:B------:R-:W-:Y:S05]  /*1a220*/  BSYNC B1 ;  /* 0x0000000000017941 */ /* 0x000fea0003800000 */
.L_x_375:
        /* <DEDUP_REMOVED lines=9> */
.L_x_378:
[----:B------:R-:W-:Y:S05]  /*1a2c0*/  BSYNC B1 ;  /* 0x0000000000017941 */ /* 0x000fea0003800000 */
.L_x_377:
        /* <DEDUP_REMOVED lines=9> */
.L_x_380:
[----:B------:R-:W-:Y:S05]  /*1a360*/  BSYNC B1 ;  /* 0x0000000000017941 */ /* 0x000fea0003800000 */
.L_x_379:
        /* <DEDUP_REMOVED lines=16> */
.L_x_382:
[----:B------:R-:W-:Y:S05]  /*1a470*/  BSYNC B1 ;  /* 0x0000000000017941 */ /* 0x000fea0003800000 */
.L_x_381:
        /* <DEDUP_REMOVED lines=9> */
.L_x_384:
[----:B------:R-:W-:Y:S05]  /*1a510*/  BSYNC B1 ;  /* 0x0000000000017941 */ /* 0x000fea0003800000 */
.L_x_383:
        /* <DEDUP_REMOVED lines=9> */
.L_x_386:
[----:B------:R-:W-:Y:S05]  /*1a5b0*/  BSYNC B1 ;  /* 0x0000000000017941 */ /* 0x000fea0003800000 */
.L_x_385:
        /* <DEDUP_REMOVED lines=16> */
.L_x_388:
[----:B------:R-:W-:Y:S05]  /*1a6c0*/  BSYNC B1 ;  /* 0x0000000000017941 */ /* 0x000fea0003800000 */
.L_x_387:
        /* <DEDUP_REMOVED lines=9> */
.L_x_390:
[----:B------:R-:W-:Y:S05]  /*1a760*/  BSYNC B1 ;  /* 0x0000000000017941 */ /* 0x000fea0003800000 */
.L_x_389:
        /* <DEDUP_REMOVED lines=9> */
.L_x_392:
[----:B------:R-:W-:Y:S05]  /*1a800*/  BSYNC B1 ;  /* 0x0000000000017941 */ /* 0x000fea0003800000 */
.L_x_391:
        /* <DEDUP_REMOVED lines=16> */
.L_x_394:
[----:B------:R-:W-:Y:S05]  /*1a910*/  BSYNC B1 ;  /* 0x0000000000017941 */ /* 0x000fea0003800000 */
.L_x_393:
        /* <DEDUP_REMOVED lines=9> */
.L_x_396:
[----:B------:R-:W-:Y:S05]  /*1a9b0*/  BSYNC B1 ;  /* 0x0000000000017941 */ /* 0x000fea0003800000 */
.L_x_395:
        /* <DEDUP_REMOVED lines=9> */
.L_x_398:
[----:B------:R-:W-:Y:S05]  /*1aa50*/  BSYNC B1 ;  /* 0x0000000000017941 */ /* 0x000fea0003800000 */
.L_x_397:
        /* <DEDUP_REMOVED lines=16> */
.L_x_400:
[----:B------:R-:W-:Y:S05]  /*1ab60*/  BSYNC B1 ;  /* 0x0000000000017941 */ /* 0x000fea0003800000 */
.L_x_399:
        /* <DEDUP_REMOVED lines=9> */
.L_x_402:
[----:B------:R-:W-:Y:S05]  /*1ac00*/  BSYNC B1 ;  /* 0x0000000000017941 */ /* 0x000fea0003800000 */
.L_x_401:
        /* <DEDUP_REMOVED lines=9> */
.L_x_404:
[----:B------:R-:W-:Y:S05]  /*1aca0*/  BSYNC B1 ;  /* 0x0000000000017941 */ /* 0x000fea0003800000 */
.L_x_403:
        /* <DEDUP_REMOVED lines=16> */
.L_x_406:
[----:B------:R-:W-:Y:S05]  /*1adb0*/  BSYNC B1 ;  /* 0x0000000000017941 */ /* 0x000fea0003800000 */
.L_x_405:
        /* <DEDUP_REMOVED lines=9> */
.L_x_408:
[----:B------:R-:W-:Y:S05]  /*1ae50*/  BSYNC B1 ;  /* 0x0000000000017941 */ /* 0x000fea0003800000 */
.L_x_407:
[----:B------:R-:W3:Y:S01]  /*1ae60*/  LDL.LU R6, [R1+0x454] ;  /* 0x0004540001067983 */ /* 0x000ee20000300800 */
[----:B-----5:R-:W-:Y:S01]  /*1ae70*/  FMUL R0, R10, UR22 ;  /* 0x000000160a007c20 */ /* 0x020fe20008400000 */
[----:B------:R-:W-:Y:S01]  /*1ae80*/  ISETP.GT.AND P1, PT, R50, 0xf9, P1 ;  /* 0x000000f93200780c */ /* 0x000fe20000f24270 */
[----:B------:R-:W-:Y:S02]  /*1ae90*/  BSSY B1, `(.L_x_409) ;  /* 0x0000005000017945 */ /* 0x000fe40003800000 */
[----:B---3--:R-:W-:-:S05]  /*1aea0*/  FFMA R7, R6, UR21, R0 ;  /* 0x0000001506077c23 */ /* 0x008fca0008000000 */
[----:B------:R3:W-:Y:S05]  /*1aeb0*/  @P3 STG.E desc[UR16][R4.64+0x220], R7 ;  /* 0x0002200704003986 */ /* 0x0007ea000c101910 */
[----:B------:R-:W-:Y:S05]  /*1aec0*/  @!P1 BRA `(.L_x_410) ;  /* 0x0000000000049947 */ /* 0x000fea0003800000 */
[----:B------:R0:W5:Y:S02]  /*1aed0*/  LDG.E.LTC128B R10, desc[UR16][R2.64+0x220] ;  /* 0x00022010020a7981 */ /* 0x000164000c1e1920 */
.L_x_410:
[----:B------:R-:W-:Y:S05]  /*1aee0*/  BSYNC B1 ;  /* 0x0000000000017941 */ /* 0x000fea0003800000 */
.L_x_409:
[----:B------:R-:W0:Y:S01]  /*1aef0*/  LDL.LU R0, [R1+0x458] ;  /* 0x0004580001007983 */ /* 0x000e220000300800 */
[----:B-----5:R-:W-:-:S04]  /*1af00*/  FMUL R10, R10, UR22 ;  /* 0x000000160a0a7c20 */ /* 0x020fc80008400000 */
[----:B0-2---:R-:W-:Y:S01]  /*1af10*/  FFMA R3, R0, UR21, R10 ;  /* 0x0000001500037c23 */ /* 0x005fe2000800000a */
[----:B------:R-:W-:Y:S06]  /*1af20*/  @!P1 BRA `(.L_x_411) ;  /* 0x0000004800b09947 */ /* 0x000fec0003800000 */
[----:B------:R0:W-:Y:S01]  /*1af30*/  STG.E desc[UR16][R8.64+0x220], R3 ;  /* 0x0002200308007986 */ /* 0x0001e2000c101910 */
[----:B------:R-:W-:Y:S05]  /*1af40*/  BRA `(.L_x_411) ;  /* 0x0000004800a87947 */ /* 0x000fea0003800000 */
.L_x_28:
[----:B------:R-:W-:Y:S01]  /*1af50*/  ULDC.64 UR6, c[0x0][0x6c0] ;  /* 0x0001b00000067ab9 */ /* 0x000fe20000000a00 */
[----:B------:R-:W2:Y:S01]  /*1af60*/  LDL.LU R26, [R1+0x458] ;  /* 0x00045800011a7983 */ /* 0x000ea20000300800 */
[C---:B------:R-:W-:Y:S02]  /*1af70*/  LEA R2, P1, R36.reuse, UR6, 0x2 ;  /* 0x0000000624027c11 */ /* 0x040fe4000f8210ff */
[----:B------:R-:W-:Y:S01]  /*1af80*/  ISETP.GT.AND P3, PT, R51, 0x8, PT ;  /* 0x000000083300780c */ /* 0x000fe20003f64270 */
[----:B------:R-:W-:Y:S01]  /*1af90*/  FMUL R0, R5, UR21 ;  /* 0x0000001505007c20 */ /* 0x000fe20008400000 */
[----:B------:R-:W-:Y:S01]  /*1afa0*/  LEA.HI.X R3, R36, UR7, R4, 0x2, P1 ;  /* 0x0000000724037c11 */ /* 0x000fe200088f1404 */
[----:B------:R-:W-:Y:S01]  /*1afb0*/  FMUL R6, R6, UR21 ;  /* 0x0000001506067c20 */ /* 0x000fe20008400000 */
[C---:B------:R-:W-:Y:S01]  /*1afc0*/  ISETP.GT.AND P1, PT, R50.reuse, 0x1, P2 ;  /* 0x000000013200780c */ /* 0x040fe20001724270 */
[----:B------:R-:W-:Y:S01]  /*1afd0*/  FMUL R7, R7, UR21 ;  /* 0x0000001507077c20 */ /* 0x000fe20008400000 */
[----:B------:R-:W-:Y:S01]  /*1afe0*/  ISETP.GT.AND P5, PT, R50, RZ, P3 ;  /* 0x000000ff3200720c */ /* 0x000fe20001fa4270 */
[----:B------:R-:W-:Y:S01]  /*1aff0*/  FMUL R8, R8, UR21 ;  /* 0x0000001508087c20 */ /* 0x000fe20008400000 */
[C---:B------:R-:W-:Y:S01]  /*1b000*/  SHF.L.U64.HI R5, R32.reuse, 0x2, R33 ;  /* 0x0000000220057819 */ /* 0x040fe20000010221 */
[----:B------:R-:W-:Y:S01]  /*1b010*/  FMUL R9, R9, UR21 ;  /* 0x0000001509097c20 */ /* 0x000fe20008400000 */
[----:B------:R-:W-:Y:S01]  /*1b020*/  LEA R4, P6, R32, R2, 0x2 ;  /* 0x0000000220047211 */ /* 0x000fe200078c10ff */
[----:B------:R0:W-:Y:S03]  /*1b030*/  @P0 STG.E desc[UR16][R2.64], R0 ;  /* 0x0000000002000986 */ /* 0x0001e6000c101910 */
[----:B------:R-:W-:-:S02]  /*1b040*/  IADD3.X R5, R5, R3, RZ, P6, !PT ;  /* 0x0000000305057210 */ /* 0x000fc400037fe4ff */
[----:B------:R-:W-:Y:S01]  /*1b050*/  SHF.L.U32 R24, R32, 0x5, RZ ;  /* 0x0000000520187819 */ /* 0x000fe200000006ff */
[----:B------:R-:W-:Y:S01]  /*1b060*/  FMUL R10, R10, UR21 ;  /* 0x000000150a0a7c20 */ /* 0x000fe20008400000 */
[C---:B------:R-:W-:Y:S01]  /*1b070*/  ISETP.GT.AND P6, PT, R50.reuse, 0x1, P3 ;  /* 0x000000013200780c */ /* 0x040fe20001fc4270 */
[----:B------:R-:W-:Y:S01]  /*1b080*/  FMUL R11, R11, UR21 ;  /* 0x000000150b0b7c20 */ /* 0x000fe20008400000 */
[----:B------:R-:W-:Y:S01]  /*1b090*/  ISETP.GT.AND P0, PT, R50, 0x8, P2 ;  /* 0x000000083200780c */ /* 0x000fe20001704270 */
[----:B------:R-:W-:Y:S01]  /*1b0a0*/  @P1 STG.E desc[UR16][R4.64], R6 ;  /* 0x0000000604001986 */ /* 0x000fe2000c101910 */
[----:B0-----:R-:W-:-:S03]  /*1b0b0*/  IMAD R0, R33, 0x1c, RZ ;  /* 0x0000001c21007824 */ /* 0x001fc600078e02ff */
[----:B------:R0:W-:Y:S01]  /*1b0c0*/  @P5 STG.E desc[UR16][R2.64+0x20], R7 ;  /* 0x0000200702005986 */ /* 0x0001e2000c101910 */
[----:B------:R-:W-:Y:S01]  /*1b0d0*/  SHF.L.U64.HI R33, R32, 0x5, R33 ;  /* 0x0000000520217819 */ /* 0x000fe20000010221 */
[----:B------:R-:W-:Y:S01]  /*1b0e0*/  FMUL R12, R12, UR21 ;  /* 0x000000150c0c7c20 */ /* 0x000fe20008400000 */
        /* <DEDUP_REMOVED lines=9> */
[----:B0-----:R-:W-:-:S04]  /*1b180*/  IMAD.WIDE.U32 R6, R32, 0x1c, R4 ;  /* 0x0000001c20067825 */ /* 0x001fc800078e0004 */
[----:B------:R-:W-:Y:S01]  /*1b190*/  FMUL R22, R22, UR21 ;  /* 0x0000001516167c20 */ /* 0x000fe20008400000 */
[----:B------:R-:W-:Y:S01]  /*1b1a0*/  FMUL R23, R23, UR21 ;  /* 0x0000001517177c20 */ /* 0x000fe20008400000 */
[----:B------:R-:W-:Y:S01]  /*1b1b0*/  FMUL R152, R152, UR21 ;  /* 0x0000001598987c20 */ /* 0x000fe20008400000 */
[----:B------:R-:W-:Y:S01]  /*1b1c0*/  IMAD.IADD R7, R0, 0x1, R7 ;  /* 0x0000000100077824 */ /* 0x000fe200078e0207 */
[----:B------:R0:W-:Y:S04]  /*1b1d0*/  @P6 STG.E desc[UR16][R4.64+0x20], R8 ;  /* 0x0000200804006986 */ /* 0x0001e8000c101910 */
[----:B------:R3:W-:Y:S01]  /*1b1e0*/  @P0 STG.E desc[UR16][R6.64], R9 ;  /* 0x0000000906000986 */ /* 0x0007e2000c101910 */
[----:B------:R-:W-:Y:S01]  /*1b1f0*/  ISETP.GT.AND P1, PT, R50, 0x9, P2 ;  /* 0x000000093200780c */ /* 0x000fe20001724270 */
[----:B------:R-:W-:Y:S01]  /*1b200*/  FMUL R153, R153, UR21 ;  /* 0x0000001599997c20 */ /* 0x000fe20008400000 */
[----:B------:R-:W-:Y:S01]  /*1b210*/  FMUL R154, R154, UR21 ;  /* 0x000000159a9a7c20 */ /* 0x000fe20008400000 */
[----:B------:R-:W-:Y:S01]  /*1b220*/  FMUL R155, R155, UR21 ;  /* 0x000000159b9b7c20 */ /* 0x000fe20008400000 */
[----:B------:R-:W-:Y:S01]  /*1b230*/  FMUL R156, R156, UR21 ;  /* 0x000000159c9c7c20 */ /* 0x000fe20008400000 */
[----:B------:R-:W-:Y:S01]  /*1b240*/  FMUL R157, R157, UR21 ;  /* 0x000000159d9d7c20 */ /* 0x000fe20008400000 */
[----:B------:R-:W-:Y:S01]  /*1b250*/  FMUL R158, R158, UR21 ;  /* 0x000000159e9e7c20 */ /* 0x000fe20008400000 */
[----:B0-----:R-:W-:Y:S01]  /*1b260*/  IADD3 R8, P0, R24, R4, RZ ;  /* 0x0000000418087210 */ /* 0x001fe20007f1e0ff */
[----:B------:R-:W-:Y:S01]  /*1b270*/  FMUL R159, R159, UR21 ;  /* 0x000000159f9f7c20 */ /* 0x000fe20008400000 */
[----:B------:R-:W-:Y:S01]  /*1b280*/  FMUL R160, R160, UR21 ;  /* 0x00000015a0a07c20 */ /* 0x000fe20008400000 */
[----:B------:R-:W-:Y:S01]  /*1b290*/  FMUL R161, R161, UR21 ;  /* 0x00000015a1a17c20 */ /* 0x000fe20008400000 */
[----:B------:R-:W4:Y:S01]  /*1b2a0*/  LDL.LU R25, [R1+0x454] ;  /* 0x0004540001197983 */ /* 0x000f220000300800 */
[----:B---3--:R-:W-:Y:S01]  /*1b2b0*/  IMAD.X R9, R33, 0x1, R5, P0 ;  /* 0x0000000121097824 */ /* 0x008fe200000e0605 */
[----:B------:R-:W-:-:S02]  /*1b2c0*/  ISETP.GT.AND P0, PT, R50, 0x8, P3 ;  /* 0x000000083200780c */ /* 0x000fc40001f04270 */
[----:B------:R-:W-:Y:S01]  /*1b2d0*/  ISETP.GT.AND P6, PT, R50, 0x11, P2 ;  /* 0x000000113200780c */ /* 0x000fe200017c4270 */
[----:B------:R-:W3:Y:S04]  /*1b2e0*/  LDL.LU R34, [R1+0x440] ;  /* 0x0004400001227983 */ /* 0x000ee80000300800 */
[----:B------:R-:W-:Y:S01]  /*1b2f0*/  @P1 STG.E desc[UR16][R8.64], R10 ;  /* 0x0000000a08001986 */ /* 0x000fe2000c101910 */
[----:B------:R-:W-:Y:S01]  /*1b300*/  FMUL R162, R162, UR21 ;  /* 0x00000015a2a27c20 */ /* 0x000fe20008400000 */
[----:B------:R-:W-:Y:S01]  /*1b310*/  FMUL R163, R163, UR21 ;  /* 0x00000015a3a37c20 */ /* 0x000fe20008400000 */
[----:B------:R-:W-:Y:S01]  /*1b320*/  FMUL R164, R164, UR21 ;  /* 0x00000015a4a47c20 */ /* 0x000fe20008400000 */
[----:B------:R-:W5:Y:S04]  /*1b330*/  LDL.LU R30, [R1+0x43c] ;  /* 0x00043c00011e7983 */ /* 0x000f680000300800 */
[----:B------:R0:W-:Y:S01]  /*1b340*/  @P0 STG.E desc[UR16][R6.64+0x20], R11 ;  /* 0x0000200b06000986 */ /* 0x0001e2000c101910 */
[----:B------:R-:W-:-:S02]  /*1b350*/  ISETP.GT.AND P0, PT, R50, 0x9, P3 ;  /* 0x000000093200780c */ /* 0x000fc40001f04270 */
[----:B------:R-:W-:Y:S01]  /*1b360*/  ISETP.GT.AND P1, PT, R50, 0x11, P3 ;  /* 0x000000113200780c */ /* 0x000fe20001f24270 */
[----:B------:R-:W2:Y:S01]  /*1b370*/  LDL.LU R31, [R1+0x444] ;  /* 0x00044400011f7983 */ /* 0x000ea20000300800 */
[----:B------:R-:W-:-:S03]  /*1b380*/  FMUL R165, R165, UR21 ;  /* 0x00000015a5a57c20 */ /* 0x000fc60008400000 */
[----:B------:R-:W2:Y:S01]  /*1b390*/  LDL.LU R28, [R1+0x450] ;  /* 0x00045000011c7983 */ /* 0x000ea20000300800 */
[----:B0-----:R-:W-:-:S03]  /*1b3a0*/  IMAD.WIDE.U32 R6, R32, 0x1c, R8 ;  /* 0x0000001c20067825 */ /* 0x001fc600078e0008 */
[----:B------:R-:W2:Y:S04]  /*1b3b0*/  LDL.LU R29, [R1+0x44c] ;  /* 0x00044c00011d7983 */ /* 0x000ea80000300800 */
[----:B------:R0:W-:Y:S01]  /*1b3c0*/  @P0 STG.E desc[UR16][R8.64+0x20], R12 ;  /* 0x0000200c08000986 */ /* 0x0001e2000c101910 */
[----:B------:R-:W-:Y:S02]  /*1b3d0*/  ISETP.GT.AND P0, PT, R50, 0x10, P2 ;  /* 0x000000103200780c */ /* 0x000fe40001704270 */
[----:B------:R-:W-:Y:S01]  /*1b3e0*/  IADD3 R7, R0, R7, RZ ;  /* 0x0000000700077210 */ /* 0x000fe20007ffe0ff */
[----:B------:R-:W4:Y:S04]  /*1b3f0*/  LDL.LU R27, [R1+0x448] ;  /* 0x00044800011b7983 */ /* 0x000f280000300800 */
[----:B------:R-:W3:Y:S01]  /*1b400*/  LDL.LU R35, [R1+0x200] ;  /* 0x0002000001237983 */ /* 0x000ee20000300800 */
[----:B0-----:R-:W-:-:S03]  /*1b410*/  IADD3 R8, P5, R24, R8, RZ ;  /* 0x0000000818087210 */ /* 0x001fc60007fbe0ff */
[----:B------:R-:W5:Y:S04]  /*1b420*/  LDL.LU R39, [R1+0x204] ;  /* 0x0002040001277983 */ /* 0x000f680000300800 */
[----:B------:R-:W-:Y:S01]  /*1b430*/  @P0 STG.E desc[UR16][R6.64], R13 ;  /* 0x0000000d06000986 */ /* 0x000fe2000c101910 */
[----:B------:R-:W-:Y:S01]  /*1b440*/  ISETP.GT.AND P0, PT, R50, 0x10, P3 ;  /* 0x000000103200780c */ /* 0x000fe20001f04270 */
[----:B------:R-:W-:Y:S02]  /*1b450*/  IMAD.X R9, R33, 0x1, R9, P5 ;  /* 0x0000000121097824 */ /* 0x000fe400028e0609 */
[----:B------:R-:W-:Y:S01]  /*1b460*/  FMUL R166, R166, UR21 ;  /* 0x00000015a6a67c20 */ /* 0x000fe20008400000 */
[----:B------:R-:W2:Y:S04]  /*1b470*/  LDL.LU R38, [R1+0x208] ;  /* 0x0002080001267983 */ /* 0x000ea80000300800 */
[----:B------:R-:W-:Y:S01]  /*1b480*/  @P6 STG.E desc[UR16][R8.64], R14 ;  /* 0x0000000e08006986 */ /* 0x000fe2000c101910 */
[----:B------:R-:W-:Y:S01]  /*1b490*/  FMUL R167, R167, UR21 ;  /* 0x00000015a7a77c20 */ /* 0x000fe20008400000 */
[----:B------:R-:W-:Y:S01]  /*1b4a0*/  FMUL R168, R168, UR21 ;  /* 0x00000015a8a87c20 */ /* 0x000fe20008400000 */
[----:B------:R-:W-:Y:S01]  /*1b4b0*/  FMUL R169, R169, UR21 ;  /* 0x00000015a9a97c20 */ /* 0x000fe20008400000 */
[----:B------:R-:W-:Y:S01]  /*1b4c0*/  FMUL R170, R170, UR21 ;  /* 0x00000015aaaa7c20 */ /* 0x000fe20008400000 */
[----:B------:R-:W-:Y:S01]  /*1b4d0*/  FMUL R171, R171, UR21 ;  /* 0x00000015abab7c20 */ /* 0x000fe20008400000 */
        /* <DEDUP_REMOVED lines=12> */
[----:B0-----:R-:W-:Y:S01]  /*1b5a0*/  IMAD.WIDE.U32 R6, R32, 0x1c, R8 ;  /* 0x0000001c20067825 */ /* 0x001fe200078e0008 */
[----:B------:R0:W-:Y:S04]  /*1b5b0*/  @P1 STG.E desc[UR16][R8.64+0x20], R16 ;  /* 0x0000201008001986 */ /* 0x0001e8000c101910 */
[----:B------:R-:W-:Y:S01]  /*1b5c0*/  IADD3 R7, R0, R7, RZ ;  /* 0x0000000700077210 */ /* 0x000fe20007ffe0ff */
[----:B------:R-:W-:Y:S01]  /*1b5d0*/  FMUL R185, R185, UR21 ;  /* 0x00000015b9b97c20 */ /* 0x000fe20008400000 */
[C---:B------:R-:W-:Y:S01]  /*1b5e0*/  ISETP.GT.AND P6, PT, R50.reuse, 0x19, P2 ;  /* 0x000000193200780c */ /* 0x040fe200017c4270 */
[----:B------:R-:W-:Y:S01]  /*1b5f0*/  FMUL R187, R187, UR21 ;  /* 0x00000015bbbb7c20 */ /* 0x000fe20008400000 */
[----:B------:R-:W-:Y:S01]  /*1b600*/  FMUL R189, R189, UR21 ;  /* 0x00000015bdbd7c20 */ /* 0x000fe20008400000 */
[----:B------:R-:W-:Y:S01]  /*1b610*/  @P0 STG.E desc[UR16][R6.64], R17 ;  /* 0x0000001106000986 */ /* 0x000fe2000c101910 */
[----:B------:R-:W-:-:S02]  /*1b620*/  ISETP.GT.AND P0, PT, R50, 0x18, P3 ;  /* 0x000000183200780c */ /* 0x000fc40001f04270 */
[----:B0-----:R-:W-:Y:S01]  /*1b630*/  IADD3 R8, P5, R24, R8, RZ ;  /* 0x0000000818087210 */ /* 0x001fe20007fbe0ff */
[----:B------:R-:W-:Y:S01]  /*1b640*/  FMUL R191, R191, UR21 ;  /* 0x00000015bfbf7c20 */ /* 0x000fe20008400000 */
[----:B------:R-:W-:Y:S01]  /*1b650*/  FMUL R193, R193, UR21 ;  /* 0x00000015c1c17c20 */ /* 0x000fe20008400000 */
[----:B------:R-:W-:Y:S01]  /*1b660*/  FMUL R195, R195, UR21 ;  /* 0x00000015c3c37c20 */ /* 0x000fe20008400000 */
[----:B------:R-:W-:Y:S01]  /*1b670*/  FMUL R197, R197, UR21 ;  /* 0x00000015c5c57c20 */ /* 0x000fe20008400000 */
[----:B------:R-:W-:Y:S01]  /*1b680*/  IMAD.X R9, R33, 0x1, R9, P5 ;  /* 0x0000000121097824 */ /* 0x000fe200028e0609 */
[C---:B------:R-:W-:Y:S01]  /*1b690*/  ISETP.GT.AND P1, PT, R50.reuse, 0x19, P3 ;  /* 0x000000193200780c */ /* 0x040fe20001f24270 */
[----:B------:R-:W-:Y:S01]  /*1b6a0*/  FMUL R199, R199, UR21 ;  /* 0x00000015c7c77c20 */ /* 0x000fe20008400000 */
[----:B------:R-:W-:Y:S01]  /*1b6b0*/  FMUL R201, R201, UR21 ;  /* 0x00000015c9c97c20 */ /* 0x000fe20008400000 */
[----:B------:R-:W-:Y:S01]  /*1b6c0*/  FMUL R203, R203, UR21 ;  /* 0x00000015cbcb7c20 */ /* 0x000fe20008400000 */
[----:B------:R-:W-:Y:S04]  /*1b6d0*/  @P6 STG.E desc[UR16][R8.64], R18 ;  /* 0x0000001208006986 */ /* 0x000fe8000c101910 */
        /* <DEDUP_REMOVED lines=24> */
[----:B------:R-:W4:Y:S02]  /*1b860*/  LDL.LU R41, [R1+0x20c] ;  /* 0x00020c0001297983 */ /* 0x000f240000300800 */
[----:B------:R-:W-:Y:S01]  /*1b870*/  IMAD.X R9, R33, 0x1, R9, P5 ;  /* 0x0000000121097824 */ /* 0x000fe200028e0609 */
[----:B------:R-:W-:Y:S01]  /*1b880*/  ISETP.GT.AND P1, PT, R50, 0x21, P3 ;  /* 0x000000213200780c */ /* 0x000fe20001f24270 */
[----:B------:R-:W-:Y:S01]  /*1b890*/  FMUL R15, R180, UR21 ;  /* 0x00000015b40f7c20 */ /* 0x000fe20008400000 */
[----:B------:R-:W-:Y:S01]  /*1b8a0*/  FMUL R17, R182, UR21 ;  /* 0x00000015b6117c20 */ /* 0x000fe20008400000 */
[----:B------:R-:W-:Y:S01]  /*1b8b0*/  FMUL R19, R184, UR21 ;  /* 0x00000015b8137c20 */ /* 0x000fe20008400000 */
[----:B------:R-:W-:Y:S04]  /*1b8c0*/  @P6 STG.E desc[UR16][R8.64], R22 ;  /* 0x0000001608006986 */ /* 0x000fe8000c101910 */
[----:B------:R0:W-:Y:S01]  /*1b8d0*/  @P0 STG.E desc[UR16][R6.64+0x20], R23 ;  /* 0x0000201706000986 */ /* 0x0001e2000c101910 */
[----:B------:R-:W-:-:S02]  /*1b8e0*/  ISETP.GT.AND P0, PT, R50, 0x28, P2 ;  /* 0x000000283200780c */ /* 0x000fc40001704270 */
[C---:B------:R-:W-:Y:S01]  /*1b8f0*/  ISETP.GT.AND P6, PT, R50.reuse, 0x29, P2 ;  /* 0x000000293200780c */ /* 0x040fe200017c4270 */
[----:B------:R-:W4:Y:S01]  /*1b900*/  LDL.LU R40, [R1+0x210] ;  /* 0x0002100001287983 */ /* 0x000f220000300800 */
[----:B------:R-:W-:Y:S01]  /*1b910*/  FMUL R235, R235, UR21 ;  /* 0x00000015ebeb7c20 */ /* 0x000fe20008400000 */
[----:B------:R-:W-:Y:S02]  /*1b920*/  FMUL R237, R237, UR21 ;  /* 0x00000015eded7c20 */ /* 0x000fe40008400000 */
[----:B------:R1:W-:Y:S01]  /*1b930*/  @P1 STG.E desc[UR16][R8.64+0x20], R152 ;  /* 0x0000209808001986 */ /* 0x0003e2000c101910 */
[----:B------:R-:W-:Y:S01]  /*1b940*/  ISETP.GT.AND P1, PT, R50, 0x29, P3 ;  /* 0x000000293200780c */ /* 0x000fe20001f24270 */
[----:B0-----:R-:W-:-:S05]  /*1b950*/  IMAD.WIDE.U32 R6, R32, 0x1c, R8 ;  /* 0x0000001c20067825 */ /* 0x001fca00078e0008 */
[----:B------:R-:W-:Y:S02]  /*1b960*/  IADD3 R7, R0, R7, RZ ;  /* 0x0000000700077210 */ /* 0x000fe40007ffe0ff */
[----:B-1----:R-:W-:-:S03]  /*1b970*/  IADD3 R8, P5, R24, R8, RZ ;  /* 0x0000000818087210 */ /* 0x002fc60007fbe0ff */
[----:B------:R-:W-:Y:S01]  /*1b980*/  @P0 STG.E desc[UR16][R6.64], R153 ;  /* 0x0000009906000986 */ /* 0x000fe2000c101910 */
[C---:B------:R-:W-:Y:S01]  /*1b990*/  ISETP.GT.AND P0, PT, R50.reuse, 0x28, P3 ;  /* 0x000000283200780c */ /* 0x040fe20001f04270 */
[----:B------:R-:W-:Y:S01]  /*1b9a0*/  IMAD.X R9, R33, 0x1, R9, P5 ;  /* 0x0000000121097824 */ /* 0x000fe200028e0609 */
[----:B------:R-:W-:-:S04]  /*1b9b0*/  ISETP.GT.AND P5, PT, R50, 0x30, P2 ;  /* 0x000000303200780c */ /* 0x000fc800017a4270 */
[----:B------:R-:W-:Y:S01]  /*1b9c0*/  @P6 STG.E desc[UR16][R8.64], R154 ;  /* 0x0000009a08006986 */ /* 0x000fe2000c101910 */
[----:B------:R-:W-:-:S06]  /*1b9d0*/  ISETP.GT.AND P6, PT, R50, 0x31, P2 ;  /* 0x000000313200780c */ /* 0x000fcc00017c4270 */
[----:B------:R0:W-:Y:S01]  /*1b9e0*/  @P0 STG.E desc[UR16][R6.64+0x20], R155 ;  /* 0x0000209b06000986 */ /* 0x0001e2000c101910 */
[----:B------:R-:W-:-:S03]  /*1b9f0*/  ISETP.GT.AND P0, PT, R50, 0x30, P3 ;  /* 0x000000303200780c */ /* 0x000fc60001f04270 */
[----:B------:R1:W-:Y:S01]  /*1ba00*/  @P1 STG.E desc[UR16][R8.64+0x20], R156 ;  /* 0x0000209c08001986 */ /* 0x0003e2000c101910 */
[----:B0-----:R-:W-:Y:S01]  /*1ba10*/  IMAD.WIDE.U32 R6, R32, 0x1c, R8 ;  /* 0x0000001c20067825 */ /* 0x001fe200078e0008 */
[----:B-1----:R-:W-:-:S04]  /*1ba20*/  IADD3 R8, P1, R24, R8, RZ ;  /* 0x0000000818087210 */ /* 0x002fc80007f3e0ff */
[----:B------:R-:W-:Y:S01]  /*1ba30*/  IADD3 R7, R0, R7, RZ ;  /* 0x0000000700077210 */ /* 0x000fe20007ffe0ff */
[----:B------:R-:W-:Y:S01]  /*1ba40*/  IMAD.X R9, R33, 0x1, R9, P1 ;  /* 0x0000000121097824 */ /* 0x000fe200008e0609 */
[----:B------:R-:W-:-:S03]  /*1ba50*/  ISETP.GT.AND P1, PT, R50, 0x31, P3 ;  /* 0x000000313200780c */ /* 0x000fc60001f24270 */
[----:B------:R-:W-:Y:S04]  /*1ba60*/  @P5 STG.E desc[UR16][R6.64], R157 ;  /* 0x0000009d06005986 */ /* 0x000fe8000c101910 */
[----:B------:R-:W-:Y:S01]  /*1ba70*/  @P6 STG.E desc[UR16][R8.64], R158 ;  /* 0x0000009e08006986 */ /* 0x000fe2000c101910 */
[----:B------:R-:W-:-:S03]  /*1ba80*/  ISETP.GT.AND P6, PT, R50, 0x38, P2 ;  /* 0x000000383200780c */ /* 0x000fc600017c4270 */
[----:B------:R0:W-:Y:S01]  /*1ba90*/  @P0 STG.E desc[UR16][R6.64+0x20], R159 ;  /* 0x0000209f06000986 */ /* 0x0001e2000c101910 */
[----:B------:R-:W-:-:S03]  /*1baa0*/  ISETP.GT.AND P0, PT, R50, 0x39, P2 ;  /* 0x000000393200780c */ /* 0x000fc60001704270 */
[----:B------:R1:W-:Y:S01]  /*1bab0*/  @P1 STG.E desc[UR16][R8.64+0x20], R160 ;  /* 0x000020a008001986 */ /* 0x0003e2000c101910 */
[----:B------:R-:W-:Y:S01]  /*1bac0*/  ISETP.GT.AND P1, PT, R50, 0x38, P3 ;  /* 0x000000383200780c */ /* 0x000fe20001f24270 */
[----:B0-----:R-:W-:Y:S01]  /*1bad0*/  IMAD.WIDE.U32 R6, R32, 0x1c, R8 ;  /* 0x0000001c20067825 */ /* 0x001fe200078e0008 */
[----:B-1----:R-:W-:-:S04]  /*1bae0*/  IADD3 R8, P5, R24, R8, RZ ;  /* 0x0000000818087210 */ /* 0x002fc80007fbe0ff */
[----:B------:R-:W-:Y:S01]  /*1baf0*/  IADD3 R7, R0, R7, RZ ;  /* 0x0000000700077210 */ /* 0x000fe20007ffe0ff */
[----:B------:R-:W-:Y:S01]  /*1bb00*/  IMAD.X R9, R33, 0x1, R9, P5 ;  /* 0x0000000121097824 */ /* 0x000fe200028e0609 */
[----:B------:R-:W-:-:S03]  /*1bb10*/  ISETP.GT.AND P5, PT, R50, 0x40, P2 ;  /* 0x000000403200780c */ /* 0x000fc600017a4270 */
[----:B------:R-:W-:Y:S01]  /*1bb20*/  @P6 STG.E desc[UR16][R6.64], R161 ;  /* 0x000000a106006986 */ /* 0x000fe2000c101910 */
[----:B------:R-:W-:Y:S01]  /*1bb30*/  ISETP.GT.AND P6, PT, R50, 0x39, P3 ;  /* 0x000000393200780c */ /* 0x000fe20001fc4270 */
[----:B------:R-:W-:Y:S02]  /*1bb40*/  IMAD.WIDE.U32 R10, R32, 0x1c, R8 ;  /* 0x0000001c200a7825 */ /* 0x000fe400078e0008 */
[----:B------:R-:W-:Y:S01]  /*1bb50*/  @P0 STG.E desc[UR16][R8.64], R162 ;  /* 0x000000a208000986 */ /* 0x000fe2000c101910 */
[----:B------:R-:W-:Y:S02]  /*1bb60*/  ISETP.GT.AND P0, PT, R50, 0x41, P2 ;  /* 0x000000413200780c */ /* 0x000fe40001704270 */
[----:B------:R-:W-:Y:S01]  /*1bb70*/  IADD3 R11, R0, R11, RZ ;  /* 0x0000000b000b7210 */ /* 0x000fe20007ffe0ff */
[----:B------:R0:W-:Y:S06]  /*1bb80*/  @P1 STG.E desc[UR16][R6.64+0x20], R163 ;  /* 0x000020a306001986 */ /* 0x0001ec000c101910 */
[----:B------:R1:W-:Y:S01]  /*1bb90*/  @P6 STG.E desc[UR16][R8.64+0x20], R164 ;  /* 0x000020a408006986 */ /* 0x0003e2000c101910 */
[----:B------:R-:W-:-:S03]  /*1bba0*/  ISETP.GT.AND P6, PT, R50, 0x40, P3 ;  /* 0x000000403200780c */ /* 0x000fc60001fc4270 */
[----:B------:R-:W-:Y:S01]  /*1bbb0*/  @P5 STG.E desc[UR16][R10.64], R165 ;  /* 0x000000a50a005986 */ /* 0x000fe2000c101910 */
[----:B------:R-:W-:Y:S02]  /*1bbc0*/  ISETP.GT.AND P5, PT, R50, 0x41, P3 ;  /* 0x000000413200780c */ /* 0x000fe40001fa4270 */
[----:B0-----:R-:W-:-:S05]  /*1bbd0*/  IADD3 R6, P1, R24, R8, RZ ;  /* 0x0000000818067210 */ /* 0x001fca0007f3e0ff */
[----:B------:R-:W-:Y:S01]  /*1bbe0*/  IMAD.X R7, R33, 0x1, R9, P1 ;  /* 0x0000000121077824 */ /* 0x000fe200008e0609 */
[----:B------:R-:W-:Y:S01]  /*1bbf0*/  ISETP.GT.AND P1, PT, R50, 0x48, P2 ;  /* 0x000000483200780c */ /* 0x000fe20001724270 */
[----:B-1----:R-:W-:-:S03]  /*1bc00*/  IMAD.WIDE.U32 R8, R32, 0x1c, R6 ;  /* 0x0000001c20087825 */ /* 0x002fc600078e0006 */
[----:B------:R-:W-:Y:S01]  /*1bc10*/  @P0 STG.E desc[UR16][R6.64], R166 ;  /* 0x000000a606000986 */ /* 0x000fe2000c101910 */
[----:B------:R-:W-:-:S03]  /*1bc20*/  ISETP.GT.AND P0, PT, R50, 0x49, P2 ;  /* 0x000000493200780c */ /* 0x000fc60001704270 */
[----:B------:R-:W-:Y:S01]  /*1bc30*/  @P6 STG.E desc[UR16][R10.64+0x20], R167 ;  /* 0x000020a70a006986 */ /* 0x000fe2000c101910 */
[----:B------:R-:W-:Y:S02]  /*1bc40*/  IADD3 R9, R0, R9, RZ ;  /* 0x0000000900097210 */ /* 0x000fe40007ffe0ff */
[C---:B------:R-:W-:Y:S01]  /*1bc50*/  ISETP.GT.AND P6, PT, R50.reuse, 0x48, P3 ;  /* 0x000000483200780c */ /* 0x040fe20001fc4270 */
[----:B------:R0:W-:Y:S04]  /*1bc60*/  @P5 STG.E desc[UR16][R6.64+0x20], R168 ;  /* 0x000020a806005986 */ /* 0x0001e8000c101910 */
[----:B------:R-:W-:Y:S01]  /*1bc70*/  @P1 STG.E desc[UR16][R8.64], R169 ;  /* 0x000000a908001986 */ /* 0x000fe2000c101910 */
[----:B------:R-:W-:Y:S02]  /*1bc80*/  ISETP.GT.AND P1, PT, R50, 0x49, P3 ;  /* 0x000000493200780c */ /* 0x000fe40001f24270 */
[----:B0-----:R-:W-:-:S05]  /*1bc90*/  IADD3 R6, P5, R24, R6, RZ ;  /* 0x0000000618067210 */ /* 0x001fca0007fbe0ff */
[----:B------:R-:W-:Y:S01]  /*1bca0*/  IMAD.X R7, R33, 0x1, R7, P5 ;  /* 0x0000000121077824 */ /* 0x000fe200028e0607 */
[----:B------:R-:W-:Y:S01]  /*1bcb0*/  ISETP.GT.AND P5, PT, R50, 0x50, P2 ;  /* 0x000000503200780c */ /* 0x000fe200017a4270 */
[----:B------:R-:W-:-:S03]  /*1bcc0*/  IMAD.WIDE.U32 R10, R32, 0x1c, R6 ;  /* 0x0000001c200a7825 */ /* 0x000fc600078e0006 */
[----:B------:R-:W-:Y:S01]  /*1bcd0*/  @P0 STG.E desc[UR16][R6.64], R170 ;  /* 0x000000aa06000986 */ /* 0x000fe2000c101910 */
[----:B------:R-:W-:-:S03]  /*1bce0*/  ISETP.GT.AND P0, PT, R50, 0x51, P2 ;  /* 0x000000513200780c */ /* 0x000fc60001704270 */
[----:B------:R0:W-:Y:S01]  /*1bcf0*/  @P6 STG.E desc[UR16][R8.64+0x20], R171 ;  /* 0x000020ab08006986 */ /* 0x0001e2000c101910 */
[----:B------:R-:W-:-:S03]  /*1bd00*/  IADD3 R11, R0, R11, RZ ;  /* 0x0000000b000b7210 */ /* 0x000fc60007ffe0ff */
[----:B------:R1:W-:Y:S01]  /*1bd10*/  @P1 STG.E desc[UR16][R6.64+0x20], R172 ;  /* 0x000020ac06001986 */ /* 0x0003e2000c101910 */
[----:B------:R-:W-:-:S03]  /*1bd20*/  ISETP.GT.AND P1, PT, R50, 0x50, P3 ;  /* 0x000000503200780c */ /* 0x000fc60001f24270 */
[----:B------:R-:W-:Y:S01]  /*1bd30*/  @P5 STG.E desc[UR16][R10.64], R173 ;  /* 0x000000ad0a005986 */ /* 0x000fe2000c101910 */
[----:B------:R-:W-:Y:S02]  /*1bd40*/  ISETP.GT.AND P5, PT, R50, 0x51, P3 ;  /* 0x000000513200780c */ /* 0x000fe40001fa4270 */
[----:B0-----:R-:W-:-:S05]  /*1bd50*/  IADD3 R8, P6, R24, R6, RZ ;  /* 0x0000000618087210 */ /* 0x001fca0007fde0ff */
[----:B------:R-:W-:Y:S01]  /*1bd60*/  IMAD.X R9, R33, 0x1, R7, P6 ;  /* 0x0000000121097824 */ /* 0x000fe200030e0607 */
[----:B------:R-:W-:Y:S01]  /*1bd70*/  IADD3 R12, P6, R24, R8, RZ ;  /* 0x00000008180c7210 */ /* 0x000fe20007fde0ff */
[----:B-1----:R-:W-:-:S03]  /*1bd80*/  IMAD.WIDE.U32 R6, R32, 0x1c, R8 ;  /* 0x0000001c20067825 */ /* 0x002fc600078e0008 */
[----:B------:R-:W-:Y:S01]  /*1bd90*/  @P0 STG.E desc[UR16][R8.64], R174 ;  /* 0x000000ae08000986 */ /* 0x000fe2000c101910 */
[----:B------:R-:W-:Y:S01]  /*1bda0*/  ISETP.GT.AND P0, PT, R50, 0x58, P2 ;  /* 0x000000583200780c */ /* 0x000fe20001704270 */
[----:B------:R-:W-:Y:S02]  /*1bdb0*/  IMAD.X R13, R33, 0x1, R9, P6 ;  /* 0x00000001210d7824 */ /* 0x000fe400030e0609 */
[----:B------:R0:W-:Y:S01]  /*1bdc0*/  @P1 STG.E desc[UR16][R10.64+0x20], R175 ;  /* 0x000020af0a001986 */ /* 0x0001e2000c101910 */
[----:B------:R-:W-:Y:S02]  /*1bdd0*/  IADD3 R7, R0, R7, RZ ;  /* 0x0000000700077210 */ /* 0x000fe40007ffe0ff */
[C---:B------:R-:W-:Y:S01]  /*1bde0*/  ISETP.GT.AND P1, PT, R50.reuse, 0x59, P2 ;  /* 0x000000593200780c */ /* 0x040fe20001724270 */
[----:B------:R1:W-:Y:S01]  /*1bdf0*/  @P5 STG.E desc[UR16][R8.64+0x20], R176 ;  /* 0x000020b008005986 */ /* 0x0003e2000c101910 */
[----:B------:R-:W-:-:S05]  /*1be00*/  ISETP.GT.AND P5, PT, R50, 0x58, P3 ;  /* 0x000000583200780c */ /* 0x000fca0001fa4270 */
[----:B------:R-:W-:Y:S01]  /*1be10*/  @P0 STG.E desc[UR16][R6.64], R177 ;  /* 0x000000b106000986 */ /* 0x000fe2000c101910 */
[----:B------:R-:W-:Y:S02]  /*1be20*/  ISETP.GT.AND P0, PT, R50, 0x59, P3 ;  /* 0x000000593200780c */ /* 0x000fe40001f04270 */
[----:B0-----:R-:W-:-:S03]  /*1be30*/  IADD3 R10, P6, R24, R12, RZ ;  /* 0x0000000c180a7210 */ /* 0x001fc60007fde0ff */
[----:B------:R-:W-:Y:S01]  /*1be40*/  @P1 STG.E desc[UR16][R12.64], R178 ;  /* 0x000000b20c001986 */ /* 0x000fe2000c101910 */
[----:B------:R-:W-:Y:S01]  /*1be50*/  ISETP.GT.AND P1, PT, R50, 0x60, P2 ;  /* 0x000000603200780c */ /* 0x000fe20001724270 */
[----:B-1----:R-:W-:Y:S02]  /*1be60*/  IMAD.WIDE.U32 R8, R32, 0x1c, R12 ;  /* 0x0000001c20087825 */ /* 0x002fe400078e000c */
[----:B------:R0:W-:Y:S01]  /*1be70*/  @P5 STG.E desc[UR16][R6.64+0x20], R179 ;  /* 0x000020b306005986 */ /* 0x0001e2000c101910 */
[----:B------:R-:W-:Y:S01]  /*1be80*/  ISETP.GT.AND P5, PT, R50, 0x61, P2 ;  /* 0x000000613200780c */ /* 0x000fe200017a4270 */
[----:B------:R-:W-:Y:S01]  /*1be90*/  IMAD.X R11, R33, 0x1, R13, P6 ;  /* 0x00000001210b7824 */ /* 0x000fe200030e060d */
[----:B------:R-:W-:Y:S01]  /*1bea0*/  IADD3 R9, R0, R9, RZ ;  /* 0x0000000900097210 */ /* 0x000fe20007ffe0ff */
[----:B------:R1:W-:Y:S01]  /*1beb0*/  @P0 STG.E desc[UR16][R12.64+0x20], R15 ;  /* 0x0000200f0c000986 */ /* 0x0003e2000c101910 */
[C---:B------:R-:W-:Y:S02]  /*1bec0*/  ISETP.GT.AND P0, PT, R50.reuse, 0x60, P3 ;  /* 0x000000603200780c */ /* 0x040fe40001f04270 */
[----:B------:R-:W-:-:S03]  /*1bed0*/  ISETP.GT.AND P6, PT, R50, 0x61, P3 ;  /* 0x000000613200780c */ /* 0x000fc60001fc4270 */
[----:B------:R-:W-:Y:S01]  /*1bee0*/  @P1 STG.E desc[UR16][R8.64], R181 ;  /* 0x000000b508001986 */ /* 0x000fe2000c101910 */
[----:B------:R-:W-:Y:S01]  /*1bef0*/  ISETP.GT.AND P1, PT, R50, 0x68, P2 ;  /* 0x000000683200780c */ /* 0x000fe20001724270 */
[----:B0-----:R-:W-:Y:S02]  /*1bf00*/  IMAD.WIDE.U32 R6, R32, 0x1c, R10 ;  /* 0x0000001c20067825 */ /* 0x001fe400078e000a */
[----:B------:R0:W-:Y:S01]  /*1bf10*/  @P5 STG.E desc[UR16][R10.64], R17 ;  /* 0x000000110a005986 */ /* 0x0001e2000c101910 */
[----:B------:R-:W-:Y:S01]  /*1bf20*/  ISETP.GT.AND P5, PT, R50, 0x69, P2 ;  /* 0x000000693200780c */ /* 0x000fe200017a4270 */
[----:B-1----:R-:W-:Y:S01]  /*1bf30*/  FMUL R13, R186, UR21 ;  /* 0x00000015ba0d7c20 */ /* 0x002fe20008400000 */
[----:B------:R-:W-:Y:S01]  /*1bf40*/  IADD3 R7, R0, R7, RZ ;  /* 0x0000000700077210 */ /* 0x000fe20007ffe0ff */
[----:B------:R1:W-:Y:S01]  /*1bf50*/  @P0 STG.E desc[UR16][R8.64+0x20], R183 ;  /* 0x000020b708000986 */ /* 0x0003e2000c101910 */
[----:B------:R-:W-:Y:S01]  /*1bf60*/  ISETP.GT.AND P0, PT, R50, 0x68, P3 ;  /* 0x000000683200780c */ /* 0x000fe20001f04270 */
[----:B------:R-:W-:-:S02]  /*1bf70*/  FMUL R15, R188, UR21 ;  /* 0x00000015bc0f7c20 */ /* 0x000fc40008400000 */
[----:B------:R3:W-:Y:S04]  /*1bf80*/  @P6 STG.E desc[UR16][R10.64+0x20], R19 ;  /* 0x000020130a006986 */ /* 0x0007e8000c101910 */
[----:B------:R-:W-:Y:S01]  /*1bf90*/  @P1 STG.E desc[UR16][R6.64], R185 ;  /* 0x000000b906001986 */ /* 0x000fe2000c101910 */
[----:B------:R-:W-:Y:S01]  /*1bfa0*/  ISETP.GT.AND P1, PT, R50, 0x69, P3 ;  /* 0x000000693200780c */ /* 0x000fe20001f24270 */
[----:B0-----:R-:W-:Y:S01]  /*1bfb0*/  FMUL R17, R194, UR21 ;  /* 0x00000015c2117c20 */ /* 0x001fe20008400000 */
[----:B-1----:R-:W-:Y:S01]  /*1bfc0*/  IADD3 R8, P6, R24, R10, RZ ;  /* 0x0000000a18087210 */ /* 0x002fe20007fde0ff */
[----:B---3--:R-:W-:-:S04]  /*1bfd0*/  FMUL R19, R216, UR21 ;  /* 0x00000015d8137c20 */ /* 0x008fc80008400000 */
[----:B------:R-:W-:Y:S01]  /*1bfe0*/  IMAD.X R9, R33, 0x1, R11, P6 ;  /* 0x0000000121097824 */ /* 0x000fe200030e060b */
[----:B------:R-:W-:-:S04]  /*1bff0*/  ISETP.GT.AND P6, PT, R50, 0x70, P2 ;  /* 0x000000703200780c */ /* 0x000fc800017c4270 */
[----:B------:R0:W-:Y:S01]  /*1c000*/  @P5 STG.E desc[UR16][R8.64], R13 ;  /* 0x0000000d08005986 */ /* 0x0001e2000c101910 */
[----:B------:R-:W-:-:S03]  /*1c010*/  IADD3 R10, P5, R24, R8, RZ ;  /* 0x00000008180a7210 */ /* 0x000fc60007fbe0ff */
[----:B------:R1:W-:Y:S01]  /*1c020*/  @P0 STG.E desc[UR16][R6.64+0x20], R187 ;  /* 0x000020bb06000986 */ /* 0x0003e2000c101910 */
[C---:B------:R-:W-:Y:S02]  /*1c030*/  ISETP.GT.AND P0, PT, R50.reuse, 0x71, P2 ;  /* 0x000000713200780c */ /* 0x040fe40001704270 */
[----:B------:R-:W-:Y:S01]  /*1c040*/  IADD3.X R11, R33, R9, RZ, P5, !PT ;  /* 0x00000009210b7210 */ /* 0x000fe20002ffe4ff */
[----:B------:R3:W-:Y:S01]  /*1c050*/  @P1 STG.E desc[UR16][R8.64+0x20], R15 ;  /* 0x0000200f08001986 */ /* 0x0007e2000c101910 */
[C---:B------:R-:W-:Y:S02]  /*1c060*/  ISETP.GT.AND P1, PT, R50.reuse, 0x70, P3 ;  /* 0x000000703200780c */ /* 0x040fe40001f24270 */
[----:B------:R-:W-:Y:S01]  /*1c070*/  ISETP.GT.AND P5, PT, R50, 0x71, P3 ;  /* 0x000000713200780c */ /* 0x000fe20001fa4270 */
[----:B0-----:R-:W-:Y:S01]  /*1c080*/  FMUL R13, R190, UR21 ;  /* 0x00000015be0d7c20 */ /* 0x001fe20008400000 */
[----:B-1----:R-:W-:-:S04]  /*1c090*/  IMAD.WIDE.U32 R6, R32, 0x1c, R8 ;  /* 0x0000001c20067825 */ /* 0x002fc800078e0008 */
[----:B------:R-:W-:Y:S02]  /*1c0a0*/  IMAD.IADD R7, R0, 0x1, R7 ;  /* 0x0000000100077824 */ /* 0x000fe400078e0207 */
[----:B---3--:R-:W-:Y:S01]  /*1c0b0*/  FMUL R15, R192, UR21 ;  /* 0x00000015c00f7c20 */ /* 0x008fe20008400000 */
[----:B------:R-:W-:Y:S02]  /*1c0c0*/  IMAD.WIDE.U32 R8, R32, 0x1c, R10 ;  /* 0x0000001c20087825 */ /* 0x000fe400078e000a */
[----:B------:R-:W-:Y:S01]  /*1c0d0*/  @P6 STG.E desc[UR16][R6.64], R189 ;  /* 0x000000bd06006986 */ /* 0x000fe2000c101910 */
[----:B------:R-:W-:Y:S02]  /*1c0e0*/  ISETP.GT.AND P6, PT, R50, 0x78, P2 ;  /* 0x000000783200780c */ /* 0x000fe400017c4270 */
[----:B------:R-:W-:Y:S01]  /*1c0f0*/  IADD3 R9, R0, R9, RZ ;  /* 0x0000000900097210 */ /* 0x000fe20007ffe0ff */
[----:B------:R0:W-:Y:S01]  /*1c100*/  @P0 STG.E desc[UR16][R10.64], R13 ;  /* 0x0000000d0a000986 */ /* 0x0001e2000c101910 */
[----:B------:R-:W-:-:S03]  /*1c110*/  ISETP.GT.AND P0, PT, R50, 0x79, P2 ;  /* 0x000000793200780c */ /* 0x000fc60001704270 */
[----:B------:R1:W-:Y:S01]  /*1c120*/  @P1 STG.E desc[UR16][R6.64+0x20], R191 ;  /* 0x000020bf06001986 */ /* 0x0003e2000c101910 */
[----:B------:R-:W-:-:S03]  /*1c130*/  ISETP.GT.AND P1, PT, R50, 0x78, P3 ;  /* 0x000000783200780c */ /* 0x000fc60001f24270 */
[----:B------:R3:W-:Y:S04]  /*1c140*/  @P5 STG.E desc[UR16][R10.64+0x20], R15 ;  /* 0x0000200f0a005986 */ /* 0x0007e8000c101910 */
[----:B------:R-:W-:Y:S01]  /*1c150*/  @P6 STG.E desc[UR16][R8.64], R193 ;  /* 0x000000c108006986 */ /* 0x000fe2000c101910 */
[----:B------:R-:W-:Y:S01]  /*1c160*/  ISETP.GT.AND P6, PT, R50, 0x79, P3 ;  /* 0x000000793200780c */ /* 0x000fe20001fc4270 */
[----:B0-----:R-:W-:Y:S01]  /*1c170*/  FMUL R13, R196, UR21 ;  /* 0x00000015c40d7c20 */ /* 0x001fe20008400000 */
[----:B-1----:R-:W-:Y:S01]  /*1c180*/  IADD3 R6, P5, R24, R10, RZ ;  /* 0x0000000a18067210 */ /* 0x002fe20007fbe0ff */
[----:B---3--:R-:W-:-:S04]  /*1c190*/  FMUL R15, R198, UR21 ;  /* 0x00000015c60f7c20 */ /* 0x008fc80008400000 */
[----:B------:R-:W-:Y:S01]  /*1c1a0*/  IMAD.X R7, R33, 0x1, R11, P5 ;  /* 0x0000000121077824 */ /* 0x000fe200028e060b */
[----:B------:R-:W-:Y:S01]  /*1c1b0*/  ISETP.GT.AND P5, PT, R50, 0x80, P2 ;  /* 0x000000803200780c */ /* 0x000fe200017a4270 */
[----:B------:R-:W-:-:S03]  /*1c1c0*/  IMAD.WIDE.U32 R10, R32, 0x1c, R6 ;  /* 0x0000001c200a7825 */ /* 0x000fc600078e0006 */
[----:B------:R0:W-:Y:S01]  /*1c1d0*/  @P0 STG.E desc[UR16][R6.64], R17 ;  /* 0x0000001106000986 */ /* 0x0001e2000c101910 */
[----:B------:R-:W-:-:S03]  /*1c1e0*/  ISETP.GT.AND P0, PT, R50, 0x81, P2 ;  /* 0x000000813200780c */ /* 0x000fc60001704270 */
[----:B------:R-:W-:Y:S01]  /*1c1f0*/  @P1 STG.E desc[UR16][R8.64+0x20], R195 ;  /* 0x000020c308001986 */ /* 0x000fe2000c101910 */
[----:B------:R-:W-:-:S03]  /*1c200*/  IADD3 R11, R0, R11, RZ ;  /* 0x0000000b000b7210 */ /* 0x000fc60007ffe0ff */
[----:B------:R1:W-:Y:S01]  /*1c210*/  @P6 STG.E desc[UR16][R6.64+0x20], R13 ;  /* 0x0000200d06006986 */ /* 0x0003e2000c101910 */
[----:B------:R-:W-:-:S03]  /*1c220*/  ISETP.GT.AND P6, PT, R50, 0x80, P3 ;  /* 0x000000803200780c */ /* 0x000fc60001fc4270 */
[----:B------:R-:W-:Y:S01]  /*1c230*/  @P5 STG.E desc[UR16][R10.64], R197 ;  /* 0x000000c50a005986 */ /* 0x000fe2000c101910 */
[----:B------:R-:W-:Y:S01]  /*1c240*/  ISETP.GT.AND P5, PT, R50, 0x81, P3 ;  /* 0x000000813200780c */ /* 0x000fe20001fa4270 */
[----:B0-----:R-:W-:Y:S01]  /*1c250*/  FMUL R17, R208, UR21 ;  /* 0x00000015d0117c20 */ /* 0x001fe20008400000 */
[----:B-1----:R-:W-:Y:S01]  /*1c260*/  IADD3 R6, P1, R24, R6, RZ ;  /* 0x0000000618067210 */ /* 0x002fe20007f3e0ff */
[----:B------:R-:W-:-:S04]  /*1c270*/  FMUL R13, R200, UR21 ;  /* 0x00000015c80d7c20 */ /* 0x000fc80008400000 */
[----:B------:R-:W-:Y:S01]  /*1c280*/  IMAD.X R7, R33, 0x1, R7, P1 ;  /* 0x0000000121077824 */ /* 0x000fe200008e0607 */
[----:B------:R-:W-:Y:S01]  /*1c290*/  ISETP.GT.AND P1, PT, R50, 0x88, P2 ;  /* 0x000000883200780c */ /* 0x000fe20001724270 */
[----:B------:R-:W-:-:S03]  /*1c2a0*/  IMAD.WIDE.U32 R8, R32, 0x1c, R6 ;  /* 0x0000001c20087825 */ /* 0x000fc600078e0006 */
[----:B------:R0:W-:Y:S01]  /*1c2b0*/  @P0 STG.E desc[UR16][R6.64], R15 ;  /* 0x0000000f06000986 */ /* 0x0001e2000c101910 */
[----:B------:R-:W-:Y:S02]  /*1c2c0*/  ISETP.GT.AND P0, PT, R50, 0x89, P2 ;  /* 0x000000893200780c */ /* 0x000fe40001704270 */
[----:B------:R-:W-:Y:S01]  /*1c2d0*/  IADD3 R9, R0, R9, RZ ;  /* 0x0000000900097210 */ /* 0x000fe20007ffe0ff */
[----:B------:R-:W-:Y:S01]  /*1c2e0*/  @P6 STG.E desc[UR16][R10.64+0x20], R199 ;  /* 0x000020c70a006986 */ /* 0x000fe2000c101910 */
[----:B------:R-:W-:-:S03]  /*1c2f0*/  ISETP.GT.AND P6, PT, R50, 0x88, P3 ;  /* 0x000000883200780c */ /* 0x000fc60001fc4270 */
[----:B------:R1:W-:Y:S01]  /*1c300*/  @P5 STG.E desc[UR16][R6.64+0x20], R13 ;  /* 0x0000200d06005986 */ /* 0x0003e2000c101910 */
[----:B0-----:R-:W-:-:S03]  /*1c310*/  FMUL R15, R202, UR21 ;  /* 0x00000015ca0f7c20 */ /* 0x001fc60008400000 */
[----:B------:R-:W-:Y:S01]  /*1c320*/  @P1 STG.E desc[UR16][R8.64], R201 ;  /* 0x000000c908001986 */ /* 0x000fe2000c101910 */
[----:B------:R-:W-:Y:S02]  /*1c330*/  ISETP.GT.AND P1, PT, R50, 0x89, P3 ;  /* 0x000000893200780c */ /* 0x000fe40001f24270 */
[----:B-1----:R-:W-:Y:S01]  /*1c340*/  IADD3 R6, P5, R24, R6, RZ ;  /* 0x0000000618067210 */ /* 0x002fe20007fbe0ff */
[----:B------:R-:W-:-:S04]  /*1c350*/  FMUL R13, R204, UR21 ;  /* 0x00000015cc0d7c20 */ /* 0x000fc80008400000 */
[----:B------:R-:W-:Y:S01]  /*1c360*/  IMAD.X R7, R33, 0x1, R7, P5 ;  /* 0x0000000121077824 */ /* 0x000fe200028e0607 */
[----:B------:R-:W-:Y:S01]  /*1c370*/  ISETP.GT.AND P5, PT, R50, 0x90, P2 ;  /* 0x000000903200780c */ /* 0x000fe200017a4270 */
[----:B------:R-:W-:-:S03]  /*1c380*/  IMAD.WIDE.U32 R10, R32, 0x1c, R6 ;  /* 0x0000001c200a7825 */ /* 0x000fc600078e0006 */
[----:B------:R0:W-:Y:S01]  /*1c390*/  @P0 STG.E desc[UR16][R6.64], R15 ;  /* 0x0000000f06000986 */ /* 0x0001e2000c101910 */
[----:B------:R-:W-:-:S03]  /*1c3a0*/  ISETP.GT.AND P0, PT, R50, 0x91, P2 ;  /* 0x000000913200780c */ /* 0x000fc60001704270 */
[----:B------:R1:W-:Y:S01]  /*1c3b0*/  @P6 STG.E desc[UR16][R8.64+0x20], R203 ;  /* 0x000020cb08006986 */ /* 0x0003e2000c101910 */
[----:B------:R-:W-:-:S03]  /*1c3c0*/  IADD3 R11, R0, R11, RZ ;  /* 0x0000000b000b7210 */ /* 0x000fc60007ffe0ff */
[----:B------:R3:W-:Y:S01]  /*1c3d0*/  @P1 STG.E desc[UR16][R6.64+0x20], R13 ;  /* 0x0000200d06001986 */ /* 0x0007e2000c101910 */
[----:B------:R-:W-:Y:S01]  /*1c3e0*/  ISETP.GT.AND P1, PT, R50, 0x90, P3 ;  /* 0x000000903200780c */ /* 0x000fe20001f24270 */
[----:B0-----:R-:W-:Y:S02]  /*1c3f0*/  FMUL R15, R206, UR21 ;  /* 0x00000015ce0f7c20 */ /* 0x001fe40008400000 */
[----:B------:R-:W-:Y:S01]  /*1c400*/  @P5 STG.E desc[UR16][R10.64], R205 ;  /* 0x000000cd0a005986 */ /* 0x000fe2000c101910 */
[----:B------:R-:W-:Y:S02]  /*1c410*/  ISETP.GT.AND P5, PT, R50, 0x91, P3 ;  /* 0x000000913200780c */ /* 0x000fe40001fa4270 */
[----:B-1----:R-:W-:-:S05]  /*1c420*/  IADD3 R8, P6, R24, R6, RZ ;  /* 0x0000000618087210 */ /* 0x002fca0007fde0ff */
[----:B------:R-:W-:Y:S01]  /*1c430*/  IMAD.X R9, R33, 0x1, R7, P6 ;  /* 0x0000000121097824 */ /* 0x000fe200030e0607 */
[----:B------:R-:W-:Y:S01]  /*1c440*/  IADD3 R12, P6, R24, R8, RZ ;  /* 0x00000008180c7210 */ /* 0x000fe20007fde0ff */
[----:B---3--:R-:W-:-:S03]  /*1c450*/  IMAD.WIDE.U32 R6, R32, 0x1c, R8 ;  /* 0x0000001c20067825 */ /* 0x008fc600078e0008 */
[----:B------:R0:W-:Y:S01]  /*1c460*/  @P0 STG.E desc[UR16][R8.64], R15 ;  /* 0x0000000f08000986 */ /* 0x0001e2000c101910 */
[C---:B------:R-:W-:Y:S01]  /*1c470*/  ISETP.GT.AND P0, PT, R50.reuse, 0x98, P2 ;  /* 0x000000983200780c */ /* 0x040fe20001704270 */
[----:B------:R-:W-:Y:S02]  /*1c480*/  IMAD.X R13, R33, 0x1, R9, P6 ;  /* 0x00000001210d7824 */ /* 0x000fe400030e0609 */
[----:B------:R1:W-:Y:S01]  /*1c490*/  @P1 STG.E desc[UR16][R10.64+0x20], R207 ;  /* 0x000020cf0a001986 */ /* 0x0003e2000c101910 */
[----:B------:R-:W-:Y:S02]  /*1c4a0*/  ISETP.GT.AND P1, PT, R50, 0x99, P2 ;  /* 0x000000993200780c */ /* 0x000fe40001724270 */
[----:B------:R-:W-:Y:S01]  /*1c4b0*/  IADD3 R7, R0, R7, RZ ;  /* 0x0000000700077210 */ /* 0x000fe20007ffe0ff */
[----:B------:R3:W-:Y:S01]  /*1c4c0*/  @P5 STG.E desc[UR16][R8.64+0x20], R17 ;  /* 0x0000201108005986 */ /* 0x0007e2000c101910 */
[----:B------:R-:W-:Y:S01]  /*1c4d0*/  ISETP.GT.AND P5, PT, R50, 0x98, P3 ;  /* 0x000000983200780c */ /* 0x000fe20001fa4270 */
[----:B0-----:R-:W-:-:S04]  /*1c4e0*/  FMUL R15, R210, UR21 ;  /* 0x00000015d20f7c20 */ /* 0x001fc80008400000 */
[----:B------:R-:W-:Y:S01]  /*1c4f0*/  @P0 STG.E desc[UR16][R6.64], R209 ;  /* 0x000000d106000986 */ /* 0x000fe2000c101910 */
[----:B------:R-:W-:Y:S02]  /*1c500*/  ISETP.GT.AND P0, PT, R50, 0x99, P3 ;  /* 0x000000993200780c */ /* 0x000fe40001f04270 */
[----:B-1----:R-:W-:Y:S01]  /*1c510*/  IADD3 R10, P6, R24, R12, RZ ;  /* 0x0000000c180a7210 */ /* 0x002fe20007fde0ff */
[----:B------:R0:W-:Y:S01]  /*1c520*/  @P1 STG.E desc[UR16][R12.64], R15 ;  /* 0x0000000f0c001986 */ /* 0x0001e2000c101910 */
[----:B------:R-:W-:Y:S01]  /*1c530*/  ISETP.GT.AND P1, PT, R50, 0xa0, P2 ;  /* 0x000000a03200780c */ /* 0x000fe20001724270 */
[----:B---3--:R-:W-:-:S04]  /*1c540*/  IMAD.WIDE.U32 R8, R32, 0x1c, R12 ;  /* 0x0000001c20087825 */ /* 0x008fc800078e000c */
[----:B------:R-:W-:Y:S01]  /*1c550*/  FMUL R17, R212, UR21 ;  /* 0x00000015d4117c20 */ /* 0x000fe20008400000 */
[----:B------:R1:W-:Y:S01]  /*1c560*/  @P5 STG.E desc[UR16][R6.64+0x20], R211 ;  /* 0x000020d306005986 */ /* 0x0003e2000c101910 */
[----:B------:R-:W-:Y:S01]  /*1c570*/  ISETP.GT.AND P5, PT, R50, 0xa1, P2 ;  /* 0x000000a13200780c */ /* 0x000fe200017a4270 */
[----:B------:R-:W-:Y:S01]  /*1c580*/  IMAD.X R11, R33, 0x1, R13, P6 ;  /* 0x00000001210b7824 */ /* 0x000fe200030e060d */
[----:B------:R-:W-:Y:S02]  /*1c590*/  IADD3 R9, R0, R9, RZ ;  /* 0x0000000900097210 */ /* 0x000fe40007ffe0ff */
[C---:B------:R-:W-:Y:S01]  /*1c5a0*/  ISETP.GT.AND P6, PT, R50.reuse, 0xa1, P3 ;  /* 0x000000a13200780c */ /* 0x040fe20001fc4270 */
[----:B------:R3:W-:Y:S01]  /*1c5b0*/  @P0 STG.E desc[UR16][R12.64+0x20], R17 ;  /* 0x000020110c000986 */ /* 0x0007e2000c101910 */
[----:B------:R-:W-:Y:S01]  /*1c5c0*/  ISETP.GT.AND P0, PT, R50, 0xa0, P3 ;  /* 0x000000a03200780c */ /* 0x000fe20001f04270 */
[----:B0-----:R-:W-:Y:S02]  /*1c5d0*/  FMUL R15, R214, UR21 ;  /* 0x00000015d60f7c20 */ /* 0x001fe40008400000 */
[----:B------:R-:W-:Y:S01]  /*1c5e0*/  @P1 STG.E desc[UR16][R8.64], R213 ;  /* 0x000000d508001986 */ /* 0x000fe2000c101910 */
[----:B------:R-:W-:Y:S01]  /*1c5f0*/  ISETP.GT.AND P1, PT, R50, 0xa8, P2 ;  /* 0x000000a83200780c */ /* 0x000fe20001724270 */
[----:B-1----:R-:W-:-:S02]  /*1c600*/  IMAD.WIDE.U32 R6, R32, 0x1c, R10 ;  /* 0x0000001c20067825 */ /* 0x002fc400078e000a */
[----:B------:R0:W-:Y:S01]  /*1c610*/  @P5 STG.E desc[UR16][R10.64], R15 ;  /* 0x0000000f0a005986 */ /* 0x0001e2000c101910 */
[----:B------:R-:W-:Y:S02]  /*1c620*/  ISETP.GT.AND P5, PT, R50, 0xa9, P2 ;  /* 0x000000a93200780c */ /* 0x000fe400017a4270 */
[----:B------:R-:W-:Y:S01]  /*1c630*/  IADD3 R7, R0, R7, RZ ;  /* 0x0000000700077210 */ /* 0x000fe20007ffe0ff */
[----:B---3--:R-:W-:Y:S01]  /*1c640*/  FMUL R13, R218, UR21 ;  /* 0x00000015da0d7c20 */ /* 0x008fe20008400000 */
[----:B------:R-:W-:Y:S01]  /*1c650*/  FMUL R17, R226, UR21 ;  /* 0x00000015e2117c20 */ /* 0x000fe20008400000 */
[----:B------:R1:W-:Y:S01]  /*1c660*/  @P0 STG.E desc[UR16][R8.64+0x20], R215 ;  /* 0x000020d708000986 */ /* 0x0003e2000c101910 */
[----:B------:R-:W-:-:S03]  /*1c670*/  ISETP.GT.AND P0, PT, R50, 0xa8, P3 ;  /* 0x000000a83200780c */ /* 0x000fc60001f04270 */
[----:B------:R3:W-:Y:S01]  /*1c680*/  @P6 STG.E desc[UR16][R10.64+0x20], R19 ;  /* 0x000020130a006986 */ /* 0x0007e2000c101910 */
[----:B0-----:R-:W-:-:S03]  /*1c690*/  FMUL R15, R220, UR21 ;  /* 0x00000015dc0f7c20 */ /* 0x001fc60008400000 */
[----:B------:R-:W-:Y:S01]  /*1c6a0*/  @P1 STG.E desc[UR16][R6.64], R217 ;  /* 0x000000d906001986 */ /* 0x000fe2000c101910 */
[----:B------:R-:W-:Y:S02]  /*1c6b0*/  ISETP.GT.AND P1, PT, R50, 0xa9, P3 ;  /* 0x000000a93200780c */ /* 0x000fe40001f24270 */
[----:B-1----:R-:W-:-:S05]  /*1c6c0*/  IADD3 R8, P6, R24, R10, RZ ;  /* 0x0000000a18087210 */ /* 0x002fca0007fde0ff */
[----:B------:R-:W-:Y:S01]  /*1c6d0*/  IMAD.X R9, R33, 0x1, R11, P6 ;  /* 0x0000000121097824 */ /* 0x000fe200030e060b */
[----:B------:R-:W-:-:S04]  /*1c6e0*/  ISETP.GT.AND P6, PT, R50, 0xb0, P2 ;  /* 0x000000b03200780c */ /* 0x000fc800017c4270 */
[----:B------:R0:W-:Y:S01]  /*1c6f0*/  @P5 STG.E desc[UR16][R8.64], R13 ;  /* 0x0000000d08005986 */ /* 0x0001e2000c101910 */
[----:B---3--:R-:W-:-:S03]  /*1c700*/  IADD3 R10, P5, R24, R8, RZ ;  /* 0x00000008180a7210 */ /* 0x008fc60007fbe0ff */
        /* <DEDUP_REMOVED lines=27> */
[----:B------:R-:W-:Y:S02]  /*1c8c0*/  @P0 STG.E desc[UR16][R6.64], R17 ;  /* 0x0000001106000986 */ /* 0x000fe4000c101910 */
[----:B------:R-:W-:Y:S02]  /*1c8d0*/  IADD3 R11, R0, R11, RZ ;  /* 0x0000000b000b7210 */ /* 0x000fe40007ffe0ff */
[----:B------:R-:W-:Y:S01]  /*1c8e0*/  @P1 STG.E desc[UR16][R8.64+0x20], R227 ;  /* 0x000020e308001986 */ /* 0x000fe2000c101910 */
[----:B------:R-:W-:-:S03]  /*1c8f0*/  ISETP.GT.AND P1, PT, R50, 0xc1, P2 ;  /* 0x000000c13200780c */ /* 0x000fc60001724270 */
[----:B------:R0:W-:Y:S01]  /*1c900*/  @P6 STG.E desc[UR16][R6.64+0x20], R13 ;  /* 0x0000200d06006986 */ /* 0x0001e2000c101910 */
[----:B------:R-:W-:-:S03]  /*1c910*/  ISETP.GT.AND P6, PT, R50, 0xc0, P3 ;  /* 0x000000c03200780c */ /* 0x000fc60001fc4270 */
[----:B------:R-:W-:Y:S01]  /*1c920*/  @P5 STG.E desc[UR16][R10.64], R229 ;  /* 0x000000e50a005986 */ /* 0x000fe2000c101910 */
[----:B------:R-:W-:Y:S02]  /*1c930*/  ISETP.GT.AND P5, PT, R50, 0xc1, P3 ;  /* 0x000000c13200780c */ /* 0x000fe40001fa4270 */
[----:B0-----:R-:W-:Y:S01]  /*1c940*/  IADD3 R6, P0, R24, R6, RZ ;  /* 0x0000000618067210 */ /* 0x001fe20007f1e0ff */
[----:B------:R-:W-:-:S04]  /*1c950*/  FMUL R13, R232, UR21 ;  /* 0x00000015e80d7c20 */ /* 0x000fc80008400000 */
[----:B------:R-:W-:Y:S01]  /*1c960*/  IMAD.X R7, R33, 0x1, R7, P0 ;  /* 0x0000000121077824 */ /* 0x000fe200000e0607 */
[----:B------:R-:W-:Y:S01]  /*1c970*/  ISETP.GT.AND P0, PT, R50, 0xc8, P2 ;  /* 0x000000c83200780c */ /* 0x000fe20001704270 */
[----:B------:R-:W-:-:S03]  /*1c980*/  IMAD.WIDE.U32 R8, R32, 0x1c, R6 ;  /* 0x0000001c20087825 */ /* 0x000fc600078e0006 */
[----:B------:R0:W-:Y:S01]  /*1c990*/  @P1 STG.E desc[UR16][R6.64], R15 ;  /* 0x0000000f06001986 */ /* 0x0001e2000c101910 */
[----:B------:R-:W-:-:S03]  /*1c9a0*/  ISETP.GT.AND P1, PT, R50, 0xc9, P2 ;  /* 0x000000c93200780c */ /* 0x000fc60001724270 */
[----:B------:R-:W-:Y:S01]  /*1c9b0*/  @P6 STG.E desc[UR16][R10.64+0x20], R231 ;  /* 0x000020e70a006986 */ /* 0x000fe2000c101910 */
[----:B------:R-:W-:Y:S01]  /*1c9c0*/  IADD3 R9, R0, R9, RZ ;  /* 0x0000000900097210 */ /* 0x000fe20007ffe0ff */
[----:B-----5:R-:W-:Y:S01]  /*1c9d0*/  FMUL R17, R39, UR21 ;  /* 0x0000001527117c20 */ /* 0x020fe20008400000 */
[----:B--2---:R-:W-:Y:S01]  /*1c9e0*/  FMUL R19, R38, UR21 ;  /* 0x0000001526137c20 */ /* 0x004fe20008400000 */
[----:B------:R1:W-:Y:S01]  /*1c9f0*/  @P5 STG.E desc[UR16][R6.64+0x20], R13 ;  /* 0x0000200d06005986 */ /* 0x0003e2000c101910 */
[----:B------:R-:W-:Y:S01]  /*1ca00*/  ISETP.GT.AND P6, PT, R50, 0xc8, P3 ;  /* 0x000000c83200780c */ /* 0x000fe20001fc4270 */
[----:B0-----:R-:W-:Y:S02]  /*1ca10*/  FMUL R15, R234, UR21 ;  /* 0x00000015ea0f7c20 */ /* 0x001fe40008400000 */
        /* <DEDUP_REMOVED lines=10> */
[----:B------:R-:W-:-:S04]  /*1cac0*/  IADD3 R11, R0, R11, RZ ;  /* 0x0000000b000b7210 */ /* 0x000fc80007ffe0ff */
[----:B------:R2:W-:Y:S01]  /*1cad0*/  @P5 STG.E desc[UR16][R6.64+0x20], R13 ;  /* 0x0000200d06005986 */ /* 0x0005e2000c101910 */
[----:B------:R-:W-:Y:S01]  /*1cae0*/  ISETP.GT.AND P5, PT, R50, 0xd0, P3 ;  /* 0x000000d03200780c */ /* 0x000fe20001fa4270 */
[----:B0-----:R-:W-:Y:S02]  /*1caf0*/  FMUL R15, R35, UR21 ;  /* 0x00000015230f7c20 */ /* 0x001fe40008400000 */
[----:B------:R-:W-:Y:S01]  /*1cb00*/  @P0 STG.E desc[UR16][R10.64], R237 ;  /* 0x000000ed0a000986 */ /* 0x000fe2000c101910 */
[----:B-1----:R-:W-:-:S03]  /*1cb10*/  IADD3 R8, P6, R24, R6, RZ ;  /* 0x0000000618087210 */ /* 0x002fc60007fde0ff */
[----:B------:R-:W3:Y:S01]  /*1cb20*/  LDL.LU R35, [R1+0x214] ;  /* 0x0002140001237983 */ /* 0x000ee20000300800 */
[----:B------:R-:W-:-:S03]  /*1cb30*/  IADD3.X R9, R33, R7, RZ, P6, !PT ;  /* 0x0000000721097210 */ /* 0x000fc600037fe4ff */
[----:B------:R-:W5:Y:S04]  /*1cb40*/  LDL.LU R39, [R1+0x218] ;  /* 0x0002180001277983 */ /* 0x000f680000300800 */
[----:B------:R-:W5:Y:S01]  /*1cb50*/  LDL.LU R38, [R1+0x21c] ;  /* 0x00021c0001267983 */ /* 0x000f620000300800 */
[----:B------:R-:W-:-:S03]  /*1cb60*/  ISETP.GT.AND P0, PT, R50, 0xd1, P3 ;  /* 0x000000d13200780c */ /* 0x000fc60001f04270 */
[----:B------:R0:W-:Y:S01]  /*1cb70*/  @P1 STG.E desc[UR16][R8.64], R15 ;  /* 0x0000000f08001986 */ /* 0x0001e2000c101910 */
[----:B------:R-:W-:Y:S01]  /*1cb80*/  ISETP.GT.AND P1, PT, R50, 0xd8, P2 ;  /* 0x000000d83200780c */ /* 0x000fe20001724270 */
[----:B--2---:R-:W-:-:S04]  /*1cb90*/  IMAD.WIDE.U32 R6, R32, 0x1c, R8 ;  /* 0x0000001c20067825 */ /* 0x004fc800078e0008 */
[----:B----4-:R-:W-:Y:S01]  /*1cba0*/  FMUL R21, R41, UR21 ;  /* 0x0000001529157c20 */ /* 0x010fe20008400000 */
[----:B------:R-:W2:Y:S01]  /*1cbb0*/  LDL.LU R43, [R1+0x220] ;  /* 0x00022000012b7983 */ /* 0x000ea20000300800 */
[----:B------:R-:W-:-:S03]  /*1cbc0*/  IMAD.IADD R7, R0, 0x1, R7 ;  /* 0x0000000100077824 */ /* 0x000fc600078e0207 */
[----:B------:R3:W-:Y:S04]  /*1cbd0*/  @P5 STG.E desc[UR16][R10.64+0x20], R17 ;  /* 0x000020110a005986 */ /* 0x0007e8000c101910 */
[----:B------:R-:W4:Y:S04]  /*1cbe0*/  LDL.LU R42, [R1+0x224] ;  /* 0x00022400012a7983 */ /* 0x000f280000300800 */
[----:B------:R-:W4:Y:S01]  /*1cbf0*/  LDL.LU R41, [R1+0x228] ;  /* 0x0002280001297983 */ /* 0x000f220000300800 */
[----:B0-----:R-:W-:-:S03]  /*1cc00*/  FMUL R15, R40, UR21 ;  /* 0x00000015280f7c20 */ /* 0x001fc60008400000 */
[----:B------:R5:W-:Y:S04]  /*1cc10*/  @P0 STG.E desc[UR16][R8.64+0x20], R19 ;  /* 0x0000201308000986 */ /* 0x000be8000c101910 */
[----:B------:R0:W-:Y:S01]  /*1cc20*/  @P1 STG.E desc[UR16][R6.64], R21 ;  /* 0x0000001506001986 */ /* 0x0001e2000c101910 */
[----:B---3--:R-:W-:-:S03]  /*1cc30*/  FMUL R17, R35, UR21 ;  /* 0x0000001523117c20 */ /* 0x008fc60008400000 */
[----:B------:R-:W3:Y:S01]  /*1cc40*/  LDL.LU R35, [R1+0x22c] ;  /* 0x00022c0001237983 */ /* 0x000ee20000300800 */
[----:B-----5:R-:W-:-:S03]  /*1cc50*/  FMUL R19, R39, UR21 ;  /* 0x0000001527137c20 */ /* 0x020fc60008400000 */
[----:B------:R-:W5:Y:S01]  /*1cc60*/  LDL.LU R40, [R1+0x230] ;  /* 0x0002300001287983 */ /* 0x000f620000300800 */
[----:B0-----:R-:W-:-:S03]  /*1cc70*/  FMUL R21, R38, UR21 ;  /* 0x0000001526157c20 */ /* 0x001fc60008400000 */
[----:B------:R-:W5:Y:S04]  /*1cc80*/  LDL.LU R39, [R1+0x234] ;  /* 0x0002340001277983 */ /* 0x000f680000300800 */
[----:B------:R-:W5:Y:S01]  /*1cc90*/  LDL.LU R38, [R1+0x238] ;  /* 0x0002380001267983 */ /* 0x000f620000300800 */
[C---:B------:R-:W-:Y:S02]  /*1cca0*/  ISETP.GT.AND P5, PT, R50.reuse, 0xd9, P2 ;  /* 0x000000d93200780c */ /* 0x040fe400017a4270 */
[----:B------:R-:W-:Y:S02]  /*1ccb0*/  ISETP.GT.AND P0, PT, R50, 0xd8, P3 ;  /* 0x000000d83200780c */ /* 0x000fe40001f04270 */
[----:B------:R-:W-:Y:S02]  /*1ccc0*/  IADD3 R12, P6, R24, R8, RZ ;  /* 0x00000008180c7210 */ /* 0x000fe40007fde0ff */
[----:B------:R-:W-:-:S02]  /*1ccd0*/  ISETP.GT.AND P1, PT, R50, 0xd9, P3 ;  /* 0x000000d93200780c */ /* 0x000fc40001f24270 */
[----:B------:R-:W-:-:S05]  /*1cce0*/  IADD3.X R13, R33, R9, RZ, P6, !PT ;  /* 0x00000009210d7210 */ /* 0x000fca00037fe4ff */
[----:B------:R2:W-:Y:S01]  /*1ccf0*/  @P5 STG.E desc[UR16][R12.64], R15 ;  /* 0x0000000f0c005986 */ /* 0x0005e2000c101910 */
[----:B------:R-:W-:-:S03]  /*1cd00*/  ISETP.GT.AND P5, PT, R50, 0xe0, P2 ;  /* 0x000000e03200780c */ /* 0x000fc600017a4270 */
[----:B------:R-:W-:Y:S01]  /*1cd10*/  @P0 STG.E desc[UR16][R6.64+0x20], R17 ;  /* 0x0000201106000986 */ /* 0x000fe2000c101910 */
[----:B------:R-:W-:Y:S01]  /*1cd20*/  ISETP.GT.AND P0, PT, R50, 0xe1, P2 ;  /* 0x000000e13200780c */ /* 0x000fe20001704270 */
[----:B------:R-:W-:Y:S01]  /*1cd30*/  IMAD.WIDE.U32 R8, R32, 0x1c, R12 ;  /* 0x0000001c20087825 */ /* 0x000fe200078e000c */
[----:B------:R-:W-:Y:S01]  /*1cd40*/  IADD3 R10, P6, R24, R12, RZ ;  /* 0x0000000c180a7210 */ /* 0x000fe20007fde0ff */
[----:B------:R3:W-:Y:S03]  /*1cd50*/  @P1 STG.E desc[UR16][R12.64+0x20], R19 ;  /* 0x000020130c001986 */ /* 0x0007e6000c101910 */
[----:B------:R-:W-:Y:S01]  /*1cd60*/  IADD3 R9, R0, R9, RZ ;  /* 0x0000000900097210 */ /* 0x000fe20007ffe0ff */
[----:B------:R-:W-:Y:S02]  /*1cd70*/  IMAD.X R11, R33, 0x1, R13, P6 ;  /* 0x00000001210b7824 */ /* 0x000fe400030e060d */
[----:B--2---:R-:W-:Y:S01]  /*1cd80*/  FMUL R15, R43, UR21 ;  /* 0x000000152b0f7c20 */ /* 0x004fe20008400000 */
[----:B----4-:R-:W-:Y:S01]  /*1cd90*/  FMUL R23, R41, UR21 ;  /* 0x0000001529177c20 */ /* 0x010fe20008400000 */
[----:B------:R-:W-:Y:S04]  /*1cda0*/  @P5 STG.E desc[UR16][R8.64], R21 ;  /* 0x0000001508005986 */ /* 0x000fe8000c101910 */
[----:B------:R0:W-:Y:S01]  /*1cdb0*/  @P0 STG.E desc[UR16][R10.64], R15 ;  /* 0x0000000f0a000986 */ /* 0x0001e2000c101910 */
[----:B---3--:R-:W-:-:S03]  /*1cdc0*/  FMUL R13, R35, UR21 ;  /* 0x00000015230d7c20 */ /* 0x008fc60008400000 */
[----:B------:R-:W2:Y:S01]  /*1cdd0*/  LDL.LU R35, [R1+0x23c] ;  /* 0x00023c0001237983 */ /* 0x000ea20000300800 */
[----:B-----5:R-:W-:-:S03]  /*1cde0*/  FMUL R19, R40, UR21 ;  /* 0x0000001528137c20 */ /* 0x020fc60008400000 */
[----:B------:R-:W3:Y:S01]  /*1cdf0*/  LDL.LU R41, [R1+0x240] ;  /* 0x0002400001297983 */ /* 0x000ee20000300800 */
[----:B0-----:R-:W-:-:S03]  /*1ce00*/  FMUL R15, R39, UR21 ;  /* 0x00000015270f7c20 */ /* 0x001fc60008400000 */
[----:B------:R-:W4:Y:S01]  /*1ce10*/  LDL.LU R40, [R1+0x244] ;  /* 0x0002440001287983 */ /* 0x000f220000300800 */
[----:B------:R-:W-:-:S03]  /*1ce20*/  FMUL R21, R38, UR21 ;  /* 0x0000001526157c20 */ /* 0x000fc60008400000 */
[----:B------:R-:W5:Y:S04]  /*1ce30*/  LDL.LU R39, [R1+0x248] ;  /* 0x0002480001277983 */ /* 0x000f680000300800 */
[----:B------:R-:W5:Y:S01]  /*1ce40*/  LDL.LU R38, [R1+0x24c] ;  /* 0x00024c0001267983 */ /* 0x000f620000300800 */
[C---:B------:R-:W-:Y:S02]  /*1ce50*/  ISETP.GT.AND P1, PT, R50.reuse, 0xe0, P3 ;  /* 0x000000e03200780c */ /* 0x040fe40001f24270 */
[C---:B------:R-:W-:Y:S02]  /*1ce60*/  ISETP.GT.AND P6, PT, R50.reuse, 0xe1, P3 ;  /* 0x000000e13200780c */ /* 0x040fe40001fc4270 */
[----:B------:R-:W-:Y:S01]  /*1ce70*/  ISETP.GT.AND P5, PT, R50, 0xe8, P2 ;  /* 0x000000e83200780c */ /* 0x000fe200017a4270 */
[----:B------:R-:W-:-:S04]  /*1ce80*/  IMAD.WIDE.U32 R6, R32, 0x1c, R10 ;  /* 0x0000001c20067825 */ /* 0x000fc800078e000a */
[----:B------:R-:W-:Y:S01]  /*1ce90*/  FMUL R17, R42, UR21 ;  /* 0x000000152a117c20 */ /* 0x000fe20008400000 */
[----:B------:R-:W-:Y:S02]  /*1cea0*/  ISETP.GT.AND P0, PT, R50, 0xe9, P2 ;  /* 0x000000e93200780c */ /* 0x000fe40001704270 */
[----:B------:R-:W-:Y:S02]  /*1ceb0*/  IADD3 R7, R0, R7, RZ ;  /* 0x0000000700077210 */ /* 0x000fe40007ffe0ff */
[----:B------:R0:W-:Y:S01]  /*1cec0*/  @P1 STG.E desc[UR16][R8.64+0x20], R17 ;  /* 0x0000201108001986 */ /* 0x0001e2000c101910 */
[----:B------:R-:W-:-:S03]  /*1ced0*/  ISETP.GT.AND P1, PT, R50, 0xe8, P3 ;  /* 0x000000e83200780c */ /* 0x000fc60001f24270 */
[----:B------:R-:W-:Y:S04]  /*1cee0*/  @P6 STG.E desc[UR16][R10.64+0x20], R23 ;  /* 0x000020170a006986 */ /* 0x000fe8000c101910 */
[----:B------:R2:W-:Y:S01]  /*1cef0*/  @P5 STG.E desc[UR16][R6.64], R13 ;  /* 0x0000000d06005986 */ /* 0x0005e2000c101910 */
[----:B------:R-:W-:Y:S02]  /*1cf00*/  ISETP.GT.AND P5, PT, R50, 0xe9, P3 ;  /* 0x000000e93200780c */ /* 0x000fe40001fa4270 */
[----:B0-----:R-:W-:-:S04]  /*1cf10*/  IADD3 R8, P6, R24, R10, RZ ;  /* 0x0000000a18087210 */ /* 0x001fc80007fde0ff */
[----:B------:R-:W-:-:S05]  /*1cf20*/  IADD3.X R9, R33, R11, RZ, P6, !PT ;  /* 0x0000000b21097210 */ /* 0x000fca00037fe4ff */
[----:B------:R-:W-:Y:S04]  /*1cf30*/  @P0 STG.E desc[UR16][R8.64], R19 ;  /* 0x0000001308000986 */ /* 0x000fe8000c101910 */
[----:B------:R3:W-:Y:S04]  /*1cf40*/  @P1 STG.E desc[UR16][R6.64+0x20], R15 ;  /* 0x0000200f06001986 */ /* 0x0007e8000c101910 */
[----:B------:R5:W-:Y:S01]  /*1cf50*/  @P5 STG.E desc[UR16][R8.64+0x20], R21 ;  /* 0x0000201508005986 */ /* 0x000be2000c101910 */
[----:B--2---:R-:W-:-:S03]  /*1cf60*/  FMUL R13, R35, UR21 ;  /* 0x00000015230d7c20 */ /* 0x004fc60008400000 */
[----:B------:R-:W2:Y:S01]  /*1cf70*/  LDL.LU R35, [R1+0x250] ;  /* 0x0002500001237983 */ /* 0x000ea20000300800 */
[----:B---3--:R-:W-:-:S03]  /*1cf80*/  FMUL R15, R41, UR21 ;  /* 0x00000015290f7c20 */ /* 0x008fc60008400000 */
[----:B------:R-:W3:Y:S01]  /*1cf90*/  LDL.LU R42, [R1+0x254] ;  /* 0x00025400012a7983 */ /* 0x000ee20000300800 */
[----:B----4-:R-:W-:-:S03]  /*1cfa0*/  FMUL R17, R40, UR21 ;  /* 0x0000001528117c20 */ /* 0x010fc60008400000 */
[----:B------:R-:W4:Y:S04]  /*1cfb0*/  LDL.LU R41, [R1+0x258] ;  /* 0x0002580001297983 */ /* 0x000f280000300800 */
[----:B------:R-:W3:Y:S01]  /*1cfc0*/  LDL.LU R40, [R1+0x25c] ;  /* 0x00025c0001287983 */ /* 0x000ee20000300800 */
[----:B-----5:R-:W-:-:S03]  /*1cfd0*/  FMUL R21, R38, UR21 ;  /* 0x0000001526157c20 */ /* 0x020fc60008400000 */
[----:B------:R-:W5:Y:S01]  /*1cfe0*/  LDL.LU R38, [R1+0x260] ;  /* 0x0002600001267983 */ /* 0x000f620000300800 */
[----:B------:R-:W-:Y:S02]  /*1cff0*/  ISETP.GT.AND P0, PT, R50, 0xf0, P2 ;  /* 0x000000f03200780c */ /* 0x000fe40001704270 */
[----:B------:R-:W-:Y:S01]  /*1d000*/  IADD3 R10, P6, R24, R8, RZ ;  /* 0x00000008180a7210 */ /* 0x000fe20007fde0ff */
[----:B------:R-:W-:Y:S01]  /*1d010*/  IMAD.WIDE.U32 R6, R32, 0x1c, R8 ;  /* 0x0000001c20067825 */ /* 0x000fe200078e0008 */
[C---:B------:R-:W-:Y:S02]  /*1d020*/  ISETP.GT.AND P1, PT, R50.reuse, 0xf1, P2 ;  /* 0x000000f13200780c */ /* 0x040fe40001724270 */
[C---:B------:R-:W-:Y:S01]  /*1d030*/  ISETP.GT.AND P5, PT, R50.reuse, 0xf0, P3 ;  /* 0x000000f03200780c */ /* 0x040fe20001fa4270 */
[----:B------:R-:W-:Y:S01]  /*1d040*/  IMAD.X R11, R33, 0x1, R9, P6 ;  /* 0x00000001210b7824 */ /* 0x000fe200030e0609 */
[----:B------:R-:W-:Y:S02]  /*1d050*/  ISETP.GT.AND P6, PT, R50, 0xf1, P3 ;  /* 0x000000f13200780c */ /* 0x000fe40001fc4270 */
[----:B------:R-:W-:Y:S01]  /*1d060*/  IADD3 R7, R0, R7, RZ ;  /* 0x0000000700077210 */ /* 0x000fe20007ffe0ff */
[----:B------:R-:W-:-:S02]  /*1d070*/  FMUL R19, R39, UR21 ;  /* 0x0000001527137c20 */ /* 0x000fc40008400000 */
[----:B------:R-:W5:Y:S04]  /*1d080*/  LDL.LU R39, [R1+0x264] ;  /* 0x0002640001277983 */ /* 0x000f680000300800 */
[----:B------:R2:W-:Y:S04]  /*1d090*/  @P0 STG.E desc[UR16][R6.64], R13 ;  /* 0x0000000d06000986 */ /* 0x0005e8000c101910 */
[----:B------:R4:W-:Y:S04]  /*1d0a0*/  @P1 STG.E desc[UR16][R10.64], R15 ;  /* 0x0000000f0a001986 */ /* 0x0009e8000c101910 */
[----:B------:R3:W-:Y:S04]  /*1d0b0*/  @P5 STG.E desc[UR16][R6.64+0x20], R17 ;  /* 0x0000201106005986 */ /* 0x0007e8000c101910 */
[----:B------:R5:W-:Y:S01]  /*1d0c0*/  @P6 STG.E desc[UR16][R10.64+0x20], R19 ;  /* 0x000020130a006986 */ /* 0x000be2000c101910 */
[----:B--2---:R-:W-:-:S03]  /*1d0d0*/  FMUL R13, R35, UR21 ;  /* 0x00000015230d7c20 */ /* 0x004fc60008400000 */
[----:B------:R-:W2:Y:S01]  /*1d0e0*/  LDL.LU R35, [R1+0x268] ;  /* 0x0002680001237983 */ /* 0x000ea20000300800 */
[----:B----4-:R-:W-:-:S03]  /*1d0f0*/  FMUL R15, R41, UR21 ;  /* 0x00000015290f7c20 */ /* 0x010fc60008400000 */
[----:B------:R-:W4:Y:S01]  /*1d100*/  LDL.LU R41, [R1+0x26c] ;  /* 0x00026c0001297983 */ /* 0x000f220000300800 */
[----:B---3--:R-:W-:-:S03]  /*1d110*/  FMUL R17, R40, UR21 ;  /* 0x0000001528117c20 */ /* 0x008fc60008400000 */
[----:B------:R-:W3:Y:S01]  /*1d120*/  LDL.LU R40, [R1+0x270] ;  /* 0x0002700001287983 */ /* 0x000ee20000300800 */
[----:B-----5:R-:W-:-:S03]  /*1d130*/  FMUL R19, R38, UR21 ;  /* 0x0000001526137c20 */ /* 0x020fc60008400000 */
[----:B------:R-:W5:Y:S01]  /*1d140*/  LDL.LU R38, [R1+0x274] ;  /* 0x0002740001267983 */ /* 0x000f620000300800 */
[----:B------:R-:W-:Y:S01]  /*1d150*/  ISETP.GT.AND P0, PT, R50, 0xf8, P2 ;  /* 0x000000f83200780c */ /* 0x000fe20001704270 */
[----:B------:R-:W-:Y:S01]  /*1d160*/  IMAD.WIDE.U32 R8, R32, 0x1c, R10 ;  /* 0x0000001c20087825 */ /* 0x000fe200078e000a */
[----:B------:R-:W-:-:S04]  /*1d170*/  ISETP.GT.AND P2, PT, R50, 0xf9, P2 ;  /* 0x000000f93200780c */ /* 0x000fc80001744270 */
[----:B------:R-:W-:Y:S02]  /*1d180*/  IADD3 R9, R0, R9, RZ ;  /* 0x0000000900097210 */ /* 0x000fe40007ffe0ff */
[----:B------:R-:W-:-:S05]  /*1d190*/  ISETP.GT.AND P5, PT, R50, 0xf8, P3 ;  /* 0x000000f83200780c */ /* 0x000fca0001fa4270 */
[----:B------:R-:W-:Y:S01]  /*1d1a0*/  @P0 STG.E desc[UR16][R8.64], R21 ;  /* 0x0000001508000986 */ /* 0x000fe2000c101910 */
[----:B------:R-:W-:Y:S02]  /*1d1b0*/  IADD3 R6, P0, R24, R10, RZ ;  /* 0x0000000a18067210 */ /* 0x000fe40007f1e0ff */
[----:B------:R-:W-:-:S03]  /*1d1c0*/  ISETP.GT.AND P1, PT, R51, 0x80, PT ;  /* 0x000000803300780c */ /* 0x000fc60003f24270 */
[----:B------:R-:W-:Y:S02]  /*1d1d0*/  IMAD.X R7, R33, 0x1, R11, P0 ;  /* 0x0000000121077824 */ /* 0x000fe400000e060b */
[----:B------:R-:W-:Y:S01]  /*1d1e0*/  FMUL R11, R42, UR21 ;  /* 0x000000152a0b7c20 */ /* 0x000fe20008400000 */
[----:B------:R-:W-:Y:S02]  /*1d1f0*/  ISETP.GT.AND P0, PT, R51, 0x88, PT ;  /* 0x000000883300780c */ /* 0x000fe40003f04270 */
[C---:B------:R-:W-:Y:S01]  /*1d200*/  ISETP.GT.AND P3, PT, R50.reuse, 0xf9, P3 ;  /* 0x000000f93200780c */ /* 0x040fe20001f64270 */
[----:B------:R0:W-:Y:S01]  /*1d210*/  @P2 STG.E desc[UR16][R6.64], R13 ;  /* 0x0000000d06002986 */ /* 0x0001e2000c101910 */
[C---:B------:R-:W-:Y:S02]  /*1d220*/  ISETP.GT.AND P6, PT, R50.reuse, RZ, P1 ;  /* 0x000000ff3200720c */ /* 0x040fe40000fc4270 */
[C---:B------:R-:W-:Y:S01]  /*1d230*/  ISETP.GT.AND P2, PT, R50.reuse, 0x1, P1 ;  /* 0x000000013200780c */ /* 0x040fe20000f44270 */
[----:B------:R2:W-:Y:S01]  /*1d240*/  @P5 STG.E desc[UR16][R8.64+0x20], R11 ;  /* 0x0000200b08005986 */ /* 0x0005e2000c101910 */
[----:B------:R-:W-:Y:S01]  /*1d250*/  ISETP.GT.AND P5, PT, R50, RZ, P0 ;  /* 0x000000ff3200720c */ /* 0x000fe200007a4270 */
[----:B0-----:R-:W-:-:S02]  /*1d260*/  FMUL R13, R39, UR21 ;  /* 0x00000015270d7c20 */ /* 0x001fc40008400000 */
[----:B------:R-:W3:Y:S04]  /*1d270*/  LDL.LU R39, [R1+0x278] ;  /* 0x0002780001277983 */ /* 0x000ee80000300800 */
[----:B------:R4:W-:Y:S04]  /*1d280*/  @P3 STG.E desc[UR16][R6.64+0x20], R15 ;  /* 0x0000200f06003986 */ /* 0x0009e8000c101910 */
[----:B------:R-:W-:Y:S04]  /*1d290*/  @P6 STG.E desc[UR16][R2.64+0x200], R17 ;  /* 0x0002001102006986 */ /* 0x000fe8000c101910 */
[----:B------:R-:W-:Y:S04]  /*1d2a0*/  @P2 STG.E desc[UR16][R4.64+0x200], R19 ;  /* 0x0002001304002986 */ /* 0x000fe8000c101910 */
[----:B------:R5:W-:Y:S01]  /*1d2b0*/  @P5 STG.E desc[UR16][R2.64+0x220], R13 ;  /* 0x0002200d02005986 */ /* 0x000be2000c101910 */
[----:B--2---:R-:W-:-:S03]  /*1d2c0*/  FMUL R11, R35, UR21 ;  /* 0x00000015230b7c20 */ /* 0x004fc60008400000 */
[----:B------:R-:W2:Y:S04]  /*1d2d0*/  LDL.LU R35, [R1+0x27c] ;  /* 0x00027c0001237983 */ /* 0x000ea80000300800 */
[----:B------:R-:W2:Y:S01]  /*1d2e0*/  LDL.LU R43, [R1+0x280] ;  /* 0x00028000012b7983 */ /* 0x000ea20000300800 */
[----:B----4-:R-:W-:-:S03]  /*1d2f0*/  FMUL R15, R41, UR21 ;  /* 0x00000015290f7c20 */ /* 0x010fc60008400000 */
[----:B------:R-:W4:Y:S04]  /*1d300*/  LDL.LU R42, [R1+0x284] ;  /* 0x00028400012a7983 */ /* 0x000f280000300800 */
[----:B------:R-:W4:Y:S01]  /*1d310*/  LDL.LU R41, [R1+0x288] ;  /* 0x0002880001297983 */ /* 0x000f220000300800 */
[----:B-----5:R-:W-:-:S03]  /*1d320*/  FMUL R13, R38, UR21 ;  /* 0x00000015260d7c20 */ /* 0x020fc60008400000 */
[----:B------:R-:W5:Y:S01]  /*1d330*/  LDL.LU R38, [R1+0x28c] ;  /* 0x00028c0001267983 */ /* 0x000f620000300800 */
[C---:B------:R-:W-:Y:S02]  /*1d340*/  ISETP.GT.AND P3, PT, R50.reuse, 0x1, P0 ;  /* 0x000000013200780c */ /* 0x040fe40000764270 */
[----:B------:R-:W-:Y:S01]  /*1d350*/  ISETP.GT.AND P2, PT, R50, 0x8, P1 ;  /* 0x000000083200780c */ /* 0x000fe20000f44270 */
[----:B------:R-:W-:Y:S01]  /*1d360*/  IMAD.WIDE.U32 R6, R32, 0x1c, R4 ;  /* 0x0000001c20067825 */ /* 0x000fe200078e0004 */
[----:B------:R-:W-:-:S04]  /*1d370*/  ISETP.GT.AND P5, PT, R50, 0x9, P1 ;  /* 0x000000093200780c */ /* 0x000fc80000fa4270 */
[----:B------:R-:W-:-:S05]  /*1d380*/  IADD3 R7, R0, R7, RZ ;  /* 0x0000000700077210 */ /* 0x000fca0007ffe0ff */
[----:B------:R0:W-:Y:S01]  /*1d390*/  @P3 STG.E desc[UR16][R4.64+0x220], R11 ;  /* 0x0002200b04003986 */ /* 0x0001e2000c101910 */
[----:B------:R-:W-:-:S03]  /*1d3a0*/  ISETP.GT.AND P3, PT, R50, 0x8, P0 ;  /* 0x000000083200780c */ /* 0x000fc60000764270 */
[----:B------:R2:W-:Y:S01]  /*1d3b0*/  @P2 STG.E desc[UR16][R6.64+0x200], R15 ;  /* 0x0002000f06002986 */ /* 0x0005e2000c101910 */
[----:B------:R-:W-:Y:S02]  /*1d3c0*/  ISETP.GT.AND P2, PT, R50, 0x9, P0 ;  /* 0x000000093200780c */ /* 0x000fe40000744270 */
[-C--:B------:R-:W-:Y:S01]  /*1d3d0*/  IADD3 R8, P6, R4, R24.reuse, RZ ;  /* 0x0000001804087210 */ /* 0x080fe20007fde0ff */
[----:B---3--:R-:W-:Y:S02]  /*1d3e0*/  FMUL R17, R40, UR21 ;  /* 0x0000001528117c20 */ /* 0x008fe40008400000 */
[----:B------:R-:W3:Y:S01]  /*1d3f0*/  LDL.LU R40, [R1+0x290] ;  /* 0x0002900001287983 */ /* 0x000ee20000300800 */
[----:B------:R-:W-:Y:S02]  /*1d400*/  IADD3.X R9, R5, R33, RZ, P6, !PT ;  /* 0x0000002105097210 */ /* 0x000fe400037fe4ff */
[----:B0-----:R-:W-:-:S03]  /*1d410*/  IADD3 R4, P6, R8, R24, RZ ;  /* 0x0000001808047210 */ /* 0x001fc60007fde0ff */
[----:B------:R-:W-:Y:S01]  /*1d420*/  @P5 STG.E desc[UR16][R8.64+0x200], R17 ;  /* 0x0002001108005986 */ /* 0x000fe2000c101910 */
[----:B------:R-:W-:-:S03]  /*1d430*/  FMUL R11, R39, UR21 ;  /* 0x00000015270b7c20 */ /* 0x000fc60008400000 */
[----:B------:R-:W3:Y:S01]  /*1d440*/  LDL.LU R39, [R1+0x294] ;  /* 0x0002940001277983 */ /* 0x000ee20000300800 */
[----:B------:R-:W-:Y:S01]  /*1d450*/  IMAD.WIDE.U32 R2, R32, 0x1c, R8 ;  /* 0x0000001c20027825 */ /* 0x000fe200078e0008 */
[----:B------:R-:W-:Y:S02]  /*1d460*/  IADD3.X R5, R9, R33, RZ, P6, !PT ;  /* 0x0000002109057210 */ /* 0x000fe400037fe4ff */
[----:B------:R-:W-:Y:S04]  /*1d470*/  @P3 STG.E desc[UR16][R6.64+0x220], R13 ;  /* 0x0002200d06003986 */ /* 0x000fe8000c101910 */
[----:B------:R5:W-:Y:S01]  /*1d480*/  @P2 STG.E desc[UR16][R8.64+0x220], R11 ;  /* 0x0002200b08002986 */ /* 0x000be2000c101910 */
[----:B--2---:R-:W-:-:S03]  /*1d490*/  FMUL R15, R35, UR21 ;  /* 0x00000015230f7c20 */ /* 0x004fc60008400000 */
[----:B------:R-:W2:Y:S01]  /*1d4a0*/  LDL.LU R35, [R1+0x298] ;  /* 0x0002980001237983 */ /* 0x000ea20000300800 */
[----:B-----5:R-:W-:-:S03]  /*1d4b0*/  FMUL R9, R38, UR21 ;  /* 0x0000001526097c20 */ /* 0x020fc60008400000 */
[----:B------:R-:W5:Y:S01]  /*1d4c0*/  LDL.LU R38, [R1+0x29c] ;  /* 0x00029c0001267983 */ /* 0x000f620000300800 */
[----:B------:R-:W-:Y:S01]  /*1d4d0*/  ISETP.GT.AND P5, PT, R50, 0x10, P1 ;  /* 0x000000103200780c */ /* 0x000fe20000fa4270 */
[----:B------:R-:W-:Y:S01]  /*1d4e0*/  IMAD.IADD R3, R0, 0x1, R3 ;  /* 0x0000000100037824 */ /* 0x000fe200078e0203 */
[C---:B------:R-:W-:Y:S02]  /*1d4f0*/  ISETP.GT.AND P3, PT, R50.reuse, 0x11, P1 ;  /* 0x000000113200780c */ /* 0x040fe40000f64270 */
[C---:B------:R-:W-:Y:S02]  /*1d500*/  ISETP.GT.AND P2, PT, R50.reuse, 0x10, P0 ;  /* 0x000000103200780c */ /* 0x040fe40000744270 */
[----:B------:R-:W-:Y:S01]  /*1d510*/  ISETP.GT.AND P6, PT, R50, 0x11, P0 ;  /* 0x000000113200780c */ /* 0x000fe200007c4270 */
[----:B------:R-:W-:-:S06]  /*1d520*/  IMAD.WIDE.U32 R6, R32, 0x1c, R4 ;  /* 0x0000001c20067825 */ /* 0x000fcc00078e0004 */
[----:B------:R-:W-:Y:S01]  /*1d530*/  @P5 STG.E desc[UR16][R2.64+0x200], R15 ;  /* 0x0002000f02005986 */ /* 0x000fe2000c101910 */
[----:B------:R-:W-:Y:S01]  /*1d540*/  ISETP.GT.AND P5, PT, R50, 0x18, P1 ;  /* 0x000000183200780c */ /* 0x000fe20000fa4270 */
[----:B------:R-:W-:Y:S01]  /*1d550*/  FMUL R13, R43, UR21 ;  /* 0x000000152b0d7c20 */ /* 0x000fe20008400000 */
[----:B----4-:R-:W-:Y:S01]  /*1d560*/  FMUL R17, R42, UR21 ;  /* 0x000000152a117c20 */ /* 0x010fe20008400000 */
[----:B------:R-:W4:Y:S01]  /*1d570*/  LDL.LU R43, [R1+0x2a0] ;  /* 0x0002a000012b7983 */ /* 0x000f220000300800 */
[----:B------:R-:W-:Y:S01]  /*1d580*/  FMUL R19, R41, UR21 ;  /* 0x0000001529137c20 */ /* 0x000fe20008400000 */
[----:B------:R-:W-:Y:S02]  /*1d590*/  IADD3 R7, R0, R7, RZ ;  /* 0x0000000700077210 */ /* 0x000fe40007ffe0ff */
[----:B------:R-:W4:Y:S01]  /*1d5a0*/  LDL.LU R42, [R1+0x2a4] ;  /* 0x0002a400012a7983 */ /* 0x000f220000300800 */
[----:B---3--:R-:W-:-:S03]  /*1d5b0*/  FMUL R11, R40, UR21 ;  /* 0x00000015280b7c20 */ /* 0x008fc60008400000 */
[----:B------:R0:W-:Y:S04]  /*1d5c0*/  @P3 STG.E desc[UR16][R4.64+0x200], R13 ;  /* 0x0002000d04003986 */ /* 0x0001e8000c101910 */
[----:B------:R-:W-:Y:S04]  /*1d5d0*/  @P2 STG.E desc[UR16][R2.64+0x220], R17 ;  /* 0x0002201102002986 */ /* 0x000fe8000c101910 */
[----:B------:R-:W-:Y:S04]  /*1d5e0*/  @P6 STG.E desc[UR16][R4.64+0x220], R19 ;  /* 0x0002201304006986 */ /* 0x000fe8000c101910 */
[----:B------:R5:W-:Y:S01]  /*1d5f0*/  @P5 STG.E desc[UR16][R6.64+0x200], R9 ;  /* 0x0002000906005986 */ /* 0x000be2000c101910 */
[----:B0-----:R-:W-:Y:S01]  /*1d600*/  FMUL R13, R39, UR21 ;  /* 0x00000015270d7c20 */ /* 0x001fe20008400000 */
[----:B--2---:R-:W-:-:S02]  /*1d610*/  FMUL R15, R35, UR21 ;  /* 0x00000015230f7c20 */ /* 0x004fc40008400000 */
[----:B------:R-:W2:Y:S04]  /*1d620*/  LDL.LU R35, [R1+0x2a8] ;  /* 0x0002a80001237983 */ /* 0x000ea80000300800 */
[----:B------:R-:W3:Y:S04]  /*1d630*/  LDL.LU R41, [R1+0x2ac] ;  /* 0x0002ac0001297983 */ /* 0x000ee80000300800 */
[----:B------:R-:W3:Y:S04]  /*1d640*/  LDL.LU R40, [R1+0x2b0] ;  /* 0x0002b00001287983 */ /* 0x000ee80000300800 */
[----:B------:R-:W3:Y:S01]  /*1d650*/  LDL.LU R39, [R1+0x2b4] ;  /* 0x0002b40001277983 */ /* 0x000ee20000300800 */
[----:B-----5:R-:W-:-:S03]  /*1d660*/  FMUL R9, R38, UR21 ;  /* 0x0000001526097c20 */ /* 0x020fc60008400000 */
[----:B------:R-:W5:Y:S01]  /*1d670*/  LDL.LU R38, [R1+0x2b8] ;  /* 0x0002b80001267983 */ /* 0x000f620000300800 */
[C---:B------:R-:W-:Y:S02]  /*1d680*/  ISETP.GT.AND P3, PT, R50.reuse, 0x19, P1 ;  /* 0x000000193200780c */ /* 0x040fe40000f64270 */
[C---:B------:R-:W-:Y:S02]  /*1d690*/  ISETP.GT.AND P2, PT, R50.reuse, 0x18, P0 ;  /* 0x000000183200780c */ /* 0x040fe40000744270 */
[----:B------:R-:W-:Y:S02]  /*1d6a0*/  ISETP.GT.AND P5, PT, R50, 0x19, P0 ;  /* 0x000000193200780c */ /* 0x000fe400007a4270 */
[----:B------:R-:W-:-:S05]  /*1d6b0*/  IADD3 R2, P6, R4, R24, RZ ;  /* 0x0000001804027210 */ /* 0x000fca0007fde0ff */
[----:B------:R-:W-:Y:S01]  /*1d6c0*/  IMAD.X R3, R5, 0x1, R33, P6 ;  /* 0x0000000105037824 */ /* 0x000fe200030e0621 */
[----:B------:R-:W-:-:S04]  /*1d6d0*/  IADD3 R4, P6, R2, R24, RZ ;  /* 0x0000001802047210 */ /* 0x000fc80007fde0ff */
[----:B------:R-:W-:Y:S01]  /*1d6e0*/  @P3 STG.E desc[UR16][R2.64+0x200], R11 ;  /* 0x0002000b02003986 */ /* 0x000fe2000c101910 */
[C---:B------:R-:W-:Y:S02]  /*1d6f0*/  ISETP.GT.AND P3, PT, R50.reuse, 0x20, P1 ;  /* 0x000000203200780c */ /* 0x040fe40000f64270 */
[----:B------:R-:W-:Y:S01]  /*1d700*/  IADD3.X R5, R3, R33, RZ, P6, !PT ;  /* 0x0000002103057210 */ /* 0x000fe200037fe4ff */
[----:B------:R0:W-:Y:S01]  /*1d710*/  @P2 STG.E desc[UR16][R6.64+0x220], R13 ;  /* 0x0002200d06002986 */ /* 0x0001e2000c101910 */
[----:B------:R-:W-:-:S03]  /*1d720*/  ISETP.GT.AND P6, PT, R50, 0x21, P1 ;  /* 0x000000213200780c */ /* 0x000fc60000fc4270 */
[----:B------:R2:W-:Y:S01]  /*1d730*/  @P5 STG.E desc[UR16][R2.64+0x220], R15 ;  /* 0x0002200f02005986 */ /* 0x0005e2000c101910 */
[----:B------:R-:W-:Y:S01]  /*1d740*/  ISETP.GT.AND P5, PT, R50, 0x20, P0 ;  /* 0x000000203200780c */ /* 0x000fe200007a4270 */
[----:B0-----:R-:W-:-:S04]  /*1d750*/  IMAD.WIDE.U32 R6, R32, 0x1c, R2 ;  /* 0x0000001c20067825 */ /* 0x001fc800078e0002 */
[----:B----4-:R-:W-:Y:S01]  /*1d760*/  FMUL R11, R43, UR21 ;  /* 0x000000152b0b7c20 */ /* 0x010fe20008400000 */
[----:B------:R-:W-:Y:S01]  /*1d770*/  FMUL R13, R42, UR21 ;  /* 0x000000152a0d7c20 */ /* 0x000fe20008400000 */
[----:B------:R-:W-:-:S05]  /*1d780*/  IADD3 R7, R0, R7, RZ ;  /* 0x0000000700077210 */ /* 0x000fca0007ffe0ff */
[----:B------:R0:W-:Y:S04]  /*1d790*/  @P3 STG.E desc[UR16][R6.64+0x200], R9 ;  /* 0x0002000906003986 */ /* 0x0001e8000c101910 */
[----:B------:R-:W-:Y:S04]  /*1d7a0*/  @P6 STG.E desc[UR16][R4.64+0x200], R11 ;  /* 0x0002000b04006986 */ /* 0x000fe8000c101910 */
[----:B------:R5:W-:Y:S01]  /*1d7b0*/  @P5 STG.E desc[UR16][R6.64+0x220], R13 ;  /* 0x0002200d06005986 */ /* 0x000be2000c101910 */
[----:B--2---:R-:W-:-:S03]  /*1d7c0*/  FMUL R15, R35, UR21 ;  /* 0x00000015230f7c20 */ /* 0x004fc60008400000 */
[----:B------:R-:W2:Y:S01]  /*1d7d0*/  LDL.LU R35, [R1+0x2bc] ;  /* 0x0002bc0001237983 */ /* 0x000ea20000300800 */
[----:B---3--:R-:W-:-:S03]  /*1d7e0*/  FMUL R17, R41, UR21 ;  /* 0x0000001529117c20 */ /* 0x008fc60008400000 */
[----:B------:R-:W3:Y:S01]  /*1d7f0*/  LDL.LU R42, [R1+0x2c0] ;  /* 0x0002c000012a7983 */ /* 0x000ee20000300800 */
[----:B0-----:R-:W-:-:S03]  /*1d800*/  FMUL R9, R40, UR21 ;  /* 0x0000001528097c20 */ /* 0x001fc60008400000 */
[----:B------:R-:W4:Y:S04]  /*1d810*/  LDL.LU R41, [R1+0x2c4] ;  /* 0x0002c40001297983 */ /* 0x000f280000300800 */
[----:B------:R-:W3:Y:S01]  /*1d820*/  LDL.LU R40, [R1+0x2c8] ;  /* 0x0002c80001287983 */ /* 0x000ee20000300800 */
[----:B-----5:R-:W-:-:S03]  /*1d830*/  FMUL R13, R38, UR21 ;  /* 0x00000015260d7c20 */ /* 0x020fc60008400000 */
[----:B------:R-:W5:Y:S01]  /*1d840*/  LDL.LU R38, [R1+0x2cc] ;  /* 0x0002cc0001267983 */ /* 0x000f620000300800 */
[C---:B------:R-:W-:Y:S02]  /*1d850*/  ISETP.GT.AND P2, PT, R50.reuse, 0x21, P0 ;  /* 0x000000213200780c */ /* 0x040fe40000744270 */
[----:B------:R-:W-:Y:S01]  /*1d860*/  ISETP.GT.AND P3, PT, R50, 0x28, P1 ;  /* 0x000000283200780c */ /* 0x000fe20000f64270 */
[----:B------:R-:W-:-:S04]  /*1d870*/  IMAD.WIDE.U32 R2, R32, 0x1c, R4 ;  /* 0x0000001c20027825 */ /* 0x000fc800078e0004 */
[----:B------:R-:W-:Y:S01]  /*1d880*/  IMAD.IADD R3, R0, 0x1, R3 ;  /* 0x0000000100037824 */ /* 0x000fe200078e0203 */
[----:B------:R-:W-:-:S05]  /*1d890*/  ISETP.GT.AND P5, PT, R50, 0x28, P0 ;  /* 0x000000283200780c */ /* 0x000fca00007a4270 */
[----:B------:R0:W-:Y:S01]  /*1d8a0*/  @P2 STG.E desc[UR16][R4.64+0x220], R15 ;  /* 0x0002200f04002986 */ /* 0x0001e2000c101910 */
[----:B------:R-:W-:-:S03]  /*1d8b0*/  ISETP.GT.AND P2, PT, R50, 0x29, P1 ;  /* 0x000000293200780c */ /* 0x000fc60000f44270 */
[----:B------:R4:W-:Y:S01]  /*1d8c0*/  @P3 STG.E desc[UR16][R2.64+0x200], R17 ;  /* 0x0002001102003986 */ /* 0x0009e2000c101910 */
[----:B------:R-:W-:Y:S01]  /*1d8d0*/  ISETP.GT.AND P3, PT, R50, 0x29, P0 ;  /* 0x000000293200780c */ /* 0x000fe20000764270 */
[----:B------:R-:W-:Y:S02]  /*1d8e0*/  FMUL R11, R39, UR21 ;  /* 0x00000015270b7c20 */ /* 0x000fe40008400000 */
[----:B------:R-:W5:Y:S01]  /*1d8f0*/  LDL.LU R39, [R1+0x2d0] ;  /* 0x0002d00001277983 */ /* 0x000f620000300800 */
[----:B0-----:R-:W-:-:S04]  /*1d900*/  IADD3 R4, P6, R4, R24, RZ ;  /* 0x0000001804047210 */ /* 0x001fc80007fde0ff */
[----:B------:R-:W-:-:S05]  /*1d910*/  IADD3.X R5, R5, R33, RZ, P6, !PT ;  /* 0x0000002105057210 */ /* 0x000fca00037fe4ff */
[----:B------:R-:W-:Y:S04]  /*1d920*/  @P2 STG.E desc[UR16][R4.64+0x200], R9 ;  /* 0x0002000904002986 */ /* 0x000fe8000c101910 */
[----:B------:R-:W-:Y:S04]  /*1d930*/  @P5 STG.E desc[UR16][R2.64+0x220], R11 ;  /* 0x0002200b02005986 */ /* 0x000fe8000c101910 */
        /* <DEDUP_REMOVED lines=13> */
[----:B------:R-:W-:Y:S02]  /*1da10*/  ISETP.GT.AND P3, PT, R50, 0x30, P0 ;  /* 0x000000303200780c */ /* 0x000fe40000764270 */
[----:B------:R-:W-:-:S03]  /*1da20*/  IADD3 R2, P5, R4, R24, RZ ;  /* 0x0000001804027210 */ /* 0x000fc60007fbe0ff */
[----:B------:R-:W-:Y:S01]  /*1da30*/  @P6 STG.E desc[UR16][R6.64+0x200], R15 ;  /* 0x0002000f06006986 */ /* 0x000fe2000c101910 */
[----:B------:R-:W-:Y:S01]  /*1da40*/  ISETP.GT.AND P6, PT, R50, 0x31, P0 ;  /* 0x000000313200780c */ /* 0x000fe200007c4270 */
[----:B------:R-:W-:Y:S02]  /*1da50*/  IMAD.X R3, R5, 0x1, R33, P5 ;  /* 0x0000000105037824 */ /* 0x000fe400028e0621 */
[----:B------:R-:W-:Y:S01]  /*1da60*/  FMUL R11, R42, UR21 ;  /* 0x000000152a0b7c20 */ /* 0x000fe20008400000 */
[----:B------:R-:W-:-:S04]  /*1da70*/  ISETP.GT.AND P5, PT, R50, 0x38, P1 ;  /* 0x000000383200780c */ /* 0x000fc80000fa4270 */
[----:B------:R0:W-:Y:S01]  /*1da80*/  @P2 STG.E desc[UR16][R2.64+0x200], R11 ;  /* 0x0002000b02002986 */ /* 0x0001e2000c101910 */
[----:B------:R-:W-:Y:S01]  /*1da90*/  ISETP.GT.AND P2, PT, R50, 0x39, P1 ;  /* 0x000000393200780c */ /* 0x000fe20000f44270 */
[----:B------:R-:W-:Y:S02]  /*1daa0*/  IMAD.WIDE.U32 R4, R32, 0x1c, R2 ;  /* 0x0000001c20047825 */ /* 0x000fe400078e0002 */
[----:B------:R-:W-:Y:S01]  /*1dab0*/  @P3 STG.E desc[UR16][R6.64+0x220], R17 ;  /* 0x0002201106003986 */ /* 0x000fe2000c101910 */
[----:B------:R-:W-:-:S03]  /*1dac0*/  ISETP.GT.AND P3, PT, R50, 0x38, P0 ;  /* 0x000000383200780c */ /* 0x000fc60000764270 */
[----:B------:R4:W-:Y:S01]  /*1dad0*/  @P6 STG.E desc[UR16][R2.64+0x220], R13 ;  /* 0x0002200d02006986 */ /* 0x0009e2000c101910 */
[----:B------:R-:W-:Y:S02]  /*1dae0*/  IADD3 R8, P6, R2, R24, RZ ;  /* 0x0000001802087210 */ /* 0x000fe40007fde0ff */
[----:B------:R-:W-:Y:S01]  /*1daf0*/  IADD3 R5, R0, R5, RZ ;  /* 0x0000000500057210 */ /* 0x000fe20007ffe0ff */
[----:B0-----:R-:W-:Y:S01]  /*1db00*/  FMUL R11, R39, UR21 ;  /* 0x00000015270b7c20 */ /* 0x001fe20008400000 */
[----:B------:R-:W-:Y:S01]  /*1db10*/  IADD3.X R9, R3, R33, RZ, P6, !PT ;  /* 0x0000002103097210 */ /* 0x000fe200037fe4ff */
[----:B------:R-:W5:Y:S04]  /*1db20*/  LDL.LU R39, [R1+0x2e4] ;  /* 0x0002e40001277983 */ /* 0x000f680000300800 */
[----:B------:R-:W-:Y:S04]  /*1db30*/  @P5 STG.E desc[UR16][R4.64+0x200], R19 ;  /* 0x0002001304005986 */ /* 0x000fe8000c101910 */
[----:B------:R-:W-:Y:S01]  /*1db40*/  @P2 STG.E desc[UR16][R8.64+0x200], R11 ;  /* 0x0002000b08002986 */ /* 0x000fe2000c101910 */
[----:B--2---:R-:W-:-:S03]  /*1db50*/  FMUL R15, R35, UR21 ;  /* 0x00000015230f7c20 */ /* 0x004fc60008400000 */
[----:B------:R-:W2:Y:S04]  /*1db60*/  LDL.LU R35, [R1+0x2e8] ;  /* 0x0002e80001237983 */ /* 0x000ea80000300800 */
[----:B------:R5:W-:Y:S01]  /*1db70*/  @P3 STG.E desc[UR16][R4.64+0x220], R15 ;  /* 0x0002200f04003986 */ /* 0x000be2000c101910 */
[----:B----4-:R-:W-:-:S03]  /*1db80*/  FMUL R13, R41, UR21 ;  /* 0x00000015290d7c20 */ /* 0x010fc60008400000 */
[----:B------:R-:W4:Y:S01]  /*1db90*/  LDL.LU R41, [R1+0x2ec] ;  /* 0x0002ec0001297983 */ /* 0x000f220000300800 */
[----:B---3--:R-:W-:-:S03]  /*1dba0*/  FMUL R17, R40, UR21 ;  /* 0x0000001528117c20 */ /* 0x008fc60008400000 */
[----:B------:R-:W3:Y:S01]  /*1dbb0*/  LDL.LU R40, [R1+0x2f0] ;  /* 0x0002f00001287983 */ /* 0x000ee20000300800 */
[----:B-----5:R-:W-:-:S03]  /*1dbc0*/  FMUL R15, R38, UR21 ;  /* 0x00000015260f7c20 */ /* 0x020fc60008400000 */
[----:B------:R-:W5:Y:S01]  /*1dbd0*/  LDL.LU R38, [R1+0x2f4] ;  /* 0x0002f40001267983 */ /* 0x000f620000300800 */
[C---:B------:R-:W-:Y:S02]  /*1dbe0*/  ISETP.GT.AND P5, PT, R50.reuse, 0x39, P0 ;  /* 0x000000393200780c */ /* 0x040fe400007a4270 */
[C---:B------:R-:W-:Y:S02]  /*1dbf0*/  ISETP.GT.AND P6, PT, R50.reuse, 0x40, P1 ;  /* 0x000000403200780c */ /* 0x040fe40000fc4270 */
[----:B------:R-:W-:Y:S01]  /*1dc00*/  ISETP.GT.AND P2, PT, R50, 0x41, P1 ;  /* 0x000000413200780c */ /* 0x000fe20000f44270 */
[----:B------:R-:W-:Y:S01]  /*1dc10*/  IMAD.WIDE.U32 R6, R32, 0x1c, R8 ;  /* 0x0000001c20067825 */ /* 0x000fe200078e0008 */
[----:B------:R-:W-:-:S07]  /*1dc20*/  IADD3 R2, P3, R8, R24, RZ ;  /* 0x0000001808027210 */ /* 0x000fce0007f7e0ff */
[----:B------:R2:W-:Y:S01]  /*1dc30*/  @P5 STG.E desc[UR16][R8.64+0x220], R13 ;  /* 0x0002200d08005986 */ /* 0x0005e2000c101910 */
[----:B------:R-:W-:Y:S01]  /*1dc40*/  ISETP.GT.AND P5, PT, R50, 0x40, P0 ;  /* 0x000000403200780c */ /* 0x000fe200007a4270 */
[----:B------:R-:W-:Y:S01]  /*1dc50*/  IMAD.IADD R7, R0, 0x1, R7 ;  /* 0x0000000100077824 */ /* 0x000fe200078e0207 */
[----:B------:R-:W-:-:S04]  /*1dc60*/  IADD3.X R3, R9, R33, RZ, P3, !PT ;  /* 0x0000002109037210 */ /* 0x000fc80001ffe4ff */
[----:B------:R4:W-:Y:S04]  /*1dc70*/  @P6 STG.E desc[UR16][R6.64+0x200], R17 ;  /* 0x0002001106006986 */ /* 0x0009e8000c101910 */
[----:B------:R-:W-:Y:S01]  /*1dc80*/  @P2 STG.E desc[UR16][R2.64+0x200], R15 ;  /* 0x0002000f02002986 */ /* 0x000fe2000c101910 */
[----:B------:R-:W-:-:S03]  /*1dc90*/  FMUL R19, R39, UR21 ;  /* 0x0000001527137c20 */ /* 0x000fc60008400000 */
[----:B------:R-:W3:Y:S04]  /*1dca0*/  LDL.LU R39, [R1+0x2f8] ;  /* 0x0002f80001277983 */ /* 0x000ee80000300800 */
        /* <DEDUP_REMOVED lines=13> */
[----:B------:R-:W-:Y:S02]  /*1dd80*/  IADD3 R11, R0, R11, RZ ;  /* 0x0000000b000b7210 */ /* 0x000fe40007ffe0ff */
[----:B------:R-:W-:-:S03]  /*1dd90*/  IADD3 R4, P6, R2, R24, RZ ;  /* 0x0000001802047210 */ /* 0x000fc60007fde0ff */
[----:B------:R-:W-:Y:S01]  /*1dda0*/  @P3 STG.E desc[UR16][R2.64+0x220], R13 ;  /* 0x0002200d02003986 */ /* 0x000fe2000c101910 */
[----:B------:R-:W-:-:S03]  /*1ddb0*/  ISETP.GT.AND P3, PT, R50, 0x48, P0 ;  /* 0x000000483200780c */ /* 0x000fc60000764270 */
[----:B------:R0:W-:Y:S01]  /*1ddc0*/  @P2 STG.E desc[UR16][R10.64+0x200], R17 ;  /* 0x000200110a002986 */ /* 0x0001e2000c101910 */
[----:B------:R-:W-:Y:S01]  /*1ddd0*/  ISETP.GT.AND P2, PT, R50, 0x49, P0 ;  /* 0x000000493200780c */ /* 0x000fe20000744270 */
[----:B---3--:R-:W-:Y:S01]  /*1dde0*/  FMUL R15, R40, UR21 ;  /* 0x00000015280f7c20 */ /* 0x008fe20008400000 */
[----:B------:R-:W-:Y:S01]  /*1ddf0*/  IMAD.X R5, R3, 0x1, R33, P6 ;  /* 0x0000000103057824 */ /* 0x000fe200030e0621 */
[----:B------:R-:W3:Y:S04]  /*1de00*/  LDL.LU R40, [R1+0x310] ;  /* 0x0003100001287983 */ /* 0x000ee80000300800 */
[----:B------:R-:W-:Y:S01]  /*1de10*/  @P5 STG.E desc[UR16][R4.64+0x200], R15 ;  /* 0x0002000f04005986 */ /* 0x000fe2000c101910 */
[----:B0-----:R-:W-:-:S03]  /*1de20*/  FMUL R17, R39, UR21 ;  /* 0x0000001527117c20 */ /* 0x001fc60008400000 */
[----:B------:R-:W3:Y:S04]  /*1de30*/  LDL.LU R39, [R1+0x314] ;  /* 0x0003140001277983 */ /* 0x000ee80000300800 */
[----:B------:R-:W-:Y:S04]  /*1de40*/  @P3 STG.E desc[UR16][R10.64+0x220], R19 ;  /* 0x000220130a003986 */ /* 0x000fe8000c101910 */
[----:B------:R5:W-:Y:S01]  /*1de50*/  @P2 STG.E desc[UR16][R4.64+0x220], R17 ;  /* 0x0002201104002986 */ /* 0x000be2000c101910 */
[----:B--2---:R-:W-:-:S03]  /*1de60*/  FMUL R21, R35, UR21 ;  /* 0x0000001523157c20 */ /* 0x004fc60008400000 */
[----:B------:R-:W2:Y:S01]  /*1de70*/  LDL.LU R35, [R1+0x318] ;  /* 0x0003180001237983 */ /* 0x000ea20000300800 */
[----:B-----5:R-:W-:-:S03]  /*1de80*/  FMUL R17, R38, UR21 ;  /* 0x0000001526117c20 */ /* 0x020fc60008400000 */
[----:B------:R-:W5:Y:S01]  /*1de90*/  LDL.LU R38, [R1+0x31c] ;  /* 0x00031c0001267983 */ /* 0x000f620000300800 */
[C---:B------:R-:W-:Y:S02]  /*1dea0*/  ISETP.GT.AND P5, PT, R50.reuse, 0x50, P1 ;  /* 0x000000503200780c */ /* 0x040fe40000fa4270 */
[----:B------:R-:W-:Y:S01]  /*1deb0*/  ISETP.GT.AND P3, PT, R50, 0x51, P1 ;  /* 0x000000513200780c */ /* 0x000fe20000f64270 */
[----:B------:R-:W-:Y:S01]  /*1dec0*/  IMAD.WIDE.U32 R8, R32, 0x1c, R4 ;  /* 0x0000001c20087825 */ /* 0x000fe200078e0004 */
[----:B------:R-:W-:Y:S02]  /*1ded0*/  ISETP.GT.AND P2, PT, R50, 0x50, P0 ;  /* 0x000000503200780c */ /* 0x000fe40000744270 */
[----:B------:R-:W-:Y:S01]  /*1dee0*/  IADD3 R6, P6, R4, R24, RZ ;  /* 0x0000001804067210 */ /* 0x000fe20007fde0ff */
[----:B------:R-:W-:Y:S01]  /*1def0*/  FMUL R11, R43, UR21 ;  /* 0x000000152b0b7c20 */ /* 0x000fe20008400000 */
[----:B------:R-:W-:Y:S01]  /*1df00*/  IADD3 R9, R0, R9, RZ ;  /* 0x0000000900097210 */ /* 0x000fe20007ffe0ff */
[----:B----4-:R-:W-:Y:S01]  /*1df10*/  FMUL R15, R42, UR21 ;  /* 0x000000152a0f7c20 */ /* 0x010fe20008400000 */
[----:B------:R-:W-:Y:S01]  /*1df20*/  IADD3.X R7, R5, R33, RZ, P6, !PT ;  /* 0x0000002105077210 */ /* 0x000fe200037fe4ff */
[----:B------:R-:W4:Y:S01]  /*1df30*/  LDL.LU R43, [R1+0x320] ;  /* 0x00032000012b7983 */ /* 0x000f220000300800 */
[----:B------:R-:W-:-:S03]  /*1df40*/  FMUL R19, R41, UR21 ;  /* 0x0000001529137c20 */ /* 0x000fc60008400000 */
[----:B------:R-:W4:Y:S04]  /*1df50*/  LDL.LU R42, [R1+0x324] ;  /* 0x00032400012a7983 */ /* 0x000f280000300800 */
[----:B------:R3:W-:Y:S04]  /*1df60*/  @P5 STG.E desc[UR16][R8.64+0x200], R21 ;  /* 0x0002001508005986 */ /* 0x0007e8000c101910 */
[----:B------:R0:W-:Y:S04]  /*1df70*/  @P3 STG.E desc[UR16][R6.64+0x200], R11 ;  /* 0x0002000b06003986 */ /* 0x0001e8000c101910 */
[----:B------:R5:W-:Y:S01]  /*1df80*/  @P2 STG.E desc[UR16][R8.64+0x220], R15 ;  /* 0x0002200f08002986 */ /* 0x000be2000c101910 */
[----:B---3--:R-:W-:Y:S01]  /*1df90*/  FMUL R21, R40, UR21 ;  /* 0x0000001528157c20 */ /* 0x008fe20008400000 */
[----:B0-----:R-:W-:Y:S01]  /*1dfa0*/  FMUL R11, R39, UR21 ;  /* 0x00000015270b7c20 */ /* 0x001fe20008400000 */
[----:B--2---:R-:W-:Y:S01]  /*1dfb0*/  FMUL R23, R35, UR21 ;  /* 0x0000001523177c20 */ /* 0x004fe20008400000 */
[----:B------:R-:W-:-:S02]  /*1dfc0*/  IMAD.MOV.U32 R35, RZ, RZ, R30 ;  /* 0x000000ffff237224 */ /* 0x000fc400078e001e */
[----:B------:R-:W2:Y:S04]  /*1dfd0*/  LDL.LU R30, [R1+0x328] ;  /* 0x00032800011e7983 */ /* 0x000ea80000300800 */
[----:B------:R-:W3:Y:S04]  /*1dfe0*/  LDL.LU R41, [R1+0x32c] ;  /* 0x00032c0001297983 */ /* 0x000ee80000300800 */
[----:B------:R-:W3:Y:S04]  /*1dff0*/  LDL.LU R40, [R1+0x330] ;  /* 0x0003300001287983 */ /* 0x000ee80000300800 */
[----:B------:R-:W3:Y:S01]  /*1e000*/  LDL.LU R39, [R1+0x334] ;  /* 0x0003340001277983 */ /* 0x000ee20000300800 */
[----:B-----5:R-:W-:-:S03]  /*1e010*/  FMUL R15, R38, UR21 ;  /* 0x00000015260f7c20 */ /* 0x020fc60008400000 */
[----:B------:R-:W5:Y:S01]  /*1e020*/  LDL.LU R38, [R1+0x338] ;  /* 0x0003380001267983 */ /* 0x000f620000300800 */
[C---:B------:R-:W-:Y:S02]  /*1e030*/  ISETP.GT.AND P6, PT, R50.reuse, 0x51, P0 ;  /* 0x000000513200780c */ /* 0x040fe400007c4270 */
[----:B------:R-:W-:Y:S01]  /*1e040*/  ISETP.GT.AND P5, PT, R50, 0x58, P1 ;  /* 0x000000583200780c */ /* 0x000fe20000fa4270 */
[----:B------:R-:W-:-:S04]  /*1e050*/  IMAD.WIDE.U32 R2, R32, 0x1c, R6 ;  /* 0x0000001c20027825 */ /* 0x000fc800078e0006 */
[----:B------:R-:W-:Y:S01]  /*1e060*/  IMAD.IADD R13, R0, 0x1, R3 ;  /* 0x00000001000d7824 */ /* 0x000fe200078e0203 */
[----:B------:R-:W-:Y:S02]  /*1e070*/  MOV R12, R2 ;  /* 0x00000002000c7202 */ /* 0x000fe40000000f00 */
[C---:B------:R-:W-:Y:S02]  /*1e080*/  ISETP.GT.AND P3, PT, R50.reuse, 0x59, P1 ;  /* 0x000000593200780c */ /* 0x040fe40000f64270 */
[----:B------:R-:W-:Y:S01]  /*1e090*/  ISETP.GT.AND P2, PT, R50, 0x58, P0 ;  /* 0x000000583200780c */ /* 0x000fe20000744270 */
[----:B------:R0:W-:Y:S01]  /*1e0a0*/  @P6 STG.E desc[UR16][R6.64+0x220], R19 ;  /* 0x0002201306006986 */ /* 0x0001e2000c101910 */
[----:B------:R-:W-:-:S03]  /*1e0b0*/  IADD3 R2, P6, R6, R24, RZ ;  /* 0x0000001806027210 */ /* 0x000fc60007fde0ff */
[----:B------:R-:W-:Y:S01]  /*1e0c0*/  @P5 STG.E desc[UR16][R12.64+0x200], R17 ;  /* 0x000200110c005986 */ /* 0x000fe2000c101910 */
[----:B------:R-:W-:Y:S02]  /*1e0d0*/  ISETP.GT.AND P5, PT, R50, 0x59, P0 ;  /* 0x000000593200780c */ /* 0x000fe400007a4270 */
[----:B------:R-:W-:Y:S02]  /*1e0e0*/  IADD3.X R3, R7, R33, RZ, P6, !PT ;  /* 0x0000002107037210 */ /* 0x000fe400037fe4ff */
[----:B0-----:R-:W-:-:S03]  /*1e0f0*/  IADD3 R6, P6, R2, R24, RZ ;  /* 0x0000001802067210 */ /* 0x001fc60007fde0ff */
[----:B------:R-:W-:Y:S01]  /*1e100*/  @P3 STG.E desc[UR16][R2.64+0x200], R21 ;  /* 0x0002001502003986 */ /* 0x000fe2000c101910 */
[C---:B------:R-:W-:Y:S02]  /*1e110*/  ISETP.GT.AND P3, PT, R50.reuse, 0x60, P1 ;  /* 0x000000603200780c */ /* 0x040fe40000f64270 */
[----:B------:R-:W-:Y:S01]  /*1e120*/  IADD3.X R7, R3, R33, RZ, P6, !PT ;  /* 0x0000002103077210 */ /* 0x000fe200037fe4ff */
[----:B------:R4:W-:Y:S01]  /*1e130*/  @P2 STG.E desc[UR16][R12.64+0x220], R11 ;  /* 0x0002200b0c002986 */ /* 0x0009e2000c101910 */
[----:B------:R-:W-:Y:S01]  /*1e140*/  ISETP.GT.AND P6, PT, R50, 0x61, P1 ;  /* 0x000000613200780c */ /* 0x000fe20000fc4270 */
[----:B------:R-:W-:Y:S02]  /*1e150*/  IMAD.WIDE.U32 R4, R32, 0x1c, R2 ;  /* 0x0000001c20047825 */ /* 0x000fe400078e0002 */
[----:B------:R-:W-:Y:S01]  /*1e160*/  @P5 STG.E desc[UR16][R2.64+0x220], R23 ;  /* 0x0002201702005986 */ /* 0x000fe2000c101910 */
[----:B------:R-:W-:Y:S02]  /*1e170*/  ISETP.GT.AND P5, PT, R50, 0x60, P0 ;  /* 0x000000603200780c */ /* 0x000fe400007a4270 */
[----:B------:R-:W-:Y:S01]  /*1e180*/  IADD3 R5, R0, R5, RZ ;  /* 0x0000000500057210 */ /* 0x000fe20007ffe0ff */
[----:B----4-:R-:W-:Y:S01]  /*1e190*/  FMUL R11, R43, UR21 ;  /* 0x000000152b0b7c20 */ /* 0x010fe20008400000 */
[----:B------:R-:W-:-:S03]  /*1e1a0*/  FMUL R13, R42, UR21 ;  /* 0x000000152a0d7c20 */ /* 0x000fc60008400000 */
        /* <DEDUP_REMOVED lines=14> */
[----:B------:R-:W-:Y:S01]  /*1e290*/  IMAD.WIDE.U32 R8, R32, 0x1c, R6 ;  /* 0x0000001c20087825 */ /* 0x000fe200078e0006 */
[----:B------:R-:W-:-:S03]  /*1e2a0*/  IADD3 R2, P6, R6, R24, RZ ;  /* 0x0000001806027210 */ /* 0x000fc60007fde0ff */
[----:B------:R-:W-:Y:S01]  /*1e2b0*/  IMAD.IADD R9, R0, 0x1, R9 ;  /* 0x0000000100097824 */ /* 0x000fe200078e0209 */
[----:B------:R-:W-:Y:S02]  /*1e2c0*/  IADD3.X R3, R7, R33, RZ, P6, !PT ;  /* 0x0000002107037210 */ /* 0x000fe400037fe4ff */
[----:B------:R-:W-:-:S03]  /*1e2d0*/  ISETP.GT.AND P5, PT, R50, 0x68, P0 ;  /* 0x000000683200780c */ /* 0x000fc600007a4270 */
[----:B------:R4:W-:Y:S01]  /*1e2e0*/  @P2 STG.E desc[UR16][R6.64+0x220], R17 ;  /* 0x0002201106002986 */ /* 0x0009e2000c101910 */
[----:B------:R-:W-:-:S03]  /*1e2f0*/  ISETP.GT.AND P2, PT, R50, 0x69, P1 ;  /* 0x000000693200780c */ /* 0x000fc60000f44270 */
[----:B------:R-:W-:Y:S01]  /*1e300*/  @P3 STG.E desc[UR16][R8.64+0x200], R19 ;  /* 0x0002001308003986 */ /* 0x000fe2000c101910 */
[----:B------:R-:W-:Y:S01]  /*1e310*/  ISETP.GT.AND P3, PT, R50, 0x69, P0 ;  /* 0x000000693200780c */ /* 0x000fe20000764270 */
[----:B------:R-:W-:-:S04]  /*1e320*/  IMAD.WIDE.U32 R4, R32, 0x1c, R2 ;  /* 0x0000001c20047825 */ /* 0x000fc800078e0002 */
[----:B------:R-:W-:Y:S02]  /*1e330*/  FMUL R21, R39, UR21 ;  /* 0x0000001527157c20 */ /* 0x000fe40008400000 */
[----:B------:R-:W5:Y:S01]  /*1e340*/  LDL.LU R39, [R1+0x350] ;  /* 0x0003500001277983 */ /* 0x000f620000300800 */
[----:B------:R-:W-:-:S03]  /*1e350*/  IADD3 R11, R0, R5, RZ ;  /* 0x00000005000b7210 */ /* 0x000fc60007ffe0ff */
        /* <DEDUP_REMOVED lines=11> */
[C---:B------:R-:W-:Y:S01]  /*1e410*/  ISETP.GT.AND P6, PT, R50.reuse, 0x70, P1 ;  /* 0x000000703200780c */ /* 0x040fe20000fc4270 */
[----:B------:R-:W-:Y:S01]  /*1e420*/  IMAD.MOV.U32 R10, RZ, RZ, R4 ;  /* 0x000000ffff0a7224 */ /* 0x000fe200078e0004 */
[C---:B------:R-:W-:Y:S02]  /*1e430*/  ISETP.GT.AND P2, PT, R50.reuse, 0x71, P1 ;  /* 0x000000713200780c */ /* 0x040fe40000f44270 */
[----:B------:R-:W-:Y:S02]  /*1e440*/  ISETP.GT.AND P3, PT, R50, 0x70, P0 ;  /* 0x000000703200780c */ /* 0x000fe40000764270 */
[----:B------:R-:W-:Y:S01]  /*1e450*/  IADD3 R6, P5, R2, R24, RZ ;  /* 0x0000001802067210 */ /* 0x000fe20007fbe0ff */
[----:B------:R-:W-:-:S06]  /*1e460*/  FMUL R15, R42, UR21 ;  /* 0x000000152a0f7c20 */ /* 0x000fcc0008400000 */
[----:B------:R-:W-:Y:S01]  /*1e470*/  @P6 STG.E desc[UR16][R10.64+0x200], R5 ;  /* 0x000200050a006986 */ /* 0x000fe2000c101910 */
[C---:B------:R-:W-:Y:S02]  /*1e480*/  ISETP.GT.AND P6, PT, R50.reuse, 0x71, P0 ;  /* 0x000000713200780c */ /* 0x040fe400007c4270 */
[----:B------:R-:W-:Y:S02]  /*1e490*/  IADD3.X R7, R3, R33, RZ, P5, !PT ;  /* 0x0000002103077210 */ /* 0x000fe40002ffe4ff */
[----:B------:R-:W-:-:S03]  /*1e4a0*/  ISETP.GT.AND P5, PT, R50, 0x78, P1 ;  /* 0x000000783200780c */ /* 0x000fc60000fa4270 */
[----:B------:R0:W-:Y:S01]  /*1e4b0*/  @P2 STG.E desc[UR16][R6.64+0x200], R15 ;  /* 0x0002000f06002986 */ /* 0x0001e2000c101910 */
[----:B------:R-:W-:Y:S01]  /*1e4c0*/  ISETP.GT.AND P2, PT, R50, 0x79, P1 ;  /* 0x000000793200780c */ /* 0x000fe20000f44270 */
[----:B------:R-:W-:Y:S02]  /*1e4d0*/  IMAD.WIDE.U32 R2, R32, 0x1c, R6 ;  /* 0x0000001c20027825 */ /* 0x000fe400078e0006 */
[----:B------:R2:W-:Y:S01]  /*1e4e0*/  @P3 STG.E desc[UR16][R10.64+0x220], R17 ;  /* 0x000220110a003986 */ /* 0x0005e2000c101910 */
[----:B------:R-:W-:-:S03]  /*1e4f0*/  ISETP.GT.AND P3, PT, R50, 0x78, P0 ;  /* 0x000000783200780c */ /* 0x000fc60000764270 */
[----:B------:R4:W-:Y:S01]  /*1e500*/  @P6 STG.E desc[UR16][R6.64+0x220], R13 ;  /* 0x0002200d06006986 */ /* 0x0009e2000c101910 */
[----:B------:R-:W-:Y:S01]  /*1e510*/  IADD3 R4, P6, R6, R24, RZ ;  /* 0x0000001806047210 */ /* 0x000fe20007fde0ff */
[----:B------:R-:W-:Y:S01]  /*1e520*/  IMAD.MOV.U32 R8, RZ, RZ, R2 ;  /* 0x000000ffff087224 */ /* 0x000fe200078e0002 */
[----:B------:R-:W-:Y:S01]  /*1e530*/  IADD3 R9, R0, R3, RZ ;  /* 0x0000000300097210 */ /* 0x000fe20007ffe0ff */
[----:B0-----:R-:W-:Y:S01]  /*1e540*/  FMUL R15, R39, UR21 ;  /* 0x00000015270f7c20 */ /* 0x001fe20008400000 */
[----:B------:R-:W-:Y:S01]  /*1e550*/  IADD3.X R5, R7, R33, RZ, P6, !PT ;  /* 0x0000002107057210 */ /* 0x000fe200037fe4ff */
[----:B------:R-:W5:Y:S04]  /*1e560*/  LDL.LU R39, [R1+0x364] ;  /* 0x0003640001277983 */ /* 0x000f680000300800 */
[----:B------:R3:W-:Y:S04]  /*1e570*/  @P5 STG.E desc[UR16][R8.64+0x200], R19 ;  /* 0x0002001308005986 */ /* 0x0007e8000c101910 */
        /* <DEDUP_REMOVED lines=11> */
[----:B------:R-:W-:Y:S01]  /*1e630*/  ISETP.GT.AND P6, PT, R50, 0x80, P1 ;  /* 0x000000803200780c */ /* 0x000fe20000fc4270 */
[----:B------:R-:W-:-:S05]  /*1e640*/  IMAD.WIDE.U32 R2, R32, 0x1c, R4 ;  /* 0x0000001c20027825 */ /* 0x000fca00078e0004 */
[----:B------:R-:W-:Y:S02]  /*1e650*/  IADD3 R11, R0, R3, RZ ;  /* 0x00000003000b7210 */ /* 0x000fe40007ffe0ff */
[----:B------:R-:W-:-:S03]  /*1e660*/  MOV R10, R2 ;  /* 0x00000002000a7202 */ /* 0x000fc60000000f00 */
[----:B------:R-:W-:Y:S04]  /*1e670*/  @P5 STG.E desc[UR16][R4.64+0x220], R13 ;  /* 0x0002200d04005986 */ /* 0x000fe8000c101910 */
[----:B------:R4:W-:Y:S01]  /*1e680*/  @P6 STG.E desc[UR16][R10.64+0x200], R19 ;  /* 0x000200130a006986 */ /* 0x0009e2000c101910 */
[----:B------:R-:W-:-:S03]  /*1e690*/  FMUL R15, R39, UR21 ;  /* 0x00000015270f7c20 */ /* 0x000fc60008400000 */
[----:B------:R-:W3:Y:S01]  /*1e6a0*/  LDL.LU R39, [R1+0x378] ;  /* 0x0003780001277983 */ /* 0x000ee20000300800 */
        /* <DEDUP_REMOVED lines=8> */
[-C--:B------:R-:W-:Y:S02]  /*1e730*/  IADD3 R6, P3, R4, R24.reuse, RZ ;  /* 0x0000001804067210 */ /* 0x080fe40007f7e0ff */
[C---:B------:R-:W-:Y:S02]  /*1e740*/  ISETP.GT.AND P2, PT, R50.reuse, 0x81, P1 ;  /* 0x000000813200780c */ /* 0x040fe40000f44270 */
[C---:B------:R-:W-:Y:S01]  /*1e750*/  ISETP.GT.AND P5, PT, R50.reuse, 0x80, P0 ;  /* 0x000000803200780c */ /* 0x040fe200007a4270 */
[----:B------:R-:W-:Y:S01]  /*1e760*/  IMAD.X R7, R5, 0x1, R33, P3 ;  /* 0x0000000105077824 */ /* 0x000fe200018e0621 */
[----:B------:R-:W-:Y:S02]  /*1e770*/  ISETP.GT.AND P3, PT, R50, 0x81, P0 ;  /* 0x000000813200780c */ /* 0x000fe40000764270 */
[----:B------:R-:W-:Y:S01]  /*1e780*/  IADD3 R4, P6, R6, R24, RZ ;  /* 0x0000001806047210 */ /* 0x000fe20007fde0ff */
[----:B------:R-:W-:-:S06]  /*1e790*/  IMAD.WIDE.U32 R2, R32, 0x1c, R6 ;  /* 0x0000001c20027825 */ /* 0x000fcc00078e0006 */
[----:B------:R-:W-:Y:S01]  /*1e7a0*/  @P2 STG.E desc[UR16][R6.64+0x200], R9 ;  /* 0x0002000906002986 */ /* 0x000fe2000c101910 */
[----:B------:R-:W-:-:S03]  /*1e7b0*/  ISETP.GT.AND P2, PT, R50, 0x88, P1 ;  /* 0x000000883200780c */ /* 0x000fc60000f44270 */
[----:B------:R-:W-:Y:S01]  /*1e7c0*/  @P5 STG.E desc[UR16][R10.64+0x220], R15 ;  /* 0x0002200f0a005986 */ /* 0x000fe2000c101910 */
[----:B------:R-:W-:-:S03]  /*1e7d0*/  ISETP.GT.AND P5, PT, R50, 0x89, P1 ;  /* 0x000000893200780c */ /* 0x000fc60000fa4270 */
[----:B------:R0:W-:Y:S01]  /*1e7e0*/  @P3 STG.E desc[UR16][R6.64+0x220], R17 ;  /* 0x0002201106003986 */ /* 0x0001e2000c101910 */
[----:B------:R-:W-:Y:S01]  /*1e7f0*/  ISETP.GT.AND P3, PT, R50, 0x88, P0 ;  /* 0x000000883200780c */ /* 0x000fe20000764270 */
[----:B------:R-:W-:Y:S01]  /*1e800*/  IMAD.X R5, R7, 0x1, R33, P6 ;  /* 0x0000000107057824 */ /* 0x000fe200030e0621 */
[----:B------:R-:W-:Y:S01]  /*1e810*/  IADD3 R13, R0, R3, RZ ;  /* 0x00000003000d7210 */ /* 0x000fe20007ffe0ff */
[----:B---3--:R-:W-:Y:S01]  /*1e820*/  FMUL R21, R40, UR21 ;  /* 0x0000001528157c20 */ /* 0x008fe20008400000 */
[----:B------:R-:W-:Y:S01]  /*1e830*/  MOV R12, R2 ;  /* 0x00000002000c7202 */ /* 0x000fe20000000f00 */
[----:B------:R-:W3:Y:S01]  /*1e840*/  LDL.LU R40, [R1+0x390] ;  /* 0x0003900001287983 */ /* 0x000ee20000300800 */
[----:B0-----:R-:W-:-:S03]  /*1e850*/  FMUL R7, R39, UR21 ;  /* 0x0000001527077c20 */ /* 0x001fc60008400000 */
[----:B------:R-:W3:Y:S04]  /*1e860*/  LDL.LU R39, [R1+0x394] ;  /* 0x0003940001277983 */ /* 0x000ee80000300800 */
[----:B------:R-:W-:Y:S04]  /*1e870*/  @P2 STG.E desc[UR16][R12.64+0x200], R19 ;  /* 0x000200130c002986 */ /* 0x000fe8000c101910 */
[----:B------:R-:W-:Y:S04]  /*1e880*/  @P5 STG.E desc[UR16][R4.64+0x200], R21 ;  /* 0x0002001504005986 */ /* 0x000fe8000c101910 */
[----:B------:R5:W-:Y:S01]  /*1e890*/  @P3 STG.E desc[UR16][R12.64+0x220], R23 ;  /* 0x000220170c003986 */ /* 0x000be2000c101910 */
[----:B--2---:R-:W-:Y:S01]  /*1e8a0*/  FMUL R17, R30, UR21 ;  /* 0x000000151e117c20 */ /* 0x004fe20008400000 */
[----:B------:R-:W-:Y:S01]  /*1e8b0*/  MOV R30, R27 ;  /* 0x0000001b001e7202 */ /* 0x000fe20000000f00 */
[----:B------:R-:W-:-:S02]  /*1e8c0*/  IMAD.MOV.U32 R27, RZ, RZ, R25 ;  /* 0x000000ffff1b7224 */ /* 0x000fc400078e0019 */
        /* <DEDUP_REMOVED lines=10> */
[----:B------:R-:W2:Y:S01]  /*1e970*/  LDL.LU R44, [R1+0x3a0] ;  /* 0x0003a000012c7983 */ /* 0x000ea20000300800 */
[----:B------:R-:W-:-:S03]  /*1e980*/  MOV R10, R2 ;  /* 0x00000002000a7202 */ /* 0x000fc60000000f00 */
[----:B------:R-:W-:Y:S01]  /*1e990*/  @P2 STG.E desc[UR16][R4.64+0x220], R7 ;  /* 0x0002200704002986 */ /* 0x000fe2000c101910 */
[----:B------:R-:W-:Y:S01]  /*1e9a0*/  ISETP.GT.AND P2, PT, R50, 0x90, P0 ;  /* 0x000000903200780c */ /* 0x000fe20000744270 */
[----:B------:R-:W-:Y:S02]  /*1e9b0*/  IMAD.X R9, R5, 0x1, R33, P6 ;  /* 0x0000000105097824 */ /* 0x000fe400030e0621 */
[----:B------:R3:W-:Y:S01]  /*1e9c0*/  @P5 STG.E desc[UR16][R10.64+0x200], R17 ;  /* 0x000200110a005986 */ /* 0x0007e2000c101910 */
[----:B----4-:R-:W-:-:S03]  /*1e9d0*/  FMUL R19, R42, UR21 ;  /* 0x000000152a137c20 */ /* 0x010fc60008400000 */
[----:B------:R0:W-:Y:S04]  /*1e9e0*/  @P3 STG.E desc[UR16][R8.64+0x200], R13 ;  /* 0x0002000d08003986 */ /* 0x0001e8000c101910 */
[----:B------:R-:W4:Y:S01]  /*1e9f0*/  LDL.LU R43, [R1+0x3a4] ;  /* 0x0003a400012b7983 */ /* 0x000f220000300800 */
[----:B------:R-:W-:-:S03]  /*1ea00*/  FMUL R21, R41, UR21 ;  /* 0x0000001529157c20 */ /* 0x000fc60008400000 */
[----:B------:R5:W-:Y:S01]  /*1ea10*/  @P2 STG.E desc[UR16][R10.64+0x220], R19 ;  /* 0x000220130a002986 */ /* 0x000be2000c101910 */
[----:B---3--:R-:W-:Y:S01]  /*1ea20*/  FMUL R17, R40, UR21 ;  /* 0x0000001528117c20 */ /* 0x008fe20008400000 */
[----:B0-----:R-:W-:Y:S02]  /*1ea30*/  FMUL R13, R39, UR21 ;  /* 0x00000015270d7c20 */ /* 0x001fe40008400000 */
[----:B------:R-:W3:Y:S04]  /*1ea40*/  LDL.LU R39, [R1+0x3a8] ;  /* 0x0003a80001277983 */ /* 0x000ee80000300800 */
[----:B------:R-:W4:Y:S04]  /*1ea50*/  LDL.LU R42, [R1+0x3ac] ;  /* 0x0003ac00012a7983 */ /* 0x000f280000300800 */
        /* <DEDUP_REMOVED lines=9> */
[----:B------:R-:W-:Y:S02]  /*1eaf0*/  MOV R14, R2 ;  /* 0x00000002000e7202 */ /* 0x000fe40000000f00 */
[----:B------:R-:W-:Y:S01]  /*1eb00*/  ISETP.GT.AND P2, PT, R50, 0x98, P0 ;  /* 0x000000983200780c */ /* 0x000fe20000744270 */
[----:B------:R-:W-:Y:S01]  /*1eb10*/  @P6 STG.E desc[UR16][R8.64+0x220], R21 ;  /* 0x0002201508006986 */ /* 0x000fe2000c101910 */
[----:B------:R-:W-:-:S03]  /*1eb20*/  IADD3 R2, P6, R8, R24, RZ ;  /* 0x0000001808027210 */ /* 0x000fc60007fde0ff */
[----:B------:R-:W-:Y:S01]  /*1eb30*/  @P5 STG.E desc[UR16][R14.64+0x200], R23 ;  /* 0x000200170e005986 */ /* 0x000fe2000c101910 */
[----:B------:R-:W-:Y:S01]  /*1eb40*/  ISETP.GT.AND P5, PT, R50, 0x99, P0 ;  /* 0x000000993200780c */ /* 0x000fe200007a4270 */
[----:B------:R-:W-:Y:S02]  /*1eb50*/  IMAD.X R3, R9, 0x1, R33, P6 ;  /* 0x0000000109037824 */ /* 0x000fe400030e0621 */
[----:B--2---:R-:W-:Y:S01]  /*1eb60*/  FMUL R25, R25, UR21 ;  /* 0x0000001519197c20 */ /* 0x004fe20008400000 */
[----:B------:R-:W-:Y:S02]  /*1eb70*/  IADD3 R6, P6, R2, R24, RZ ;  /* 0x0000001802067210 */ /* 0x000fe40007fde0ff */
[----:B------:R3:W-:Y:S01]  /*1eb80*/  @P3 STG.E desc[UR16][R2.64+0x200], R17 ;  /* 0x0002001102003986 */ /* 0x0007e2000c101910 */
[C---:B------:R-:W-:Y:S02]  /*1eb90*/  ISETP.GT.AND P3, PT, R50.reuse, 0xa0, P1 ;  /* 0x000000a03200780c */ /* 0x040fe40000f64270 */
[----:B------:R-:W-:Y:S01]  /*1eba0*/  IADD3.X R7, R3, R33, RZ, P6, !PT ;  /* 0x0000002103077210 */ /* 0x000fe200037fe4ff */
[----:B------:R0:W-:Y:S01]  /*1ebb0*/  @P2 STG.E desc[UR16][R14.64+0x220], R13 ;  /* 0x0002200d0e002986 */ /* 0x0001e2000c101910 */
[----:B------:R-:W-:Y:S01]  /*1ebc0*/  ISETP.GT.AND P6, PT, R50, 0xa1, P1 ;  /* 0x000000a13200780c */ /* 0x000fe20000fc4270 */
[----:B------:R-:W-:-:S02]  /*1ebd0*/  IMAD.WIDE.U32 R4, R32, 0x1c, R2 ;  /* 0x0000001c20047825 */ /* 0x000fc400078e0002 */
[----:B------:R-:W-:Y:S01]  /*1ebe0*/  @P5 STG.E desc[UR16][R2.64+0x220], R25 ;  /* 0x0002201902005986 */ /* 0x000fe2000c101910 */
[----:B------:R-:W-:Y:S02]  /*1ebf0*/  ISETP.GT.AND P5, PT, R50, 0xa0, P0 ;  /* 0x000000a03200780c */ /* 0x000fe400007a4270 */
[----:B------:R-:W-:Y:S01]  /*1ec00*/  IADD3 R5, R0, R5, RZ ;  /* 0x0000000500057210 */ /* 0x000fe20007ffe0ff */
[----:B---3--:R-:W-:Y:S02]  /*1ec10*/  FMUL R17, R39, UR21 ;  /* 0x0000001527117c20 */ /* 0x008fe40008400000 */
[----:B------:R-:W2:Y:S01]  /*1ec20*/  LDL.LU R39, [R1+0x3bc] ;  /* 0x0003bc0001277983 */ /* 0x000ea20000300800 */
[----:B0-----:R-:W-:Y:S01]  /*1ec30*/  FMUL R13, R44, UR21 ;  /* 0x000000152c0d7c20 */ /* 0x001fe20008400000 */
[----:B----4-:R-:W-:Y:S02]  /*1ec40*/  FMUL R15, R43, UR21 ;  /* 0x000000152b0f7c20 */ /* 0x010fe40008400000 */
[----:B------:R-:W-:Y:S01]  /*1ec50*/  @P3 STG.E desc[UR16][R4.64+0x200], R11 ;  /* 0x0002000b04003986 */ /* 0x000fe2000c101910 */
[----:B------:R-:W-:Y:S01]  /*1ec60*/  FMUL R19, R42, UR21 ;  /* 0x000000152a137c20 */ /* 0x000fe20008400000 */
[----:B------:R-:W-:-:S02]  /*1ec70*/  FMUL R21, R41, UR21 ;  /* 0x0000001529157c20 */ /* 0x000fc40008400000 */
[----:B------:R-:W-:Y:S04]  /*1ec80*/  @P6 STG.E desc[UR16][R6.64+0x200], R13 ;  /* 0x0002000d06006986 */ /* 0x000fe8000c101910 */
[----:B------:R-:W3:Y:S04]  /*1ec90*/  LDL.LU R43, [R1+0x3c0] ;  /* 0x0003c000012b7983 */ /* 0x000ee80000300800 */
[----:B------:R5:W-:Y:S04]  /*1eca0*/  @P5 STG.E desc[UR16][R4.64+0x220], R15 ;  /* 0x0002200f04005986 */ /* 0x000be8000c101910 */
        /* <DEDUP_REMOVED lines=51> */
[----:B------:R-:W5:Y:S01]  /*1efe0*/  LDL.LU R40, [R1+0x3e4] ;  /* 0x0003e40001287983 */ /* 0x000f620000300800 */
[----:B--2---:R-:W-:-:S03]  /*1eff0*/  FMUL R17, R39, UR21 ;  /* 0x0000001527117c20 */ /* 0x004fc60008400000 */
[----:B------:R3:W-:Y:S04]  /*1f000*/  @P5 STG.E desc[UR16][R8.64+0x200], R19 ;  /* 0x0002001308005986 */ /* 0x0007e8000c101910 */
[----:B------:R-:W2:Y:S04]  /*1f010*/  LDL.LU R39, [R1+0x3e8] ;  /* 0x0003e80001277983 */ /* 0x000ea80000300800 */
[----:B------:R-:W-:Y:S04]  /*1f020*/  @P2 STG.E desc[UR16][R4.64+0x200], R13 ;  /* 0x0002000d04002986 */ /* 0x000fe8000c101910 */
        /* <DEDUP_REMOVED lines=14> */
[----:B------:R-:W-:Y:S01]  /*1f110*/  IMAD.X R7, R5, 0x1, R33, P3 ;  /* 0x0000000105077824 */ /* 0x000fe200018e0621 */
[----:B------:R-:W-:Y:S02]  /*1f120*/  IADD3 R11, R0, R3, RZ ;  /* 0x00000003000b7210 */ /* 0x000fe40007ffe0ff */
[----:B------:R-:W-:-:S05]  /*1f130*/  MOV R10, R2 ;  /* 0x00000002000a7202 */ /* 0x000fca0000000f00 */
[----:B------:R4:W-:Y:S04]  /*1f140*/  @P6 STG.E desc[UR16][R10.64+0x200], R19 ;  /* 0x000200130a006986 */ /* 0x0009e8000c101910 */
[----:B------:R-:W-:Y:S01]  /*1f150*/  @P2 STG.E desc[UR16][R6.64+0x200], R9 ;  /* 0x0002000906002986 */ /* 0x000fe2000c101910 */
[----:B------:R-:W-:-:S03]  /*1f160*/  FMUL R17, R40, UR21 ;  /* 0x0000001528117c20 */ /* 0x000fc60008400000 */
[----:B------:R-:W3:Y:S01]  /*1f170*/  LDL.LU R40, [R1+0x3f8] ;  /* 0x0003f80001287983 */ /* 0x000ee20000300800 */
[----:B--2---:R-:W-:-:S03]  /*1f180*/  FMUL R15, R39, UR21 ;  /* 0x00000015270f7c20 */ /* 0x004fc60008400000 */
[----:B------:R-:W2:Y:S04]  /*1f190*/  LDL.LU R39, [R1+0x3fc] ;  /* 0x0003fc0001277983 */ /* 0x000ea80000300800 */
[----:B------:R-:W2:Y:S04]  /*1f1a0*/  LDL.LU R44, [R1+0x400] ;  /* 0x00040000012c7983 */ /* 0x000ea80000300800 */
[----:B------:R5:W-:Y:S04]  /*1f1b0*/  @P5 STG.E desc[UR16][R10.64+0x220], R17 ;  /* 0x000220110a005986 */ /* 0x000be8000c101910 */
[----:B------:R-:W2:Y:S01]  /*1f1c0*/  LDL.LU R43, [R1+0x404] ;  /* 0x00040400012b7983 */ /* 0x000ea20000300800 */
[----:B----4-:R-:W-:-:S03]  /*1f1d0*/  FMUL R19, R42, UR21 ;  /* 0x000000152a137c20 */ /* 0x010fc60008400000 */
[----:B------:R-:W4:Y:S01]  /*1f1e0*/  LDL.LU R42, [R1+0x408] ;  /* 0x00040800012a7983 */ /* 0x000f220000300800 */
[----:B-----5:R-:W-:-:S03]  /*1f1f0*/  FMUL R17, R38, UR21 ;  /* 0x0000001526117c20 */ /* 0x020fc60008400000 */
[----:B------:R-:W5:Y:S01]  /*1f200*/  LDL.LU R38, [R1+0x40c] ;  /* 0x00040c0001267983 */ /* 0x000f620000300800 */
[C---:B------:R-:W-:Y:S02]  /*1f210*/  ISETP.GT.AND P3, PT, R50.reuse, 0xc1, P0 ;  /* 0x000000c13200780c */ /* 0x040fe40000764270 */
[----:B------:R-:W-:Y:S01]  /*1f220*/  ISETP.GT.AND P2, PT, R50, 0xc8, P1 ;  /* 0x000000c83200780c */ /* 0x000fe20000f44270 */
[----:B------:R-:W-:-:S04]  /*1f230*/  IMAD.WIDE.U32 R2, R32, 0x1c, R6 ;  /* 0x0000001c20027825 */ /* 0x000fc800078e0006 */
[----:B---3--:R-:W-:Y:S02]  /*1f240*/  FMUL R21, R41, UR21 ;  /* 0x0000001529157c20 */ /* 0x008fe40008400000 */
[----:B------:R-:W3:Y:S01]  /*1f250*/  LDL.LU R41, [R1+0x410] ;  /* 0x0004100001297983 */ /* 0x000ee20000300800 */
[----:B------:R-:W-:Y:S02]  /*1f260*/  IADD3 R4, P6, R6, R24, RZ ;  /* 0x0000001806047210 */ /* 0x000fe40007fde0ff */
[----:B------:R-:W-:Y:S02]  /*1f270*/  IADD3 R13, R0, R3, RZ ;  /* 0x00000003000d7210 */ /* 0x000fe40007ffe0ff */
[----:B------:R-:W-:Y:S01]  /*1f280*/  MOV R12, R2 ;  /* 0x00000002000c7202 */ /* 0x000fe20000000f00 */
[----:B------:R-:W-:Y:S01]  /*1f290*/  IMAD.X R5, R7, 0x1, R33, P6 ;  /* 0x0000000107057824 */ /* 0x000fe200030e0621 */
[----:B------:R0:W-:Y:S04]  /*1f2a0*/  @P3 STG.E desc[UR16][R6.64+0x220], R15 ;  /* 0x0002200f06003986 */ /* 0x0001e8000c101910 */
[----:B------:R2:W-:Y:S01]  /*1f2b0*/  @P2 STG.E desc[UR16][R12.64+0x200], R19 ;  /* 0x000200130c002986 */ /* 0x0005e2000c101910 */
[----:B0-----:R-:W-:-:S03]  /*1f2c0*/  FMUL R7, R40, UR21 ;  /* 0x0000001528077c20 */ /* 0x001fc60008400000 */
[----:B------:R-:W3:Y:S01]  /*1f2d0*/  LDL.LU R40, [R1+0x414] ;  /* 0x0004140001287983 */ /* 0x000ee20000300800 */
[----:B--2---:R-:W-:-:S03]  /*1f2e0*/  FMUL R19, R39, UR21 ;  /* 0x0000001527137c20 */ /* 0x004fc60008400000 */
[----:B------:R-:W2:Y:S01]  /*1f2f0*/  LDL.LU R39, [R1+0x418] ;  /* 0x0004180001277983 */ /* 0x000ea20000300800 */
[----:B-----5:R-:W-:-:S03]  /*1f300*/  FMUL R23, R38, UR21 ;  /* 0x0000001526177c20 */ /* 0x020fc60008400000 */
[----:B------:R-:W5:Y:S01]  /*1f310*/  LDL.LU R38, [R1+0x41c] ;  /* 0x00041c0001267983 */ /* 0x000f620000300800 */
[C---:B------:R-:W-:Y:S02]  /*1f320*/  ISETP.GT.AND P5, PT, R50.reuse, 0xc9, P1 ;  /* 0x000000c93200780c */ /* 0x040fe40000fa4270 */
[C---:B------:R-:W-:Y:S02]  /*1f330*/  ISETP.GT.AND P3, PT, R50.reuse, 0xc8, P0 ;  /* 0x000000c83200780c */ /* 0x040fe40000764270 */
[----:B------:R-:W-:Y:S01]  /*1f340*/  ISETP.GT.AND P2, PT, R50, 0xc9, P0 ;  /* 0x000000c93200780c */ /* 0x000fe20000744270 */
[----:B------:R-:W-:-:S08]  /*1f350*/  IMAD.WIDE.U32 R2, R32, 0x1c, R4 ;  /* 0x0000001c20027825 */ /* 0x000fd000078e0004 */
[----:B------:R4:W-:Y:S01]  /*1f360*/  @P5 STG.E desc[UR16][R4.64+0x200], R21 ;  /* 0x0002001504005986 */ /* 0x0009e2000c101910 */
[----:B------:R-:W-:Y:S02]  /*1f370*/  ISETP.GT.AND P5, PT, R50, 0xd0, P1 ;  /* 0x000000d03200780c */ /* 0x000fe40000fa4270 */
[----:B------:R-:W-:Y:S01]  /*1f380*/  IADD3 R11, R0, R3, RZ ;  /* 0x00000003000b7210 */ /* 0x000fe20007ffe0ff */
[----:B------:R0:W-:Y:S01]  /*1f390*/  @P3 STG.E desc[UR16][R12.64+0x220], R17 ;  /* 0x000220110c003986 */ /* 0x0001e2000c101910 */
[----:B------:R-:W-:Y:S02]  /*1f3a0*/  MOV R10, R2 ;  /* 0x00000002000a7202 */ /* 0x000fe40000000f00 */
[----:B------:R-:W-:Y:S01]  /*1f3b0*/  ISETP.GT.AND P3, PT, R50, 0xd1, P1 ;  /* 0x000000d13200780c */ /* 0x000fe20000f64270 */
[----:B------:R-:W-:Y:S01]  /*1f3c0*/  @P2 STG.E desc[UR16][R4.64+0x220], R7 ;  /* 0x0002200704002986 */ /* 0x000fe2000c101910 */
[----:B------:R-:W-:Y:S01]  /*1f3d0*/  IADD3 R8, P6, R4, R24, RZ ;  /* 0x0000001804087210 */ /* 0x000fe20007fde0ff */
[----:B----4-:R-:W-:Y:S01]  /*1f3e0*/  FMUL R21, R42, UR21 ;  /* 0x000000152a157c20 */ /* 0x010fe20008400000 */
[----:B0-----:R-:W-:Y:S01]  /*1f3f0*/  FMUL R13, R44, UR21 ;  /* 0x000000152c0d7c20 */ /* 0x001fe20008400000 */
[----:B------:R-:W-:Y:S01]  /*1f400*/  FMUL R17, R43, UR21 ;  /* 0x000000152b117c20 */ /* 0x000fe20008400000 */
[----:B------:R-:W4:Y:S04]  /*1f410*/  LDL.LU R44, [R1+0x420] ;  /* 0x00042000012c7983 */ /* 0x000f280000300800 */
[----:B------:R-:W4:Y:S01]  /*1f420*/  LDL.LU R43, [R1+0x424] ;  /* 0x00042400012b7983 */ /* 0x000f220000300800 */
[----:B------:R-:W-:-:S03]  /*1f430*/  ISETP.GT.AND P2, PT, R50, 0xd0, P0 ;  /* 0x000000d03200780c */ /* 0x000fc60000744270 */
[----:B------:R-:W4:Y:S04]  /*1f440*/  LDL.LU R42, [R1+0x428] ;  /* 0x00042800012a7983 */ /* 0x000f280000300800 */
[----:B------:R3:W-:Y:S01]  /*1f450*/  @P5 STG.E desc[UR16][R10.64+0x200], R19 ;  /* 0x000200130a005986 */ /* 0x0007e2000c101910 */
[----:B------:R-:W-:Y:S02]  /*1f460*/  IMAD.X R9, R5, 0x1, R33, P6 ;  /* 0x0000000105097824 */ /* 0x000fe400030e0621 */
[----:B---3--:R-:W-:Y:S02]  /*1f470*/  FMUL R19, R41, UR21 ;  /* 0x0000001529137c20 */ /* 0x008fe40008400000 */
[----:B------:R-:W3:Y:S01]  /*1f480*/  LDL.LU R41, [R1+0x42c] ;  /* 0x00042c0001297983 */ /* 0x000ee20000300800 */
[----:B--2---:R-:W-:-:S03]  /*1f490*/  FMUL R25, R39, UR21 ;  /* 0x0000001527197c20 */ /* 0x004fc60008400000 */
[----:B------:R0:W-:Y:S04]  /*1f4a0*/  @P3 STG.E desc[UR16][R8.64+0x200], R13 ;  /* 0x0002000d08003986 */ /* 0x0001e8000c101910 */
[----:B------:R5:W-:Y:S01]  /*1f4b0*/  @P2 STG.E desc[UR16][R10.64+0x220], R17 ;  /* 0x000220110a002986 */ /* 0x000be2000c101910 */
[----:B0-----:R-:W-:-:S03]  /*1f4c0*/  FMUL R13, R40, UR21 ;  /* 0x00000015280d7c20 */ /* 0x001fc60008400000 */
[----:B------:R-:W2:Y:S04]  /*1f4d0*/  LDL.LU R40, [R1+0x430] ;  /* 0x0004300001287983 */ /* 0x000ea80000300800 */
[----:B------:R-:W2:Y:S01]  /*1f4e0*/  LDL.LU R39, [R1+0x434] ;  /* 0x0004340001277983 */ /* 0x000ea20000300800 */
[----:B-----5:R-:W-:-:S03]  /*1f4f0*/  FMUL R11, R38, UR21 ;  /* 0x00000015260b7c20 */ /* 0x020fc60008400000 */
[----:B------:R-:W5:Y:S01]  /*1f500*/  LDL.LU R38, [R1+0x438] ;  /* 0x0004380001267983 */ /* 0x000f620000300800 */
[C---:B------:R-:W-:Y:S02]  /*1f510*/  ISETP.GT.AND P6, PT, R50.reuse, 0xd1, P0 ;  /* 0x000000d13200780c */ /* 0x040fe400007c4270 */
[----:B------:R-:W-:Y:S01]  /*1f520*/  ISETP.GT.AND P5, PT, R50, 0xd8, P1 ;  /* 0x000000d83200780c */ /* 0x000fe20000fa4270 */
[----:B------:R-:W-:Y:S01]  /*1f530*/  IMAD.WIDE.U32 R2, R32, 0x1c, R8 ;  /* 0x0000001c20027825 */ /* 0x000fe200078e0008 */
[----:B------:R-:W-:-:S03]  /*1f540*/  ISETP.GT.AND P3, PT, R50, 0xd9, P1 ;  /* 0x000000d93200780c */ /* 0x000fc60000f64270 */
[----:B------:R-:W-:Y:S01]  /*1f550*/  IMAD.MOV.U32 R14, RZ, RZ, R2 ;  /* 0x000000ffff0e7224 */ /* 0x000fe200078e0002 */
[----:B------:R-:W-:-:S05]  /*1f560*/  IADD3 R15, R0, R3, RZ ;  /* 0x00000003000f7210 */ /* 0x000fca0007ffe0ff */
[----:B------:R0:W-:Y:S01]  /*1f570*/  @P6 STG.E desc[UR16][R8.64+0x220], R21 ;  /* 0x0002201508006986 */ /* 0x0001e2000c101910 */
[----:B------:R-:W-:Y:S02]  /*1f580*/  IADD3 R2, P6, R8, R24, RZ ;  /* 0x0000001808027210 */ /* 0x000fe40007fde0ff */
[C---:B------:R-:W-:Y:S01]  /*1f590*/  ISETP.GT.AND P2, PT, R50.reuse, 0xd8, P0 ;  /* 0x000000d83200780c */ /* 0x040fe20000744270 */
[----:B------:R-:W-:Y:S01]  /*1f5a0*/  @P5 STG.E desc[UR16][R14.64+0x200], R23 ;  /* 0x000200170e005986 */ /* 0x000fe2000c101910 */
[----:B------:R-:W-:Y:S02]  /*1f5b0*/  IADD3.X R3, R9, R33, RZ, P6, !PT ;  /* 0x0000002109037210 */ /* 0x000fe400037fe4ff */
[----:B------:R-:W-:-:S03]  /*1f5c0*/  ISETP.GT.AND P5, PT, R50, 0xd9, P0 ;  /* 0x000000d93200780c */ /* 0x000fc600007a4270 */
[----:B------:R-:W-:Y:S01]  /*1f5d0*/  @P3 STG.E desc[UR16][R2.64+0x200], R19 ;  /* 0x0002001302003986 */ /* 0x000fe2000c101910 */
[----:B------:R-:W-:Y:S01]  /*1f5e0*/  ISETP.GT.AND P3, PT, R50, 0xe0, P1 ;  /* 0x000000e03200780c */ /* 0x000fe20000f64270 */
[----:B------:R-:W-:Y:S01]  /*1f5f0*/  IMAD.WIDE.U32 R4, R32, 0x1c, R2 ;  /* 0x0000001c20047825 */ /* 0x000fe200078e0002 */
[----:B------:R-:W-:-:S03]  /*1f600*/  IADD3 R6, P6, R2, R24, RZ ;  /* 0x0000001802067210 */ /* 0x000fc60007fde0ff */
[----:B------:R4:W-:Y:S01]  /*1f610*/  @P2 STG.E desc[UR16][R14.64+0x220], R13 ;  /* 0x0002200d0e002986 */ /* 0x0009e2000c101910 */
[----:B------:R-:W-:Y:S01]  /*1f620*/  IADD3.X R7, R3, R33, RZ, P6, !PT ;  /* 0x0000002103077210 */ /* 0x000fe200037fe4ff */
[----:B------:R-:W-:Y:S01]  /*1f630*/  IMAD.IADD R5, R0, 0x1, R5 ;  /* 0x0000000100057824 */ /* 0x000fe200078e0205 */
[C---:B------:R-:W-:Y:S01]  /*1f640*/  ISETP.GT.AND P6, PT, R50.reuse, 0xe1, P1 ;  /* 0x000000e13200780c */ /* 0x040fe20000fc4270 */
[----:B------:R1:W-:Y:S01]  /*1f650*/  @P5 STG.E desc[UR16][R2.64+0x220], R25 ;  /* 0x0002201902005986 */ /* 0x0003e2000c101910 */
[C---:B------:R-:W-:Y:S02]  /*1f660*/  ISETP.GT.AND P5, PT, R50.reuse, 0xe0, P0 ;  /* 0x000000e03200780c */ /* 0x040fe400007a4270 */
[C---:B------:R-:W-:Y:S01]  /*1f670*/  ISETP.GT.AND P2, PT, R50.reuse, 0xe1, P0 ;  /* 0x000000e13200780c */ /* 0x040fe20000744270 */
[----:B------:R2:W-:Y:S01]  /*1f680*/  @P3 STG.E desc[UR16][R4.64+0x200], R11 ;  /* 0x0002000b04003986 */ /* 0x0005e2000c101910 */
[----:B------:R-:W-:Y:S01]  /*1f690*/  ISETP.GT.AND P3, PT, R50, 0xe8, P1 ;  /* 0x000000e83200780c */ /* 0x000fe20000f64270 */
[----:B0-----:R-:W-:-:S04]  /*1f6a0*/  IMAD.WIDE.U32 R8, R32, 0x1c, R6 ;  /* 0x0000001c20087825 */ /* 0x001fc800078e0006 */
[----:B----4-:R-:W-:Y:S01]  /*1f6b0*/  FMUL R13, R44, UR21 ;  /* 0x000000152c0d7c20 */ /* 0x010fe20008400000 */
[----:B------:R-:W-:Y:S01]  /*1f6c0*/  FMUL R15, R43, UR21 ;  /* 0x000000152b0f7c20 */ /* 0x000fe20008400000 */
[----:B------:R-:W-:Y:S01]  /*1f6d0*/  FMUL R17, R42, UR21 ;  /* 0x000000152a117c20 */ /* 0x000fe20008400000 */
[----:B------:R-:W-:Y:S02]  /*1f6e0*/  IADD3 R9, R0, R9, RZ ;  /* 0x0000000900097210 */ /* 0x000fe40007ffe0ff */
[----:B------:R0:W-:Y:S04]  /*1f6f0*/  @P6 STG.E desc[UR16][R6.64+0x200], R13 ;  /* 0x0002000d06006986 */ /* 0x0001e8000c101910 */
[----:B------:R4:W-:Y:S01]  /*1f700*/  @P5 STG.E desc[UR16][R4.64+0x220], R15 ;  /* 0x0002200f04005986 */ /* 0x0009e2000c101910 */
[----:B------:R-:W-:-:S03]  /*1f710*/  ISETP.GT.AND P5, PT, R50, 0xe8, P0 ;  /* 0x000000e83200780c */ /* 0x000fc600007a4270 */
[----:B------:R4:W-:Y:S01]  /*1f720*/  @P2 STG.E desc[UR16][R6.64+0x220], R17 ;  /* 0x0002201106002986 */ /* 0x0009e2000c101910 */
[----:B---3--:R-:W-:Y:S01]  /*1f730*/  FMUL R19, R41, UR21 ;  /* 0x0000001529137c20 */ /* 0x008fe20008400000 */
[C---:B------:R-:W-:Y:S02]  /*1f740*/  ISETP.GT.AND P2, PT, R50.reuse, 0xe9, P1 ;  /* 0x000000e93200780c */ /* 0x040fe40000f44270 */
[----:B------:R-:W-:Y:S02]  /*1f750*/  ISETP.GT.AND P6, PT, R50, 0xe9, P0 ;  /* 0x000000e93200780c */ /* 0x000fe400007c4270 */
[----:B------:R-:W-:Y:S01]  /*1f760*/  @P3 STG.E desc[UR16][R8.64+0x200], R19 ;  /* 0x0002001308003986 */ /* 0x000fe2000c101910 */
[----:B-1----:R-:W-:-:S04]  /*1f770*/  IADD3 R2, P3, R6, R24, RZ ;  /* 0x0000001806027210 */ /* 0x002fc80007f7e0ff */
[----:B------:R-:W-:Y:S02]  /*1f780*/  IADD3.X R3, R7, R33, RZ, P3, !PT ;  /* 0x0000002107037210 */ /* 0x000fe40001ffe4ff */
[----:B------:R-:W-:Y:S01]  /*1f790*/  ISETP.GT.AND P3, PT, R50, 0xf0, P1 ;  /* 0x000000f03200780c */ /* 0x000fe20000f64270 */
[----:B--2---:R-:W-:Y:S01]  /*1f7a0*/  FMUL R11, R40, UR21 ;  /* 0x00000015280b7c20 */ /* 0x004fe20008400000 */
[----:B0-----:R-:W-:-:S04]  /*1f7b0*/  FMUL R13, R39, UR21 ;  /* 0x00000015270d7c20 */ /* 0x001fc80008400000 */
[----:B------:R-:W-:Y:S04]  /*1f7c0*/  @P2 STG.E desc[UR16][R2.64+0x200], R11 ;  /* 0x0002000b02002986 */ /* 0x000fe8000c101910 */
[----:B------:R0:W-:Y:S01]  /*1f7d0*/  @P5 STG.E desc[UR16][R8.64+0x220], R13 ;  /* 0x0002200d08005986 */ /* 0x0001e2000c101910 */
[----:B------:R-:W-:Y:S01]  /*1f7e0*/  ISETP.GT.AND P5, PT, R50, 0xf1, P1 ;  /* 0x000000f13200780c */ /* 0x000fe20000fa4270 */
[----:B----4-:R-:W-:Y:S01]  /*1f7f0*/  IMAD.WIDE.U32 R4, R32, 0x1c, R2 ;  /* 0x0000001c20047825 */ /* 0x010fe200078e0002 */
[----:B------:R-:W-:-:S03]  /*1f800*/  IADD3 R6, P2, R2, R24, RZ ;  /* 0x0000001802067210 */ /* 0x000fc60007f5e0ff */
[----:B------:R-:W-:Y:S01]  /*1f810*/  FMUL R15, R35, UR21 ;  /* 0x00000015230f7c20 */ /* 0x000fe20008400000 */
[----:B------:R-:W-:Y:S01]  /*1f820*/  FMUL R17, R34, UR21 ;  /* 0x0000001522117c20 */ /* 0x000fe20008400000 */
[----:B------:R-:W-:Y:S01]  /*1f830*/  IMAD.IADD R5, R0, 0x1, R5 ;  /* 0x0000000100057824 */ /* 0x000fe200078e0205 */
[----:B------:R-:W-:Y:S01]  /*1f840*/  IADD3.X R7, R3, R33, RZ, P2, !PT ;  /* 0x0000002103077210 */ /* 0x000fe200017fe4ff */
[----:B0-----:R-:W-:Y:S01]  /*1f850*/  FMUL R9, R31, UR21 ;  /* 0x000000151f097c20 */ /* 0x001fe20008400000 */
[----:B------:R-:W-:Y:S01]  /*1f860*/  IADD3 R24, P2, R6, R24, RZ ;  /* 0x0000001806187210 */ /* 0x000fe20007f5e0ff */
[----:B------:R-:W-:Y:S01]  /*1f870*/  FMUL R11, R30, UR21 ;  /* 0x000000151e0b7c20 */ /* 0x000fe20008400000 */
[----:B------:R-:W-:-:S03]  /*1f880*/  FMUL R13, R29, UR21 ;  /* 0x000000151d0d7c20 */ /* 0x000fc60008400000 */
[----:B------:R-:W-:Y:S02]  /*1f890*/  IMAD.X R25, R7, 0x1, R33, P2 ;  /* 0x0000000107197824 */ /* 0x000fe400010e0621 */
[----:B-----5:R-:W-:-:S05]  /*1f8a0*/  FMUL R21, R38, UR21 ;  /* 0x0000001526157c20 */ /* 0x020fca0008400000 */
[----:B------:R0:W-:Y:S01]  /*1f8b0*/  @P6 STG.E desc[UR16][R2.64+0x220], R21 ;  /* 0x0002201502006986 */ /* 0x0001e2000c101910 */
[----:B------:R-:W-:-:S03]  /*1f8c0*/  ISETP.GT.AND P6, PT, R50, 0xf0, P0 ;  /* 0x000000f03200780c */ /* 0x000fc600007c4270 */
[----:B------:R1:W-:Y:S01]  /*1f8d0*/  @P3 STG.E desc[UR16][R4.64+0x200], R15 ;  /* 0x0002000f04003986 */ /* 0x0003e2000c101910 */
[----:B------:R-:W-:-:S03]  /*1f8e0*/  ISETP.GT.AND P3, PT, R50, 0xf8, P1 ;  /* 0x000000f83200780c */ /* 0x000fc60000f64270 */
[----:B------:R-:W-:Y:S01]  /*1f8f0*/  @P5 STG.E desc[UR16][R6.64+0x200], R17 ;  /* 0x0002001106005986 */ /* 0x000fe2000c101910 */
[C---:B------:R-:W-:Y:S02]  /*1f900*/  ISETP.GT.AND P5, PT, R50.reuse, 0xf1, P0 ;  /* 0x000000f13200780c */ /* 0x040fe400007a4270 */
[----:B------:R-:W-:Y:S01]  /*1f910*/  ISETP.GT.AND P1, PT, R50, 0xf9, P1 ;  /* 0x000000f93200780c */ /* 0x000fe20000f24270 */
[----:B0-----:R-:W-:Y:S02]  /*1f920*/  IMAD.WIDE.U32 R2, R32, 0x1c, R6 ;  /* 0x0000001c20027825 */ /* 0x001fe400078e0006 */
[----:B------:R0:W-:Y:S01]  /*1f930*/  @P6 STG.E desc[UR16][R4.64+0x220], R9 ;  /* 0x0002200904006986 */ /* 0x0001e2000c101910 */
[C---:B------:R-:W-:Y:S02]  /*1f940*/  ISETP.GT.AND P6, PT, R50.reuse, 0xf8, P0 ;  /* 0x000000f83200780c */ /* 0x040fe400007c4270 */
[----:B------:R-:W-:Y:S02]  /*1f950*/  ISETP.GT.AND P0, PT, R50, 0xf9, P0 ;  /* 0x000000f93200780c */ /* 0x000fe40000704270 */
[----:B------:R-:W-:Y:S01]  /*1f960*/  IADD3 R3, R0, R3, RZ ;  /* 0x0000000300037210 */ /* 0x000fe20007ffe0ff */
[----:B-1----:R-:W-:-:S02]  /*1f970*/  FMUL R15, R26, UR21 ;  /* 0x000000151a0f7c20 */ /* 0x002fc40008400000 */
[----:B------:R1:W-:Y:S01]  /*1f980*/  @P5 STG.E desc[UR16][R6.64+0x220], R11 ;  /* 0x0002200b06005986 */ /* 0x0003e2000c101910 */
[----:B0-----:R-:W-:Y:S01]  /*1f990*/  FMUL R5, R28, UR21 ;  /* 0x000000151c057c20 */ /* 0x001fe20008400000 */
[----:B------:R-:W-:Y:S02]  /*1f9a0*/  FMUL R9, R27, UR21 ;  /* 0x000000151b097c20 */ /* 0x000fe40008400000 */
[----:B------:R1:W-:Y:S04]  /*1f9b0*/  @P3 STG.E desc[UR16][R2.64+0x200], R13 ;  /* 0x0002000d02003986 */ /* 0x0003e8000c101910 */
[----:B------:R1:W-:Y:S04]  /*1f9c0*/  @P1 STG.E desc[UR16][R24.64+0x200], R5 ;  /* 0x0002000518001986 */ /* 0x0003e8000c101910 */
[----:B------:R1:W-:Y:S04]  /*1f9d0*/  @P6 STG.E desc[UR16][R2.64+0x220], R9 ;  /* 0x0002200902006986 */ /* 0x0003e8000c101910 */
[----:B------:R1:W-:Y:S02]  /*1f9e0*/  @P0 STG.E desc[UR16][R24.64+0x220], R15 ;  /* 0x0002200f18000986 */ /* 0x0003e4000c101910 */
.L_x_411:
[----:B------:R-:W-:Y:S05]  /*1f9f0*/  BSYNC B0 ;  /* 0x0000000000007941 */ /* 0x000fea0003800000 */
.L_x_27:
[----:B01----:R-:W2:Y:S04]  /*1fa00*/  LDL.LU R3, [R1+0x46c] ;  /* 0x00046c0001037983 */ /* 0x003ea80000300800 */
[----:B------:R-:W2:Y:S01]  /*1fa10*/  LDL.LU R2, [R1+0x470] ;  /* 0x0004700001027983 */ /* 0x000ea20000300800 */
[----:B------:R-:W-:Y:S01]  /*1fa20*/  ULDC UR6, c[0x0][0xc] ;  /* 0x0000030000067ab9 */ /* 0x000fe20000000800 */
[----:B------:R-:W-:Y:S01]  /*1fa30*/  ULDC UR7, c[0x0][0x10] ;  /* 0x0000040000077ab9 */ /* 0x000fe20000000800 */
[----:B---3--:R-:W2:Y:S01]  /*1fa40*/  LDC R5, c[0x0][0x14] ;  /* 0x00000500ff057b82 */ /* 0x008ea20000000800 */
[----:B------:R-:W-:Y:S01]  /*1fa50*/  UIMAD.WIDE.U32 UR6, UR6, UR7, URZ ;  /* 0x00000007060672a5 */ /* 0x000fe2000f8e003f */
[----:B------:R0:W5:Y:S01]  /*1fa60*/  LDL R24, [R1+0x4] ;  /* 0x0000040001187983 */ /* 0x0001620000100800 */
[----:B------:R-:W-:Y:S01]  /*1fa70*/  UMOV UR13, 0xffffffff ;  /* 0xffffffff000d7882 */ /* 0x000fe20000000000 */
[----:B------:R-:W-:-:S03]  /*1fa80*/  PRMT R0, RZ, 0x7610, R0 ;  /* 0x00007610ff007816 */ /* 0x000fc60000000000 */
[----:B--2---:R-:W-:-:S04]  /*1fa90*/  IMAD.WIDE.U32 R2, R5, UR6, R2 ;  /* 0x0000000605027c25 */ /* 0x004fc8000f8e0002 */
[----:B------:R-:W-:Y:S01]  /*1faa0*/  IMAD R5, R5, UR7, RZ ;  /* 0x0000000705057c24 */ /* 0x000fe2000f8e02ff */
[----:B------:R-:W-:Y:S01]  /*1fab0*/  ULDC.64 UR6, c[0x0][0x750] ;  /* 0x0001d40000067ab9 */ /* 0x000fe20000000a00 */
[----:B------:R-:W-:Y:S02]  /*1fac0*/  MOV R13, R2 ;  /* 0x00000002000d7202 */ /* 0x000fe40000000f00 */
[----:B------:R-:W-:Y:S01]  /*1fad0*/  ISETP.GE.U32.AND P0, PT, R2, UR6, PT ;  /* 0x0000000602007c0c */ /* 0x000fe2000bf06070 */
[----:B------:R-:W-:Y:S01]  /*1fae0*/  IMAD.MOV.U32 R2, RZ, RZ, -0x1 ;  /* 0xffffffffff027424 */ /* 0x000fe200078e00ff */
[----:B------:R-:W-:-:S04]  /*1faf0*/  IADD3 R14, R3, R5, RZ ;  /* 0x00000005030e7210 */ /* 0x000fc80007ffe0ff */
[----:B------:R-:W-:Y:S01]  /*1fb00*/  ISETP.GE.U32.AND.EX P0, PT, R14, UR7, PT, P0 ;  /* 0x000000070e007c0c */ /* 0x000fe2000bf06100 */
[----:B------:R0:W-:Y:S04]  /*1fb10*/  STL [R1+0x46c], R14 ;  /* 0x00046c0e01007387 */ /* 0x0001e80000100800 */
[----:B------:R0:W-:Y:S04]  /*1fb20*/  STL [R1+0x470], R13 ;  /* 0x0004700d01007387 */ /* 0x0001e80000100800 */
[----:B------:R0:W-:Y:S04]  /*1fb30*/  STL [R1+0x474], R2 ;  /* 0x0004740201007387 */ /* 0x0001e80000100800 */
[----:B------:R-:W-:Y:S05]  /*1fb40*/  @P0 BRA `(.L_x_412) ;  /* 0x0000000400780947 */ /* 0x000fea0003800000 */
[----:B------:R-:W1:Y:S01]  /*1fb50*/  S2R R8, SR_CTAID.X ;  /* 0x0000000000087919 */ /* 0x000e620000002500 */
[----:B------:R-:W-:Y:S01]  /*1fb60*/  ULDC.64 UR18, c[0x0][0x728] ;  /* 0x0001ca0000127ab9 */ /* 0x000fe20000000a00 */
[----:B------:R-:W2:Y:S01]  /*1fb70*/  LDC R9, c[0x0][0x144] ;  /* 0x00005100ff097b82 */ /* 0x000ea20000000800 */
[----:B------:R-:W-:Y:S01]  /*1fb80*/  ULDC UR6, c[0x0][0x150] ;  /* 0x0000540000067ab9 */ /* 0x000fe20000000800 */
[----:B------:R-:W3:Y:S01]  /*1fb90*/  S2R R11, SR_CTAID.Y ;  /* 0x00000000000b7919 */ /* 0x000ee20000002600 */
[----:B------:R-:W-:Y:S01]  /*1fba0*/  ISETP.NE.U32.AND P0, PT, RZ, UR18, PT ;  /* 0x00000012ff007c0c */ /* 0x000fe2000bf05070 */
[----:B------:R-:W-:Y:S01]  /*1fbb0*/  ULDC UR15, c[0x0][0x730] ;  /* 0x0001cc00000f7ab9 */ /* 0x000fe20000000800 */
[----:B------:R-:W-:Y:S02]  /*1fbc0*/  R2UR UR10, R13 ;  /* 0x000000000d0a72ca */ /* 0x000fe400000e0000 */
[----:B------:R-:W-:Y:S01]  /*1fbd0*/  ISETP.NE.AND.EX P0, PT, RZ, UR19, PT, P0 ;  /* 0x00000013ff007c0c */ /* 0x000fe2000bf05300 */
[----:B------:R-:W0:Y:S01]  /*1fbe0*/  LDC.64 R6, c[0x0][0x720] ;  /* 0x0001c800ff067b82 */ /* 0x000e220000000a00 */
[----:B------:R-:W-:-:S02]  /*1fbf0*/  R2UR UR11, R14 ;  /* 0x000000000e0b72ca */ /* 0x000fc400000e0000 */
[----:B-1----:R-:W-:-:S05]  /*1fc00*/  I2FP.F32.U32 R0, R8 ;  /* 0x0000000800007245 */ /* 0x002fca0000201000 */
[----:B------:R-:W-:-:S06]  /*1fc10*/  FMUL R0, R0, UR6 ;  /* 0x0000000600007c20 */ /* 0x000fcc0008400000 */
[----:B------:R-:W1:Y:S01]  /*1fc20*/  F2I.U32.TRUNC.NTZ R0, R0 ;  /* 0x0000000000007305 */ /* 0x000e62000020f000 */
[----:B---3--:R-:W-:Y:S05]  /*1fc30*/  @!P0 BRA `(.L_x_413) ;  /* 0x0000000000308947 */ /* 0x008fea0003800000 */
        /* <DEDUP_REMOVED lines=12> */
.L_x_413:
[----:B------:R-:W-:Y:S01]  /*1fd00*/  USHF.R.U64 UR13, UR10, UR15, UR11 ;  /* 0x0000000f0a0d7299 */ /* 0x000fe2000800120b */
[----:B------:R-:W3:Y:S01]  /*1fd10*/  LDC.64 R20, c[0x0][0x740] ;  /* 0x0001d000ff147b82 */ /* 0x000ee20000000a00 */
[----:B------:R-:W-:Y:S01]  /*1fd20*/  USHF.R.U32.HI UR6, URZ, UR15, UR11 ;  /* 0x0000000f3f067299 */ /* 0x000fe2000801160b */
[----:B-1----:R-:W-:Y:S01]  /*1fd30*/  IADD3 R10, -R0, RZ, RZ ;  /* 0x000000ff000a7210 */ /* 0x002fe20007ffe1ff */
[----:B0-----:R-:W-:Y:S02]  /*1fd40*/  IMAD.MOV.U32 R2, RZ, RZ, R13 ;  /* 0x000000ffff027224 */ /* 0x001fe400078e000d */
[----:B------:R-:W-:Y:S02]  /*1fd50*/  IADD3 R5, P0, RZ, -UR13, RZ ;  /* 0x8000000dff057c10 */ /* 0x000fe4000ff1e0ff */
[----:B--2---:R-:W-:Y:S01]  /*1fd60*/  IMAD R17, R9, R10, R8 ;  /* 0x0000000a09117224 */ /* 0x004fe200078e0208 */
[----:B------:R-:W0:Y:S01]  /*1fd70*/  LDC R4, c[0x0][0x718] ;  /* 0x0001c600ff047b82 */ /* 0x000e220000000800 */
[----:B------:R-:W-:Y:S01]  /*1fd80*/  IADD3.X R3, RZ, ~UR6, RZ, P0, !PT ;  /* 0x80000006ff037c10 */ /* 0x000fe200087fe4ff */
[----:B------:R-:W-:-:S04]  /*1fd90*/  ULDC UR6, c[0x0][0x154] ;  /* 0x0000550000067ab9 */ /* 0x000fc80000000800 */
[----:B------:R-:W-:Y:S01]  /*1fda0*/  IMAD R0, R3, R6, RZ ;  /* 0x0000000603007224 */ /* 0x000fe200078e02ff */
[----:B------:R-:W-:Y:S01]  /*1fdb0*/  MOV R3, R14 ;  /* 0x0000000e00037202 */ /* 0x000fe20000000f00 */
[----:B------:R-:W1:Y:S02]  /*1fdc0*/  LDC R12, c[0x0][0x708] ;  /* 0x0001c200ff0c7b82 */ /* 0x000e640000000800 */
[----:B------:R-:W-:-:S06]  /*1fdd0*/  IMAD.WIDE.U32 R2, R5, R6, R2 ;  /* 0x0000000605027225 */ /* 0x000fcc00078e0002 */
[----:B------:R-:W2:Y:S01]  /*1fde0*/  LDC R16, c[0x0][0x758] ;  /* 0x0001d600ff107b82 */ /* 0x000ea20000000800 */
[----:B------:R-:W-:Y:S01]  /*1fdf0*/  IMAD R5, R5, R7, R0 ;  /* 0x0000000705057224 */ /* 0x000fe200078e0200 */
[----:B------:R-:W-:Y:S02]  /*1fe00*/  I2FP.F32.U32 R0, R11 ;  /* 0x0000000b00007245 */ /* 0x000fe40000201000 */
[----:B---3--:R-:W-:Y:S02]  /*1fe10*/  ISETP.NE.U32.AND P0, PT, R20, RZ, PT ;  /* 0x000000ff1400720c */ /* 0x008fe40003f05070 */
[----:B------:R-:W-:Y:S01]  /*1fe20*/  IADD3 R3, R3, R5, RZ ;  /* 0x0000000503037210 */ /* 0x000fe20007ffe0ff */
[----:B------:R-:W-:Y:S01]  /*1fe30*/  FMUL R0, R0, UR6 ;  /* 0x0000000600007c20 */ /* 0x000fe20008400000 */
[----:B------:R-:W3:Y:S01]  /*1fe40*/  LDC R14, c[0x0][0x148] ;  /* 0x00005200ff0e7b82 */ /* 0x000ee20000000800 */
[----:B------:R-:W-:Y:S01]  /*1fe50*/  ISETP.NE.AND.EX P0, PT, R21, RZ, PT, P0 ;  /* 0x000000ff1500720c */ /* 0x000fe20003f05300 */
[----:B------:R-:W-:Y:S01]  /*1fe60*/  IMAD.MOV.U32 R5, RZ, RZ, -0x1 ;  /* 0xffffffffff057424 */ /* 0x000fe200078e00ff */
[-CC-:B0-----:R-:W-:Y:S01]  /*1fe70*/  SHF.R.U64 R10, R2, R4.reuse, R3.reuse ;  /* 0x00000004020a7219 */ /* 0x181fe20000001203 */
[----:B------:R0:W0:Y:S01]  /*1fe80*/  F2I.U32.TRUNC.NTZ R13, R0 ;  /* 0x00000000000d7305 */ /* 0x000022000020f000 */
[----:B------:R-:W-:-:S02]  /*1fe90*/  SHF.R.U32.HI R3, RZ, R4, R3 ;  /* 0x00000004ff037219 */ /* 0x000fc40000011603 */
[----:B------:R-:W-:Y:S01]  /*1fea0*/  MOV R7, 0x1 ;  /* 0x0000000100077802 */ /* 0x000fe20000000f00 */
[----:B------:R-:W0:Y:S01]  /*1feb0*/  LDC R15, c[0x0][0x700] ;  /* 0x0001c000ff0f7b82 */ /* 0x000e220000000800 */
[-CC-:B-1----:R-:W-:Y:S02]  /*1fec0*/  SHF.R.U64 R8, R10, R12.reuse, R3.reuse ;  /* 0x0000000c0a087219 */ /* 0x182fe40000001203 */
[----:B------:R-:W-:-:S05]  /*1fed0*/  SHF.R.U32.HI R3, RZ, R12, R3 ;  /* 0x0000000cff037219 */ /* 0x000fca0000011603 */
[----:B------:R-:W1:Y:S01]  /*1fee0*/  LDC R18, c[0x0][0x748] ;  /* 0x0001d200ff127b82 */ /* 0x000e620000000800 */
[-C--:B--2---:R-:W-:Y:S02]  /*1fef0*/  SHF.L.U32 R5, R5, R16.reuse, RZ ;  /* 0x0000001005057219 */ /* 0x084fe400000006ff */
[-CC-:B------:R-:W-:Y:S02]  /*1ff00*/  SHF.R.U64 R12, R8, R16.reuse, R3.reuse ;  /* 0x00000010080c7219 */ /* 0x180fe40000001203 */
[-C--:B------:R-:W-:Y:S02]  /*1ff10*/  SHF.R.U32.HI R3, RZ, R16.reuse, R3 ;  /* 0x00000010ff037219 */ /* 0x080fe40000011603 */
[----:B------:R-:W-:Y:S01]  /*1ff20*/  SHF.L.U32 R16, R7, R16, RZ ;  /* 0x0000001007107219 */ /* 0x000fe200000006ff */
[----:B------:R-:W2:Y:S01]  /*1ff30*/  LDC R22, c[0x0][0x738] ;  /* 0x0001ce00ff167b82 */ /* 0x000ea20000000800 */
[----:B------:R-:W-:Y:S02]  /*1ff40*/  LOP3.LUT R19, RZ, R5, RZ, 0x33, !PT ;  /* 0x00000005ff137212 */ /* 0x000fe400078e33ff */
[----:B------:R-:W-:-:S05]  /*1ff50*/  MOV R2, R12 ;  /* 0x0000000c00027202 */ /* 0x000fca0000000f00 */
[----:B------:R-:W0:Y:S01]  /*1ff60*/  LDC R23, c[0x0][0x710] ;  /* 0x0001c400ff177b82 */ /* 0x000e220000000800 */
[----:B------:R-:W-:Y:S05]  /*1ff70*/  @!P0 BRA `(.L_x_414) ;  /* 0x0000000000288947 */ /* 0x000fea0003800000 */
[----:B------:R-:W4:Y:S02]  /*1ff80*/  LDC R7, c[0x0][0x74c] ;  /* 0x0001d300ff077b82 */ /* 0x000f240000000800 */
[----:B----4-:R-:W-:-:S05]  /*1ff90*/  IADD3 R7, P0, R12, R7, RZ ;  /* 0x000000070c077210 */ /* 0x010fca0007f1e0ff */
[----:B------:R-:W-:-:S04]  /*1ffa0*/  IMAD.X R9, RZ, RZ, R3, P0 ;  /* 0x000000ffff097224 */ /* 0x000fc800000e0603 */
[----:B------:R-:W-:-:S04]  /*1ffb0*/  IMAD.WIDE.U32 R2, R9, R20, RZ ;  /* 0x0000001409027225 */ /* 0x000fc800078e00ff */
[----:B------:R-:W-:-:S04]  /*1ffc0*/  IMAD.WIDE.U32 R4, P0, R7, R21, R2 ;  /* 0x0000001507047225 */ /* 0x000fc80007800002 */
[----:B------:R-:W-:Y:S01]  /*1ffd0*/  IMAD.WIDE.U32 R2, R7, R20, RZ ;  /* 0x0000001407027225 */ /* 0x000fe200078e00ff */
[----:B------:R-:W-:Y:S02]  /*1ffe0*/  IADD3.X R7, RZ, RZ, RZ, P0, !PT ;  /* 0x000000ffff077210 */ /* 0x000fe400007fe4ff */
[----:B------:R-:W-:Y:S02]  /*1fff0*/  MOV R6, R5 ;  /* 0x0000000500067202 */ /* 0x000fe40000000f00 */
[----:B------:R-:W-:-:S05]  /*20000*/  IADD3 RZ, P0, R3, R4, RZ ;  /* 0x0000000403ff7210 */ /* 0x000fca0007f1e0ff */
[----:B------:R-:W-:-:S08]  /*20010*/  IMAD.WIDE.U32.X R2, R9, R21, R6, P0 ;  /* 0x0000001509027225 */ /* 0x000fd000000e0406 */
.L_x_414:
[----:B01----:R-:W-:Y:S01]  /*20020*/  SHF.R.U64 R0, R2, R18, R3 ;  /* 0x0000001202007219 */ /* 0x003fe20000001203 */
[----:B------:R-:W-:Y:S01]  /*20030*/  IMAD.MOV R13, RZ, RZ, -R13 ;  /* 0x000000ffff0d7224 */ /* 0x000fe200078e0a0d */
[----:B------:R-:W-:Y:S01]  /*20040*/  LOP3.LUT R5, R8, R19, RZ, 0xc0, !PT ;  /* 0x0000001308057212 */ /* 0x000fe200078ec0ff */
[----:B------:R-:W-:Y:S01]  /*20050*/  IMAD.MOV.U32 R4, RZ, RZ, 0x1 ;  /* 0x00000001ff047424 */ /* 0x000fe200078e00ff */
[----:B------:R-:W-:Y:S01]  /*20060*/  IADD3 R7, R15, -0x1, RZ ;  /* 0xffffffff0f077810 */ /* 0x000fe20007ffe0ff */
[----:B---3--:R-:W-:Y:S01]  /*20070*/  @P4 IMAD R17, R14, R13, R11 ;  /* 0x0000000d0e114224 */ /* 0x008fe200078e020b */
[----:B------:R-:W-:Y:S01]  /*20080*/  IADD3 R3, -R0, RZ, RZ ;  /* 0x000000ff00037210 */ /* 0x000fe20007ffe1ff */
[----:B------:R-:W-:Y:S01]  /*20090*/  IMAD R2, R16, R0, R5 ;  /* 0x0000000010027224 */ /* 0x000fe200078e0205 */
[----:B------:R-:W-:-:S03]  /*200a0*/  LOP3.LUT R5, R10, R7, RZ, 0xc0, !PT ;  /* 0x000000070a057212 */ /* 0x000fc600078ec0ff */
[----:B--2---:R-:W-:Y:S02]  /*200b0*/  IMAD R0, R3, R22, R12 ;  /* 0x0000001603007224 */ /* 0x004fe400078e020c */
[----:B------:R-:W-:Y:S02]  /*200c0*/  IMAD R2, R2, R23, R17 ;  /* 0x0000001702027224 */ /* 0x000fe400078e0211 */
[----:B------:R-:W-:Y:S01]  /*200d0*/  IMAD R3, R0, R15, R5 ;  /* 0x0000000f00037224 */ /* 0x000fe200078e0205 */
[----:B------:R-:W-:-:S04]  /*200e0*/  PRMT R0, R4, 0x7610, R0 ;  /* 0x0000761004007816 */ /* 0x000fc80000000000 */
[----:B------:R-:W-:Y:S02]  /*200f0*/  SEL R4, R3, R2, !P4 ;  /* 0x0000000203047207 */ /* 0x000fe40006000000 */
[----:B-----5:R-:W-:-:S03]  /*20100*/  SEL R24, R2, R3, !P4 ;  /* 0x0000000302187207 */ /* 0x020fc60006000000 */
[----:B------:R1:W-:Y:S04]  /*20110*/  STL [R1+0x474], R4 ;  /* 0x0004740401007387 */ /* 0x0003e80000100800 */
[----:B------:R1:W-:Y:S02]  /*20120*/  STL [R1+0x4], R24 ;  /* 0x0000041801007387 */ /* 0x0003e40000100800 */
.L_x_412:
[----:B------:R-:W-:Y:S02]  /*20130*/  LOP3.LUT P0, RZ, R0, 0xff, RZ, 0xc0, !PT ;  /* 0x000000ff00ff7812 */ /* 0x000fe4000780c0ff */
[----:B-----5:R-:W-:-:S05]  /*20140*/  MOV R0, R24 ;  /* 0x0000001800007202 */ /* 0x020fca0000000f00 */
[----:B------:R2:W-:Y:S06]  /*20150*/  STL [R1+0x478], R0 ;  /* 0x0004780001007387 */ /* 0x0005ec0000100800 */
[----:B------:R-:W-:Y:S05]  /*20160*/  @P0 BRA `(.L_x_415) ;  /* 0xfffffe1000700947 */ /* 0x000fea000383ffff */
[----:B------:R-:W-:Y:S05]  /*20170*/  EXIT ;  /* 0x000000000000794d */ /* 0x000fea0003800000 */
.L_x_7:
[----:B------:R-:W2:Y:S01]  /*20180*/  LDL R17, [R1+0x470] ;  /* 0x0004700001117983 */ /* 0x000ea20000100800 */
[----:B------:R-:W-:-:S03]  /*20190*/  ULDC.64 UR4, c[0x0][0x750] ;  /* 0x0001d40000047ab9 */ /* 0x000fc60000000a00 */
[----:B------:R-:W3:Y:S01]  /*201a0*/  LDL R20, [R1+0x46c] ;  /* 0x00046c0001147983 */ /* 0x000ee20000100800 */
[----:B------:R-:W-:Y:S01]  /*201b0*/  PRMT R5, RZ, 0x7610, R5 ;  /* 0x00007610ff057816 */ /* 0x000fe20000000005 */
[----:B------:R-:W-:Y:S01]  /*201c0*/  IMAD.MOV.U32 R8, RZ, RZ, -0x1 ;  /* 0xffffffffff087424 */ /* 0x000fe200078e00ff */
[----:B------:R-:W-:Y:S02]  /*201d0*/  MOV R4, 0xffffffff ;  /* 0xffffffff00047802 */ /* 0x000fe40000000f00 */
[----:B------:R-:W-:Y:S02]  /*201e0*/  MOV R11, 0xffffffff ;  /* 0xffffffff000b7802 */ /* 0x000fe40000000f00 */
[----:B--2---:R-:W-:-:S04]  /*201f0*/  ISETP.GE.U32.AND P0, PT, R17, UR4, PT ;  /* 0x0000000411007c0c */ /* 0x004fc8000bf06070 */
[----:B---3--:R-:W-:-:S13]  /*20200*/  ISETP.GE.U32.AND.EX P0, PT, R20, UR5, PT, P0 ;  /* 0x0000000514007c0c */ /* 0x008fda000bf06100 */
[----:B------:R-:W-:Y:S05]  /*20210*/  @P0 BRA `(.L_x_416) ;  /* 0x00000004002c0947 */ /* 0x000fea0003800000 */
[----:B0-----:R-:W0:Y:S01]  /*20220*/  LDC.64 R10, c[0x0][0x728] ;  /* 0x0001ca00ff0a7b82 */ /* 0x001e220000000a00 */
[----:B------:R-:W-:Y:S01]  /*20230*/  MOV R8, R17 ;  /* 0x0000001100087202 */ /* 0x000fe20000000f00 */
[----:B------:R-:W-:-:S06]  /*20240*/  IMAD.MOV.U32 R9, RZ, RZ, R20 ;  /* 0x000000ffff097224 */ /* 0x000fcc00078e0014 */
[----:B------:R-:W1:Y:S08]  /*20250*/  LDC R16, c[0x0][0x730] ;  /* 0x0001cc00ff107b82 */ /* 0x000e700000000800 */
[----:B------:R-:W2:Y:S01]  /*20260*/  LDC.64 R18, c[0x0][0x720] ;  /* 0x0001c800ff127b82 */ /* 0x000ea20000000a00 */
[----:B0-----:R-:W-:-:S04]  /*20270*/  ISETP.NE.U32.AND P0, PT, R10, RZ, PT ;  /* 0x000000ff0a00720c */ /* 0x001fc80003f05070 */
[----:B------:R-:W-:-:S13]  /*20280*/  ISETP.NE.AND.EX P0, PT, R11, RZ, PT, P0 ;  /* 0x000000ff0b00720c */ /* 0x000fda0003f05300 */
[----:B-12---:R-:W-:Y:S05]  /*20290*/  @!P0 BRA `(.L_x_417) ;  /* 0x0000000000288947 */ /* 0x006fea0003800000 */
[----:B------:R-:W0:Y:S02]  /*202a0*/  LDC R4, c[0x0][0x734] ;  /* 0x0001cd00ff047b82 */ /* 0x000e240000000800 */
[----:B0-----:R-:W-:-:S04]  /*202b0*/  IADD3 R9, P0, R17, R4, RZ ;  /* 0x0000000411097210 */ /* 0x001fc80007f1e0ff */
[----:B------:R-:W-:-:S05]  /*202c0*/  IADD3.X R15, RZ, R20, RZ, P0, !PT ;  /* 0x00000014ff0f7210 */ /* 0x000fca00007fe4ff */
[----:B------:R-:W-:-:S04]  /*202d0*/  IMAD.WIDE.U32 R4, R15, R10, RZ ;  /* 0x0000000a0f047225 */ /* 0x000fc800078e00ff */
[----:B------:R-:W-:-:S04]  /*202e0*/  IMAD.WIDE.U32 R6, P0, R9, R11, R4 ;  /* 0x0000000b09067225 */ /* 0x000fc80007800004 */
[----:B------:R-:W-:Y:S01]  /*202f0*/  IMAD.WIDE.U32 R4, R9, R10, RZ ;  /* 0x0000000a09047225 */ /* 0x000fe200078e00ff */
[----:B------:R-:W-:-:S03]  /*20300*/  IADD3.X R9, RZ, RZ, RZ, P0, !PT ;  /* 0x000000ffff097210 */ /* 0x000fc600007fe4ff */
[----:B------:R-:W-:Y:S01]  /*20310*/  IMAD.MOV.U32 R8, RZ, RZ, R7 ;  /* 0x000000ffff087224 */ /* 0x000fe200078e0007 */
[----:B------:R-:W-:-:S05]  /*20320*/  IADD3 RZ, P0, R5, R6, RZ ;  /* 0x0000000605ff7210 */ /* 0x000fca0007f1e0ff */
[----:B------:R-:W-:-:S08]  /*20330*/  IMAD.WIDE.U32.X R8, R15, R11, R8, P0 ;  /* 0x0000000b0f087225 */ /* 0x000fd000000e0408 */
.L_x_417:
[----:B------:R-:W0:Y:S01]  /*20340*/  LDC.64 R22, c[0x0][0x740] ;  /* 0x0001d000ff167b82 */ /* 0x000e220000000a00 */
[-CC-:B------:R-:W-:Y:S02]  /*20350*/  SHF.R.U64 R14, R8, R16.reuse, R9.reuse ;  /* 0x00000010080e7219 */ /* 0x180fe40000001209 */
[----:B------:R-:W-:Y:S02]  /*20360*/  SHF.R.U32.HI R4, RZ, R16, R9 ;  /* 0x00000010ff047219 */ /* 0x000fe40000011609 */
[----:B------:R-:W-:-:S03]  /*20370*/  IADD3 R7, P0, RZ, -R14, RZ ;  /* 0x8000000eff077210 */ /* 0x000fc60007f1e0ff */
[----:B------:R-:W1:Y:S01]  /*20380*/  LDC R8, c[0x0][0x718] ;  /* 0x0001c600ff087b82 */ /* 0x000e620000000800 */
[----:B------:R-:W-:Y:S02]  /*20390*/  IADD3.X R5, RZ, ~R4, RZ, P0, !PT ;  /* 0x80000004ff057210 */ /* 0x000fe400007fe4ff */
[----:B------:R-:W-:-:S03]  /*203a0*/  MOV R4, R17 ;  /* 0x0000001100047202 */ /* 0x000fc60000000f00 */
[-C--:B------:R-:W-:Y:S02]  /*203b0*/  IMAD R6, R5, R18.reuse, RZ ;  /* 0x0000001205067224 */ /* 0x080fe400078e02ff */
[----:B------:R-:W2:Y:S01]  /*203c0*/  LDC R16, c[0x0][0x708] ;  /* 0x0001c200ff107b82 */ /* 0x000ea20000000800 */
[----:B------:R-:W-:Y:S02]  /*203d0*/  IMAD.MOV.U32 R5, RZ, RZ, R20 ;  /* 0x000000ffff057224 */ /* 0x000fe400078e0014 */
[----:B------:R-:W-:Y:S02]  /*203e0*/  IMAD.MOV.U32 R20, RZ, RZ, 0x1 ;  /* 0x00000001ff147424 */ /* 0x000fe400078e00ff */
[----:B------:R-:W-:-:S03]  /*203f0*/  IMAD.WIDE.U32 R4, R7, R18, R4 ;  /* 0x0000001207047225 */ /* 0x000fc600078e0004 */
[----:B------:R-:W3:Y:S01]  /*20400*/  LDC R21, c[0x0][0x758] ;  /* 0x0001d600ff157b82 */ /* 0x000ee20000000800 */
[----:B------:R-:W-:Y:S01]  /*20410*/  IMAD R7, R7, R19, R6 ;  /* 0x0000001307077224 */ /* 0x000fe200078e0206 */
[----:B0-----:R-:W-:Y:S02]  /*20420*/  ISETP.NE.U32.AND P0, PT, R22, RZ, PT ;  /* 0x000000ff1600720c */ /* 0x001fe40003f05070 */
[----:B------:R-:W-:Y:S02]  /*20430*/  MOV R6, 0xffffffff ;  /* 0xffffffff00067802 */ /* 0x000fe40000000f00 */
[----:B------:R-:W-:Y:S02]  /*20440*/  IADD3 R5, R5, R7, RZ ;  /* 0x0000000705057210 */ /* 0x000fe40007ffe0ff */
[----:B------:R-:W0:Y:S01]  /*20450*/  LDC R17, c[0x0][0x700] ;  /* 0x0001c000ff117b82 */ /* 0x000e220000000800 */
[----:B------:R-:W-:Y:S02]  /*20460*/  ISETP.NE.AND.EX P0, PT, R23, RZ, PT, P0 ;  /* 0x000000ff1700720c */ /* 0x000fe40003f05300 */
[----:B-1----:R-:W-:-:S02]  /*20470*/  SHF.R.U64 R10, R4, R8, R5 ;  /* 0x00000008040a7219 */ /* 0x002fc40000001205 */
[----:B------:R-:W-:-:S03]  /*20480*/  SHF.R.U32.HI R5, RZ, R8, R5 ;  /* 0x00000008ff057219 */ /* 0x000fc60000011605 */
[----:B------:R-:W1:Y:S01]  /*20490*/  LDC R18, c[0x0][0x748] ;  /* 0x0001d200ff127b82 */ /* 0x000e620000000800 */
[-CC-:B--2---:R-:W-:Y:S02]  /*204a0*/  SHF.R.U64 R15, R10, R16.reuse, R5.reuse ;  /* 0x000000100a0f7219 */ /* 0x184fe40000001205 */
[----:B------:R-:W-:-:S05]  /*204b0*/  SHF.R.U32.HI R4, RZ, R16, R5 ;  /* 0x00000010ff047219 */ /* 0x000fca0000011605 */
[----:B------:R-:W2:Y:S01]  /*204c0*/  LDC R19, c[0x0][0x738] ;  /* 0x0001ce00ff137b82 */ /* 0x000ea20000000800 */
[-C--:B---3--:R-:W-:Y:S02]  /*204d0*/  SHF.L.U32 R6, R6, R21.reuse, RZ ;  /* 0x0000001506067219 */ /* 0x088fe400000006ff */
[-CC-:B------:R-:W-:Y:S02]  /*204e0*/  SHF.R.U64 R16, R15, R21.reuse, R4.reuse ;  /* 0x000000150f107219 */ /* 0x180fe40000001204 */
[----:B------:R-:W-:Y:S02]  /*204f0*/  SHF.R.U32.HI R5, RZ, R21, R4 ;  /* 0x00000015ff057219 */ /* 0x000fe40000011604 */
[----:B------:R-:W-:Y:S01]  /*20500*/  LOP3.LUT R24, RZ, R6, RZ, 0x33, !PT ;  /* 0x00000006ff187212 */ /* 0x000fe200078e33ff */
[----:B------:R-:W3:Y:S01]  /*20510*/  LDC R25, c[0x0][0x710] ;  /* 0x0001c400ff197b82 */ /* 0x000ee20000000800 */
[----:B------:R-:W-:Y:S01]  /*20520*/  MOV R4, R16 ;  /* 0x0000001000047202 */ /* 0x000fe20000000f00 */
[----:B------:R-:W-:Y:S06]  /*20530*/  @!P0 BRA `(.L_x_418) ;  /* 0x0000000000288947 */ /* 0x000fec0003800000 */
[----:B------:R-:W4:Y:S02]  /*20540*/  LDC R9, c[0x0][0x74c] ;  /* 0x0001d300ff097b82 */ /* 0x000f240000000800 */
[----:B----4-:R-:W-:-:S04]  /*20550*/  IADD3 R9, P0, R16, R9, RZ ;  /* 0x0000000910097210 */ /* 0x010fc80007f1e0ff */
[----:B------:R-:W-:-:S05]  /*20560*/  IADD3.X R11, RZ, R5, RZ, P0, !PT ;  /* 0x00000005ff0b7210 */ /* 0x000fca00007fe4ff */
[----:B------:R-:W-:-:S04]  /*20570*/  IMAD.WIDE.U32 R4, R11, R22, RZ ;  /* 0x000000160b047225 */ /* 0x000fc800078e00ff */
[----:B------:R-:W-:-:S04]  /*20580*/  IMAD.WIDE.U32 R6, P0, R9, R23, R4 ;  /* 0x0000001709067225 */ /* 0x000fc80007800004 */
[----:B------:R-:W-:Y:S01]  /*20590*/  IMAD.WIDE.U32 R4, R9, R22, RZ ;  /* 0x0000001609047225 */ /* 0x000fe200078e00ff */
[----:B------:R-:W-:-:S03]  /*205a0*/  MOV R8, R7 ;  /* 0x0000000700087202 */ /* 0x000fc60000000f00 */
[----:B------:R-:W-:Y:S01]  /*205b0*/  IMAD.X R9, RZ, RZ, RZ, P0 ;  /* 0x000000ffff097224 */ /* 0x000fe200000e06ff */
[----:B------:R-:W-:-:S05]  /*205c0*/  IADD3 RZ, P0, R5, R6, RZ ;  /* 0x0000000605ff7210 */ /* 0x000fca0007f1e0ff */
[----:B------:R-:W-:-:S08]  /*205d0*/  IMAD.WIDE.U32.X R4, R11, R23, R8, P0 ;  /* 0x000000170b047225 */ /* 0x000fd000000e0408 */
.L_x_418:
[----:B-1----:R-:W-:Y:S01]  /*205e0*/  SHF.R.U64 R4, R4, R18, R5 ;  /* 0x0000001204047219 */ /* 0x002fe20000001205 */
[----:B------:R-:W-:Y:S01]  /*205f0*/  @P4 IMAD R0, R13, R12, R2 ;  /* 0x0000000c0d004224 */ /* 0x000fe200078e0202 */
[----:B------:R-:W-:Y:S02]  /*20600*/  SHF.L.U32 R20, R20, R21, RZ ;  /* 0x0000001514147219 */ /* 0x000fe400000006ff */
[----:B------:R-:W-:Y:S01]  /*20610*/  LOP3.LUT R3, R15, R24, RZ, 0xc0, !PT ;  /* 0x000000180f037212 */ /* 0x000fe200078ec0ff */
[----:B------:R-:W-:Y:S01]  /*20620*/  IMAD.MOV R5, RZ, RZ, -R4 ;  /* 0x000000ffff057224 */ /* 0x000fe200078e0a04 */
[----:B0-----:R-:W-:Y:S02]  /*20630*/  IADD3 R7, R17, -0x1, RZ ;  /* 0xffffffff11077810 */ /* 0x001fe40007ffe0ff */
[----:B------:R-:W-:Y:S01]  /*20640*/  MOV R11, R14 ;  /* 0x0000000e000b7202 */ /* 0x000fe20000000f00 */
[----:B------:R-:W-:Y:S01]  /*20650*/  IMAD R3, R20, R4, R3 ;  /* 0x0000000414037224 */ /* 0x000fe200078e0203 */
[----:B------:R-:W-:Y:S01]  /*20660*/  LOP3.LUT R7, R10, R7, RZ, 0xc0, !PT ;  /* 0x000000070a077212 */ /* 0x000fe200078ec0ff */
[----:B--2---:R-:W-:Y:S01]  /*20670*/  IMAD R2, R5, R19, R16 ;  /* 0x0000001305027224 */ /* 0x004fe200078e0210 */
[----:B------:R-:W-:Y:S01]  /*20680*/  MOV R5, 0x1 ;  /* 0x0000000100057802 */ /* 0x000fe20000000f00 */
[----:B---3--:R-:W-:-:S02]  /*20690*/  IMAD R0, R3, R25, R0 ;  /* 0x0000001903007224 */ /* 0x008fc400078e0200 */
[----:B------:R-:W-:-:S05]  /*206a0*/  IMAD R3, R2, R17, R7 ;  /* 0x0000001102037224 */ /* 0x000fca00078e0207 */
[----:B------:R-:W-:Y:S02]  /*206b0*/  SEL R8, R3, R0, !P4 ;  /* 0x0000000003087207 */ /* 0x000fe40006000000 */
[----:B------:R-:W-:-:S07]  /*206c0*/  SEL R4, R0, R3, !P4 ;  /* 0x0000000300047207 */ /* 0x000fce0006000000 */
.L_x_416:
[----:B------:R-:W-:-:S08]  /*206d0*/  NOP ;  /* 0x0000000000007918 */ /* 0x000fd00000000000 */
[----:B0-----:R-:W0:-:S00]  /*206e0*/  USETMAXREG.DEALLOC.CTAPOOL 0x18 ;  /* 0x00000018000079c8 */ /* 0x001e0000080e0500 */
[----:B------:R-:W-:-:S13]  /*206f0*/  ISETP.NE.AND P0, PT, RZ, UR8, PT ;  /* 0x00000008ff007c0c */ /* 0x000fda000bf05270 */
[----:B------:R-:W-:Y:S05]  /*20700*/  @P0 EXIT ;  /* 0x000000000000094d */ /* 0x000fea0003800000 */
[----:B0-----:R-:W-:Y:S01]  /*20710*/  LOP3.LUT P0, RZ, R5, 0xff, RZ, 0xc0, !PT ;  /* 0x000000ff05ff7812 */ /* 0x001fe2000780c0ff */
[----:B------:R-:W-:Y:S01]  /*20720*/  IMAD.MOV.U32 R0, RZ, RZ, 0x1 ;  /* 0x00000001ff007424 */ /* 0x000fe200078e00ff */
[----:B------:R-:W-:-:S11]  /*20730*/  MOV R6, RZ ;  /* 0x000000ff00067202 */ /* 0x000fd60000000f00 */
[----:B------:R-:W-:Y:S05]  /*20740*/  @!P0 BRA `(.L_x_419) ;  /* 0x0000000c009c8947 */ /* 0x000fea0003800000 */
[----:B------:R-:W0:Y:S01]  /*20750*/  LDC R0, c[0x0][0x28c] ;  /* 0x0000a300ff007b82 */ /* 0x000e220000000800 */
[----:B------:R-:W1:Y:S01]  /*20760*/  S2R R10, SR_CgaCtaId ;  /* 0x00000000000a7919 */ /* 0x000e620000008800 */
[----:B------:R-:W-:Y:S01]  /*20770*/  ULDC UR5, c[0x0][0x758] ;  /* 0x0001d60000057ab9 */ /* 0x000fe20000000800 */
[----:B------:R-:W-:Y:S01]  /*20780*/  UMOV UR7, 0xffffffff ;  /* 0xffffffff00077882 */ /* 0x000fe20000000000 */
[----:B------:R-:W-:Y:S01]  /*20790*/  ULDC UR6, c[0x0][0xc] ;  /* 0x0000030000067ab9 */ /* 0x000fe20000000800 */
[----:B------:R-:W-:Y:S01]  /*207a0*/  USHF.L.U32 UR9, UR7, UR5, URZ ;  /* 0x0000000507097299 */ /* 0x000fe2000800063f */
[----:B------:R-:W-:Y:S01]  /*207b0*/  BSSY B0, `(.L_x_419) ;  /* 0x00000e0000007945 */ /* 0x000fe20003800000 */
[----:B------:R-:W-:Y:S01]  /*207c0*/  UMOV UR8, 0x1 ;  /* 0x0000000100087882 */ /* 0x000fe20000000000 */
[----:B------:R-:W-:Y:S01]  /*207d0*/  ULDC UR7, c[0x0][0x10] ;  /* 0x0000040000077ab9 */ /* 0x000fe20000000800 */
[----:B------:R-:W-:Y:S01]  /*207e0*/  USHF.L.U32 UR5, UR8, UR5, URZ ;  /* 0x0000000508057299 */ /* 0x000fe2000800063f */
[----:B------:R-:W-:Y:S01]  /*207f0*/  IMAD.MOV.U32 R9, RZ, RZ, 0x1 ;  /* 0x00000001ff097424 */ /* 0x000fe200078e00ff */
[----:B------:R-:W-:Y:S01]  /*20800*/  UIMAD.WIDE.U32 UR6, UR6, UR7, URZ ;  /* 0x00000007060672a5 */ /* 0x000fe2000f8e003f */
[----:B------:R-:W-:Y:S01]  /*20810*/  MOV R6, RZ ;  /* 0x000000ff00067202 */ /* 0x000fe20000000f00 */
[----:B------:R-:W-:Y:S01]  /*20820*/  ULDC UR8, c[0x0][0x14] ;  /* 0x0000050000087ab9 */ /* 0x000fe20000000800 */
[----:B------:R-:W-:Y:S01]  /*20830*/  ULDC UR4, c[0x0][0x700] ;  /* 0x0001c00000047ab9 */ /* 0x000fe20000000800 */
[----:B------:R-:W-:-:S02]  /*20840*/  UIMAD.WIDE.U32 UR34, UR6, UR8, URZ ;  /* 0x00000008062272a5 */ /* 0x000fc4000f8e003f */
[----:B------:R-:W-:Y:S02]  /*20850*/  UIMAD UR7, UR7, UR8, URZ ;  /* 0x00000008070772a4 */ /* 0x000fe4000f8e023f */
[----:B------:R-:W-:Y:S02]  /*20860*/  ULOP3.LUT UR21, UR14, 0x2, URZ, 0xfc, !UPT ;  /* 0x000000020e157892 */ /* 0x000fe4000f8efc3f */
[----:B------:R-:W-:Y:S02]  /*20870*/  UIADD3 UR4, UR4, -0x1, URZ ;  /* 0xffffffff04047890 */ /* 0x000fe4000fffe03f */
[----:B------:R-:W-:Y:S01]  /*20880*/  ULOP3.LUT UR6, URZ, UR9, URZ, 0x33, !UPT ;  /* 0x000000093f067292 */ /* 0x000fe2000f8e333f */
[----:B0-----:R-:W-:Y:S01]  /*20890*/  IADD3 R0, R0, 0x7f, RZ ;  /* 0x0000007f00007810 */ /* 0x001fe20007ffe0ff */
[----:B------:R-:W-:Y:S01]  /*208a0*/  UIADD3 UR7, UR35, UR7, URZ ;  /* 0x0000000723077290 */ /* 0x000fe2000fffe03f */
[----:B------:R-:W-:Y:S02]  /*208b0*/  ULDC.64 UR36, c[0x0][0x198] ;  /* 0x0000660000247ab9 */ /* 0x000fe40000000a00 */
[----:B------:R-:W-:-:S04]  /*208c0*/  SHF.R.S32.HI R3, RZ, 0x1f, R0 ;  /* 0x0000001fff037819 */ /* 0x000fc80000011400 */
[----:B------:R-:W-:Y:S01]  /*208d0*/  LEA.HI R3, R3, R0, RZ, 0x7 ;  /* 0x0000000003037211 */ /* 0x000fe200078f38ff */
[----:B------:R-:W-:Y:S01]  /*208e0*/  IMAD.MOV.U32 R0, RZ, RZ, 0x1 ;  /* 0x00000001ff007424 */ /* 0x000fe200078e00ff */
[C---:B-1----:R-:W-:Y:S02]  /*208f0*/  SHF.L.U32 R19, R10.reuse, 0x7, RZ ;  /* 0x000000070a137819 */ /* 0x042fe400000006ff */
[----:B------:R-:W-:Y:S02]  /*20900*/  SHF.L.U32 R10, R10, 0xe, RZ ;  /* 0x0000000e0a0a7819 */ /* 0x000fe400000006ff */
[----:B------:R-:W-:Y:S02]  /*20910*/  SHF.R.S32.HI R7, RZ, 0x7, R3 ;  /* 0x00000007ff077819 */ /* 0x000fe40000011403 */
[----:B------:R-:W-:Y:S02]  /*20920*/  LOP3.LUT R19, R19, 0x80, RZ, 0xc0, !PT ;  /* 0x0000008013137812 */ /* 0x000fe400078ec0ff */
[----:B------:R-:W-:-:S02]  /*20930*/  LOP3.LUT R10, R10, 0x4000, RZ, 0xc0, !PT ;  /* 0x000040000a0a7812 */ /* 0x000fc400078ec0ff */
[----:B------:R-:W-:-:S07]  /*20940*/  IADD3 R20, R7, 0x1, RZ ;  /* 0x0000000107147810 */ /* 0x000fce0007ffe0ff */
.L_x_430:
[----:B------:R-:W-:-:S03]  /*20950*/  UMOV UR8, 0xffffffff ;  /* 0xffffffff00087882 */ /* 0x000fc60000000000 */
[----:B------:R-:W-:Y:S05]  /*20960*/  BRA.DIV UR8, `(.L_x_420) ;  /* 0x0000000e08f87947 */ /* 0x000fea000b800000 */
[----:B------:R-:W-:-:S13]  /*20970*/  ELECT P0, URZ, PT ;  /* 0x00000000003f782f */ /* 0x000fda0003800000 */
.L_x_441:
[----:B------:R-:W0:Y:S01]  /*20980*/  LDC R2, c[0x0][0x28c] ;  /* 0x0000a300ff027b82 */ /* 0x000e220000000800 */
[----:B------:R-:W-:Y:S01]  /*20990*/  BSSY B1, `(.L_x_421) ;  /* 0x000004a000017945 */ /* 0x000fe20003800000 */
[----:B0-----:R-:W-:-:S13]  /*209a0*/  ISETP.LT.OR P0, PT, R2, 0x1, !P0 ;  /* 0x000000010200780c */ /* 0x001fda0004701670 */
[----:B------:R-:W-:Y:S05]  /*209b0*/  @P0 BRA `(.L_x_422) ;  /* 0x00000004001c0947 */ /* 0x000fea0003800000 */
[----:B------:R-:W-:Y:S01]  /*209c0*/  IMAD R2, R8, 0x100, R19 ;  /* 0x0000010008027824 */ /* 0x000fe200078e0213 */
[C---:B------:R-:W-:Y:S01]  /*209d0*/  SHF.L.U32 R3, R4.reuse, 0x2, RZ ;  /* 0x0000000204037819 */ /* 0x040fe200000006ff */
[----:B------:R-:W-:Y:S01]  /*209e0*/  IMAD.MOV.U32 R5, RZ, RZ, RZ ;  /* 0x000000ffff057224 */ /* 0x000fe200078e00ff */
[----:B------:R-:W-:Y:S01]  /*209f0*/  SHF.L.U32 R4, R4, 0x8, RZ ;  /* 0x0000000804047819 */ /* 0x000fe200000006ff */
[----:B------:R-:W-:Y:S01]  /*20a00*/  IMAD.MOV.U32 R13, RZ, RZ, R0 ;  /* 0x000000ffff0d7224 */ /* 0x000fe200078e0000 */
[----:B------:R-:W-:Y:S02]  /*20a10*/  MOV R8, RZ ;  /* 0x000000ff00087202 */ /* 0x000fe40000000f00 */
[----:B------:R-:W-:Y:S02]  /*20a20*/  MOV R12, R20 ;  /* 0x00000014000c7202 */ /* 0x000fe40000000f00 */
[----:B------:R-:W-:Y:S02]  /*20a30*/  MOV R14, R6 ;  /* 0x00000006000e7202 */ /* 0x000fe40000000f00 */
[----:B------:R-:W-:-:S07]  /*20a40*/  MOV R15, RZ ;  /* 0x000000ff000f7202 */ /* 0x000fce0000000f00 */
.L_x_425:
[----:B------:R-:W0:Y:S01]  /*20a50*/  S2R R16, SR_CgaCtaId ;  /* 0x0000000000107919 */ /* 0x000e220000008800 */
[----:B------:R-:W-:Y:S02]  /*20a60*/  MOV R17, 0x400 ;  /* 0x0000040000117802 */ /* 0x000fe40000000f00 */
[----:B------:R-:W-:Y:S02]  /*20a70*/  SHF.L.U32 R18, R13, 0x1f, RZ ;  /* 0x0000001f0d127819 */ /* 0x000fe400000006ff */
[----:B0-----:R-:W-:-:S05]  /*20a80*/  LEA R16, R16, R17, 0x18 ;  /* 0x0000001110107211 */ /* 0x001fca00078ec0ff */
[----:B------:R-:W-:-:S04]  /*20a90*/  IMAD R17, R14, 0x8, R16 ;  /* 0x000000080e117824 */ /* 0x000fc800078e0210 */
[----:B------:R-:W0:Y:S02]  /*20aa0*/  SYNCS.PHASECHK.TRANS64.TRYWAIT P0, [R17+URZ+0x20], R18 ;  /* 0x00002012110075a7 */ /* 0x000e24000800017f */
[----:B0-----:R-:W-:Y:S05]  /*20ab0*/  @!P0 BRA `(.L_x_423) ;  /* 0x0000000c00c48947 */ /* 0x001fea0003800000 */
.L_x_442:
[----:B0-----:R-:W0:Y:S01]  /*20ac0*/  S2R R18, SR_TID.X ;  /* 0x0000000000127919 */ /* 0x001e220000002100 */
[----:B------:R-:W-:-:S04]  /*20ad0*/  UPRMT UR8, UR21, 0x9910, URZ ;  /* 0x0000991015087896 */ /* 0x000fc8000800003f */
[----:B------:R-:W-:Y:S01]  /*20ae0*/  UISETP.NE.AND UP0, UPT, UR8, 0x2, UPT ;  /* 0x000000020800788c */ /* 0x000fe2000bf05270 */
[----:B0-----:R-:W-:-:S13]  /*20af0*/  LOP3.LUT P0, RZ, R18, 0x7f, RZ, 0xc0, !PT ;  /* 0x0000007f12ff7812 */ /* 0x001fda000780c0ff */
[----:B------:R-:W0:Y:S02]  /*20b00*/  @!P0 LDC R18, c[0x0][0x640] ;  /* 0x00019000ff128b82 */ /* 0x000e240000000800 */
[----:B0-----:R0:W-:Y:S01]  /*20b10*/  @!P0 SYNCS.ARRIVE.TRANS64 RZ, [R17+URZ], R18 ;  /* 0x0000001211ff89a7 */ /* 0x0011e2000800003f */
[----:B------:R-:W-:-:S13]  /*20b20*/  PLOP3.LUT P0, PT, PT, PT, UP0, 0x80, 0x0 ;  /* 0x000000000000781c */ /* 0x000fda0003f0f008 */
[----:B0-----:R-:W-:Y:S05]  /*20b30*/  @P0 BRA `(.L_x_424) ;  /* 0x0000000000040947 */ /* 0x001fea0003800000 */
[----:B------:R-:W-:Y:S01]  /*20b40*/  BPT.TRAP 0x1 ;  /* 0x000000040000795c */ /* 0x000fe20000300000 */
.L_x_424:
[----:B------:R-:W-:Y:S01]  /*20b50*/  R2UR UR25, R17 ;  /* 0x00000000111972ca */ /* 0x000fe200000e0000 */
[----:B------:R-:W-:Y:S01]  /*20b60*/  UIADD3 UR22, UP0, UR36, 0xf0, URZ ;  /* 0x000000f024167890 */ /* 0x000fe2000ff1e03f */
[-C--:B------:R-:W-:Y:S01]  /*20b70*/  LEA R17, R14, R16.reuse, 0xe ;  /* 0x000000100e117211 */ /* 0x080fe200078e70ff */
[----:B------:R-:W-:Y:S01]  /*20b80*/  UIADD3 UR30, UP1, UR36, 0x1f0, URZ ;  /* 0x000001f0241e7890 */ /* 0x000fe2000ff3e03f */
[----:B------:R-:W-:Y:S01]  /*20b90*/  R2UR UR15, R16 ;  /* 0x00000000100f72ca */ /* 0x000fe200000e0000 */
[----:B------:R-:W-:Y:S01]  /*20ba0*/  UIADD3 UR38, UP2, UR36, 0x2f0, URZ ;  /* 0x000002f024267890 */ /* 0x000fe2000ff5e03f */
[----:B------:R-:W-:Y:S01]  /*20bb0*/  R2UR UR24, R17 ;  /* 0x00000000111872ca */ /* 0x000fe200000e0000 */
[----:B------:R-:W-:Y:S01]  /*20bc0*/  UIADD3.X UR23, URZ, UR37, URZ, UP0, !UPT ;  /* 0x000000253f177290 */ /* 0x000fe200087fe43f */
[C---:B------:R-:W-:Y:S01]  /*20bd0*/  LEA R17, R14.reuse, R16, 0xc ;  /* 0x000000100e117211 */ /* 0x040fe200078e60ff */
[----:B------:R-:W-:Y:S01]  /*20be0*/  IMAD R16, R14, 0x8000, R10 ;  /* 0x000080000e107824 */ /* 0x000fe200078e020a */
[----:B------:R-:W-:Y:S01]  /*20bf0*/  R2UR UR28, R11 ;  /* 0x000000000b1c72ca */ /* 0x000fe200000e0000 */
[----:B------:R-:W-:Y:S01]  /*20c00*/  UIADD3.X UR31, URZ, UR37, URZ, UP1, !UPT ;  /* 0x000000253f1f7290 */ /* 0x000fe20008ffe43f */
[----:B------:R-:W-:Y:S01]  /*20c10*/  R2UR UR8, R17 ;  /* 0x00000000110872ca */ /* 0x000fe200000e0000 */
[----:B------:R-:W-:Y:S01]  /*20c20*/  UIADD3.X UR39, URZ, UR37, URZ, UP2, !UPT ;  /* 0x000000253f277290 */ /* 0x000fe200097fe43f */
[----:B------:R-:W-:Y:S01]  /*20c30*/  R2UR UR16, R16 ;  /* 0x00000000101072ca */ /* 0x000fe200000e0000 */
[----:B------:R-:W-:Y:S01]  /*20c40*/  UMOV UR32, 0x0 ;  /* 0x0000000000207882 */ /* 0x000fe20000000000 */
[----:B------:R-:W-:Y:S01]  /*20c50*/  IADD3 R12, R12, -0x1, RZ ;  /* 0xffffffff0c0c7810 */ /* 0x000fe20007ffe0ff */
[----:B------:R-:W-:Y:S01]  /*20c60*/  UMOV UR33, 0x10000000 ;  /* 0x1000000000217882 */ /* 0x000fe20000000000 */
[----:B------:R-:W-:Y:S01]  /*20c70*/  R2UR UR26, R8 ;  /* 0x00000000081a72ca */ /* 0x000fe200000e0000 */
[----:B------:R-:W-:Y:S01]  /*20c80*/  UIADD3 UR24, UR24, 0x100, URZ ;  /* 0x0000010018187890 */ /* 0x000fe2000fffe03f */
[----:B------:R-:W-:Y:S01]  /*20c90*/  R2UR UR27, R4 ;  /* 0x00000000041b72ca */ /* 0x000fe200000e0000 */
[----:B------:R-:W-:Y:S01]  /*20ca0*/  UMOV UR10, URZ ;  /* 0x0000003f000a7c82 */ /* 0x000fe20008000000 */
[----:B------:R-:W-:Y:S01]  /*20cb0*/  R2UR UR11, R3 ;  /* 0x00000000030b72ca */ /* 0x000fe200000e0000 */
[----:B------:R-:W-:Y:S01]  /*20cc0*/  UMOV UR9, UR25 ;  /* 0x0000001900097c82 */ /* 0x000fe20008000000 */
[----:B------:R-:W-:Y:S01]  /*20cd0*/  R2UR UR12, R15 ;  /* 0x000000000f0c72ca */ /* 0x000fe200000e0000 */
[----:B------:R-:W-:Y:S01]  /*20ce0*/  UIADD3 UR8, UR8, 0x30100, URZ ;  /* 0x0003010008087890 */ /* 0x000fe2000fffe03f */
[----:B------:R-:W-:Y:S01]  /*20cf0*/  R2UR UR18, R5 ;  /* 0x00000000051272ca */ /* 0x000fe200000e0000 */
[----:B------:R-:W-:Y:S01]  /*20d00*/  UIADD3 UR16, UR15, 0x10100, UR16 ;  /* 0x000101000f107890 */ /* 0x000fe2000fffe010 */
[----:B------:R-:W-:Y:S01]  /*20d10*/  R2UR UR19, R2 ;  /* 0x00000000021372ca */ /* 0x000fe200000e0000 */
[----:B------:R-:W-:Y:S01]  /*20d20*/  UMOV UR13, UR28 ;  /* 0x0000001c000d7c82 */ /* 0x000fe20008000000 */
[----:B------:R-:W-:Y:S01]  /*20d30*/  ISETP.GT.AND P1, PT, R12, 0x1, PT ;  /* 0x000000010c00780c */ /* 0x000fe20003f24270 */
[----:B------:R-:W-:Y:S01]  /*20d40*/  UMOV UR15, 0x30000 ;  /* 0x00030000000f7882 */ /* 0x000fe20000000000 */
[----:B------:R-:W-:Y:S01]  /*20d50*/  IADD3 R14, R14, 0x1, RZ ;  /* 0x000000010e0e7810 */ /* 0x000fe20007ffe0ff */
[----:B------:R0:W-:Y:S01]  /*20d60*/  UTMALDG.3D [UR24], [UR22], desc[UR32] ;  /* 0x00002018160075b4 */ /* 0x0001e20008011000 */
[----:B------:R-:W-:Y:S01]  /*20d70*/  UMOV UR17, UR25 ;  /* 0x0000001900117c82 */ /* 0x000fe20008000000 */
[----:B------:R-:W-:Y:S01]  /*20d80*/  UMOV UR20, UR28 ;  /* 0x0000001c00147c82 */ /* 0x000fe20008000000 */
[----:B------:R-:W-:Y:S01]  /*20d90*/  ISETP.NE.AND P0, PT, R14, 0x4, PT ;  /* 0x000000040e00780c */ /* 0x000fe20003f05270 */
[----:B------:R-:W-:Y:S01]  /*20da0*/  VIADD R15, R15, 0x1 ;  /* 0x000000010f0f7836 */ /* 0x000fe20000000000 */
[----:B------:R-:W-:-:S02]  /*20db0*/  IADD3 R8, R8, 0x40, RZ ;  /* 0x0000004008087810 */ /* 0x000fc40007ffe0ff */
[----:B------:R-:W-:Y:S01]  /*20dc0*/  SEL R16, RZ, 0x1, P0 ;  /* 0x00000001ff107807 */ /* 0x000fe20000000000 */
[----:B------:R0:W-:Y:S01]  /*20dd0*/  UTMALDG.4D [UR8], [UR30], desc[UR32] ;  /* 0x000020081e0075b4 */ /* 0x0001e20008019000 */
[----:B------:R-:W-:Y:S02]  /*20de0*/  IADD3 R5, R5, 0x80, RZ ;  /* 0x0000008005057810 */ /* 0x000fe40007ffe0ff */
[----:B------:R-:W-:Y:S02]  /*20df0*/  LOP3.LUT R13, R13, R16, RZ, 0x3c, !PT ;  /* 0x000000100d0d7212 */ /* 0x000fe400078e3cff */
[----:B------:R-:W-:Y:S01]  /*20e00*/  SEL R14, R14, RZ, P0 ;  /* 0x000000ff0e0e7207 */ /* 0x000fe20000000000 */
[----:B------:R0:W-:Y:S02]  /*20e10*/  UTMALDG.3D.MULTICAST [UR16], [UR38], UR15, desc[UR32] ;  /* 0x00002010260073b4 */ /* 0x0001e4000801180f */
[----:B0-----:R-:W-:Y:S05]  /*20e20*/  @P1 BRA `(.L_x_425) ;  /* 0xfffffffc00081947 */ /* 0x001fea000383ffff */
.L_x_422:
[----:B------:R-:W-:Y:S05]  /*20e30*/  BSYNC B1 ;  /* 0x0000000000017941 */ /* 0x000fea0003800000 */
.L_x_421:
[----:B------:R-:W2:Y:S01]  /*20e40*/  LDL.LU R17, [R1+0x46c] ;  /* 0x00046c0001117983 */ /* 0x000ea20000300800 */
[----:B------:R-:W-:Y:S01]  /*20e50*/  LOP3.LUT P2, RZ, R9, 0xff, RZ, 0xc0, !PT ;  /* 0x000000ff09ff7812 */ /* 0x000fe2000784c0ff */
[----:B------:R-:W-:Y:S01]  /*20e60*/  IMAD.IADD R6, R7, 0x1, R6 ;  /* 0x0000000107067824 */ /* 0x000fe200078e0206 */
[----:B------:R-:W-:Y:S01]  /*20e70*/  ULDC.64 UR8, c[0x0][0x750] ;  /* 0x0001d40000087ab9 */ /* 0x000fe20000000a00 */
[----:B------:R-:W3:Y:S01]  /*20e80*/  LDL.LU R16, [R1+0x470] ;  /* 0x0004700001107983 */ /* 0x000ee20000300800 */
[----:B------:R-:W-:Y:S01]  /*20e90*/  BSSY B1, `(.L_x_426) ;  /* 0x000006f000017945 */ /* 0x000fe20003800000 */
[----:B------:R-:W-:Y:S01]  /*20ea0*/  MOV R4, 0xffffffff ;  /* 0xffffffff00047802 */ /* 0x000fe20000000f00 */
[----:B------:R-:W-:Y:S01]  /*20eb0*/  IMAD.MOV.U32 R11, RZ, RZ, -0x1 ;  /* 0xffffffffff0b7424 */ /* 0x000fe200078e00ff */
[----:B------:R-:W-:Y:S02]  /*20ec0*/  SHF.R.U32.HI R2, RZ, 0x2, R6 ;  /* 0x00000002ff027819 */ /* 0x000fe40000011606 */
[----:B------:R-:W-:-:S02]  /*20ed0*/  ISETP.GT.U32.AND P0, PT, R6, 0x3, PT ;  /* 0x000000030600780c */ /* 0x000fc40003f04070 */
[----:B------:R-:W-:Y:S02]  /*20ee0*/  LOP3.LUT R2, R2, 0x1, RZ, 0xc0, !PT ;  /* 0x0000000102027812 */ /* 0x000fe400078ec0ff */
[----:B------:R-:W0:Y:S01]  /*20ef0*/  @P2 S2R R3, SR_CgaCtaId ;  /* 0x0000000000032919 */ /* 0x000e220000008800 */
[C---:B------:R-:W-:Y:S02]  /*20f00*/  ISETP.LT.U32.AND P0, PT, R7.reuse, 0x4, P0 ;  /* 0x000000040700780c */ /* 0x040fe40000701070 */
[----:B------:R-:W-:Y:S02]  /*20f10*/  ISETP.NE.U32.AND P1, PT, R2, 0x1, PT ;  /* 0x000000010200780c */ /* 0x000fe40003f25070 */
[----:B------:R-:W-:Y:S02]  /*20f20*/  @P2 MOV R2, 0x400 ;  /* 0x0000040000022802 */ /* 0x000fe40000000f00 */
[----:B------:R-:W-:Y:S02]  /*20f30*/  ISETP.GT.U32.AND P1, PT, R7, 0x3, !P1 ;  /* 0x000000030700780c */ /* 0x000fe40004f24070 */
[----:B------:R-:W-:-:S02]  /*20f40*/  LOP3.LUT R6, R6, 0x3, RZ, 0xc0, !PT ;  /* 0x0000000306067812 */ /* 0x000fc400078ec0ff */
[----:B------:R-:W-:Y:S02]  /*20f50*/  MOV R8, 0xffffffff ;  /* 0xffffffff00087802 */ /* 0x000fe40000000f00 */
[----:B------:R-:W-:Y:S02]  /*20f60*/  PRMT R9, RZ, 0x7610, R9 ;  /* 0x00007610ff097816 */ /* 0x000fe40000000009 */
[----:B0-----:R-:W-:Y:S02]  /*20f70*/  @P2 LEA R2, R3, R2, 0x18 ;  /* 0x0000000203022211 */ /* 0x001fe400078ec0ff */
[----:B------:R-:W-:Y:S02]  /*20f80*/  SEL R3, RZ, 0x1, !P0 ;  /* 0x00000001ff037807 */ /* 0x000fe40004000000 */
[----:B------:R0:W-:Y:S02]  /*20f90*/  @P2 SYNCS.ARRIVE.TRANS64.A1T0 RZ, [R2+URZ+0x58], RZ ;  /* 0x000058ff02ff29a7 */ /* 0x0001e4000810003f */
[----:B0-----:R-:W-:-:S04]  /*20fa0*/  SEL R2, RZ, 0x1, !P1 ;  /* 0x00000001ff027807 */ /* 0x001fc80004800000 */
[----:B------:R-:W-:Y:S02]  /*20fb0*/  LOP3.LUT R0, R2, R0, R3, 0x96, !PT ;  /* 0x0000000002007212 */ /* 0x000fe400078e9603 */
[----:B------:R-:W-:Y:S02]  /*20fc0*/  PRMT R2, RZ, 0x7610, R2 ;  /* 0x00007610ff027816 */ /* 0x000fe40000000002 */
[----:B---3--:R-:W-:-:S04]  /*20fd0*/  IADD3 R16, P0, R16, UR34, RZ ;  /* 0x0000002210107c10 */ /* 0x008fc8000ff1e0ff */
[----:B--2---:R-:W-:Y:S01]  /*20fe0*/  IADD3.X R17, R17, UR7, RZ, P0, !PT ;  /* 0x0000000711117c10 */ /* 0x004fe200087fe4ff */
[----:B------:R0:W-:Y:S01]  /*20ff0*/  STL [R1+0x470], R16 ;  /* 0x0004701001007387 */ /* 0x0001e20000100800 */
[----:B------:R-:W-:-:S03]  /*21000*/  ISETP.GE.U32.AND P0, PT, R16, UR8, PT ;  /* 0x0000000810007c0c */ /* 0x000fc6000bf06070 */
[----:B------:R0:W-:Y:S01]  /*21010*/  STL [R1+0x46c], R17 ;  /* 0x00046c1101007387 */ /* 0x0001e20000100800 */
[----:B------:R-:W-:-:S13]  /*21020*/  ISETP.GE.U32.AND.EX P0, PT, R17, UR9, PT, P0 ;  /* 0x0000000911007c0c */ /* 0x000fda000bf06100 */
[----:B0-----:R-:W-:Y:S05]  /*21030*/  @P0 BRA `(.L_x_427) ;  /* 0x0000000400500947 */ /* 0x001fea0003800000 */
[----:B------:R-:W0:Y:S01]  /*21040*/  S2R R8, SR_CTAID.X ;  /* 0x0000000000087919 */ /* 0x000e220000002500 */
[----:B------:R-:W-:Y:S01]  /*21050*/  ULDC UR8, c[0x0][0x150] ;  /* 0x0000540000087ab9 */ /* 0x000fe20000000800 */
[----:B------:R-:W1:Y:S01]  /*21060*/  LDC R5, c[0x0][0x144] ;  /* 0x00005100ff057b82 */ /* 0x000e620000000800 */
[----:B------:R-:W-:Y:S01]  /*21070*/  ULDC UR11, c[0x0][0x730] ;  /* 0x0001cc00000b7ab9 */ /* 0x000fe20000000800 */
[----:B------:R-:W2:Y:S06]  /*21080*/  S2R R2, SR_CTAID.Y ;  /* 0x0000000000027919 */ /* 0x000eac0000002600 */
[----:B------:R-:W3:Y:S01]  /*21090*/  LDC R13, c[0x0][0x148] ;  /* 0x00005200ff0d7b82 */ /* 0x000ee20000000800 */
[----:B0-----:R-:W-:-:S02]  /*210a0*/  I2FP.F32.U32 R3, R8 ;  /* 0x0000000800037245 */ /* 0x001fc40000201000 */
[----:B--2---:R-:W-:-:S03]  /*210b0*/  I2FP.F32.U32 R4, R2 ;  /* 0x0000000200047245 */ /* 0x004fc60000201000 */
[----:B------:R-:W-:Y:S01]  /*210c0*/  FMUL R3, R3, UR8 ;  /* 0x0000000803037c20 */ /* 0x000fe20008400000 */
[----:B------:R-:W-:Y:S02]  /*210d0*/  ULDC UR8, c[0x0][0x154] ;  /* 0x0000550000087ab9 */ /* 0x000fe40000000800 */
[----:B------:R-:W-:Y:S01]  /*210e0*/  FMUL R11, R4, UR8 ;  /* 0x00000008040b7c20 */ /* 0x000fe20008400000 */
[----:B------:R-:W-:Y:S02]  /*210f0*/  ULDC.64 UR8, c[0x0][0x728] ;  /* 0x0001ca0000087ab9 */ /* 0x000fe40000000a00 */
[----:B------:R-:W0:Y:S01]  /*21100*/  F2I.U32.TRUNC.NTZ R3, R3 ;  /* 0x0000000300037305 */ /* 0x000e22000020f000 */
[----:B------:R-:W-:-:S04]  /*21110*/  ISETP.NE.U32.AND P0, PT, RZ, UR8, PT ;  /* 0x00000008ff007c0c */ /* 0x000fc8000bf05070 */
[----:B------:R-:W-:-:S03]  /*21120*/  ISETP.NE.AND.EX P0, PT, RZ, UR9, PT, P0 ;  /* 0x00000009ff007c0c */ /* 0x000fc6000bf05300 */
[----:B------:R-:W2:Y:S01]  /*21130*/  F2I.U32.TRUNC.NTZ R11, R11 ;  /* 0x0000000b000b7305 */ /* 0x000ea2000020f000 */
[----:B0-----:R-:W-:Y:S02]  /*21140*/  IADD3 R4, -R3, RZ, RZ ;  /* 0x000000ff03047210 */ /* 0x001fe40007ffe1ff */
[----:B------:R-:W-:-:S03]  /*21150*/  MOV R3, R17 ;  /* 0x0000001100037202 */ /* 0x000fc60000000f00 */
[----:B-1----:R-:W-:Y:S01]  /*21160*/  IMAD R8, R5, R4, R8 ;  /* 0x0000000405087224 */ /* 0x002fe200078e0208 */
[----:B--2---:R-:W-:-:S05]  /*21170*/  IADD3 R4, -R11, RZ, RZ ;  /* 0x000000ff0b047210 */ /* 0x004fca0007ffe1ff */
[----:B---3--:R-:W-:Y:S02]  /*21180*/  @P4 IMAD R8, R13, R4, R2 ;  /* 0x000000040d084224 */ /* 0x008fe400078e0202 */
[----:B------:R-:W-:Y:S01]  /*21190*/  IMAD.MOV.U32 R2, RZ, RZ, R16 ;  /* 0x000000ffff027224 */ /* 0x000fe200078e0010 */
[----:B------:R-:W-:Y:S06]  /*211a0*/  @!P0 BRA `(.L_x_428) ;  /* 0x0000000000288947 */ /* 0x000fec0003800000 */
[----:B------:R-:W-:Y:S02]  /*211b0*/  ULDC UR10, c[0x0][0x734] ;  /* 0x0001cd00000a7ab9 */ /* 0x000fe40000000800 */
[----:B------:R-:W-:-:S04]  /*211c0*/  IADD3 R3, P0, R16, UR10, RZ ;  /* 0x0000000a10037c10 */ /* 0x000fc8000ff1e0ff */
[----:B------:R-:W-:-:S05]  /*211d0*/  IADD3.X R11, RZ, R17, RZ, P0, !PT ;  /* 0x00000011ff0b7210 */ /* 0x000fca00007fe4ff */
[----:B------:R-:W-:-:S04]  /*211e0*/  IMAD.WIDE.U32 R4, R11, UR8, RZ ;  /* 0x000000080b047c25 */ /* 0x000fc8000f8e00ff */
[----:B------:R-:W-:-:S04]  /*211f0*/  IMAD.WIDE.U32 R4, P0, R3, UR9, R4 ;  /* 0x0000000903047c25 */ /* 0x000fc8000f800004 */
[----:B------:R-:W-:Y:S01]  /*21200*/  IMAD.WIDE.U32 R2, R3, UR8, RZ ;  /* 0x0000000803027c25 */ /* 0x000fe2000f8e00ff */
[----:B------:R-:W-:-:S04]  /*21210*/  MOV R2, R5 ;  /* 0x0000000500027202 */ /* 0x000fc80000000f00 */
[----:B------:R-:W-:Y:S01]  /*21220*/  IADD3 RZ, P1, R3, R4, RZ ;  /* 0x0000000403ff7210 */ /* 0x000fe20007f3e0ff */
[----:B------:R-:W-:-:S04]  /*21230*/  IMAD.X R3, RZ, RZ, RZ, P0 ;  /* 0x000000ffff037224 */ /* 0x000fc800000e06ff */
[----:B------:R-:W-:-:S08]  /*21240*/  IMAD.WIDE.U32.X R2, R11, UR9, R2, P1 ;  /* 0x000000090b027c25 */ /* 0x000fd000088e0402 */
.L_x_428:
[--C-:B------:R-:W-:Y:S01]  /*21250*/  SHF.R.U64 R11, R2, UR11, R3.reuse ;  /* 0x0000000b020b7c19 */ /* 0x100fe20008001203 */
[----:B------:R-:W-:Y:S01]  /*21260*/  ULDC.64 UR8, c[0x0][0x720] ;  /* 0x0001c80000087ab9 */ /* 0x000fe20000000a00 */
[----:B------:R-:W-:Y:S01]  /*21270*/  SHF.R.U32.HI R2, RZ, UR11, R3 ;  /* 0x0000000bff027c19 */ /* 0x000fe20008011603 */
[----:B------:R-:W-:Y:S01]  /*21280*/  ULDC.64 UR10, c[0x0][0x740] ;  /* 0x0001d000000a7ab9 */ /* 0x000fe20000000a00 */
[----:B------:R-:W-:Y:S02]  /*21290*/  IADD3 R13, P0, RZ, -R11, RZ ;  /* 0x8000000bff0d7210 */ /* 0x000fe40007f1e0ff */
[----:B------:R-:W-:Y:S02]  /*212a0*/  MOV R3, R17 ;  /* 0x0000001100037202 */ /* 0x000fe40000000f00 */
[----:B------:R-:W-:Y:S02]  /*212b0*/  IADD3.X R2, RZ, ~R2, RZ, P0, !PT ;  /* 0x80000002ff027210 */ /* 0x000fe400007fe4ff */
[----:B------:R-:W-:-:S03]  /*212c0*/  ISETP.NE.U32.AND P0, PT, RZ, UR10, PT ;  /* 0x0000000aff007c0c */ /* 0x000fc6000bf05070 */
[----:B------:R-:W-:Y:S01]  /*212d0*/  IMAD R2, R2, UR8, RZ ;  /* 0x0000000802027c24 */ /* 0x000fe2000f8e02ff */
[----:B------:R-:W-:-:S03]  /*212e0*/  ISETP.NE.AND.EX P0, PT, RZ, UR11, PT, P0 ;  /* 0x0000000bff007c0c */ /* 0x000fc6000bf05300 */
[----:B------:R-:W-:Y:S02]  /*212f0*/  IMAD R5, R13, UR9, R2 ;  /* 0x000000090d057c24 */ /* 0x000fe4000f8e0202 */
[----:B------:R-:W-:-:S04]  /*21300*/  IMAD.MOV.U32 R2, RZ, RZ, R16 ;  /* 0x000000ffff027224 */ /* 0x000fc800078e0010 */
[----:B------:R-:W-:Y:S01]  /*21310*/  IMAD.WIDE.U32 R2, R13, UR8, R2 ;  /* 0x000000080d027c25 */ /* 0x000fe2000f8e0002 */
[----:B------:R-:W-:-:S04]  /*21320*/  ULDC UR8, c[0x0][0x718] ;  /* 0x0001c60000087ab9 */ /* 0x000fc80000000800 */
[----:B------:R-:W-:-:S04]  /*21330*/  IADD3 R3, R3, R5, RZ ;  /* 0x0000000503037210 */ /* 0x000fc80007ffe0ff */
[--C-:B------:R-:W-:Y:S02]  /*21340*/  SHF.R.U64 R12, R2, UR8, R3.reuse ;  /* 0x00000008020c7c19 */ /* 0x100fe40008001203 */
[----:B------:R-:W-:Y:S01]  /*21350*/  SHF.R.U32.HI R3, RZ, UR8, R3 ;  /* 0x00000008ff037c19 */ /* 0x000fe20008011603 */
[----:B------:R-:W-:-:S03]  /*21360*/  ULDC UR8, c[0x0][0x708] ;  /* 0x0001c20000087ab9 */ /* 0x000fc60000000800 */
[--C-:B------:R-:W-:Y:S02]  /*21370*/  SHF.R.U64 R13, R12, UR8, R3.reuse ;  /* 0x000000080c0d7c19 */ /* 0x100fe40008001203 */
[----:B------:R-:W-:Y:S01]  /*21380*/  SHF.R.U32.HI R2, RZ, UR8, R3 ;  /* 0x00000008ff027c19 */ /* 0x000fe20008011603 */
[----:B------:R-:W-:-:S03]  /*21390*/  ULDC UR8, c[0x0][0x758] ;  /* 0x0001d60000087ab9 */ /* 0x000fc60000000800 */
[--C-:B------:R-:W-:Y:S02]  /*213a0*/  SHF.R.U64 R14, R13, UR8, R2.reuse ;  /* 0x000000080d0e7c19 */ /* 0x100fe40008001202 */
[----:B------:R-:W-:-:S03]  /*213b0*/  SHF.R.U32.HI R15, RZ, UR8, R2 ;  /* 0x00000008ff0f7c19 */ /* 0x000fc60008011602 */
[----:B------:R-:W-:Y:S01]  /*213c0*/  IMAD.MOV.U32 R2, RZ, RZ, R14 ;  /* 0x000000ffff027224 */ /* 0x000fe200078e000e */
[----:B------:R-:W-:Y:S01]  /*213d0*/  MOV R3, R15 ;  /* 0x0000000f00037202 */ /* 0x000fe20000000f00 */
        /* <DEDUP_REMOVED lines=11> */
.L_x_429:
[----:B------:R-:W-:Y:S01]  /*21490*/  ULDC UR8, c[0x0][0x748] ;  /* 0x0001d20000087ab9 */ /* 0x000fe20000000800 */
[----:B------:R-:W-:Y:S02]  /*214a0*/  LOP3.LUT R13, R13, UR6, RZ, 0xc0, !PT ;  /* 0x000000060d0d7c12 */ /* 0x000fe4000f8ec0ff */
[----:B------:R-:W-:Y:S01]  /*214b0*/  SHF.R.U64 R2, R2, UR8, R3 ;  /* 0x0000000802027c19 */ /* 0x000fe20008001203 */
[----:B------:R-:W-:-:S03]  /*214c0*/  ULDC UR8, c[0x0][0x738] ;  /* 0x0001ce0000087ab9 */ /* 0x000fc60000000800 */
[C---:B------:R-:W-:Y:S01]  /*214d0*/  IADD3 R3, -R2.reuse, RZ, RZ ;  /* 0x000000ff02037210 */ /* 0x040fe20007ffe1ff */
[----:B------:R-:W-:Y:S02]  /*214e0*/  IMAD R13, R2, UR5, R13 ;  /* 0x00000005020d7c24 */ /* 0x000fe4000f8e020d */
[----:B------:R-:W-:Y:S02]  /*214f0*/  IMAD.MOV.U32 R2, RZ, RZ, 0x1 ;  /* 0x00000001ff027424 */ /* 0x000fe400078e00ff */
[----:B------:R-:W-:Y:S01]  /*21500*/  IMAD R14, R3, UR8, R14 ;  /* 0x00000008030e7c24 */ /* 0x000fe2000f8e020e */
[----:B------:R-:W-:Y:S01]  /*21510*/  ULDC UR8, c[0x0][0x710] ;  /* 0x0001c40000087ab9 */ /* 0x000fe20000000800 */
[----:B------:R-:W-:Y:S01]  /*21520*/  LOP3.LUT R3, R12, UR4, RZ, 0xc0, !PT ;  /* 0x000000040c037c12 */ /* 0x000fe2000f8ec0ff */
[----:B------:R-:W-:Y:S01]  /*21530*/  IMAD R4, R13, UR8, R8 ;  /* 0x000000080d047c24 */ /* 0x000fe2000f8e0208 */
[----:B------:R-:W-:-:S03]  /*21540*/  ULDC UR8, c[0x0][0x700] ;  /* 0x0001c00000087ab9 */ /* 0x000fc60000000800 */
[----:B------:R-:W-:-:S05]  /*21550*/  IMAD R3, R14, UR8, R3 ;  /* 0x000000080e037c24 */ /* 0x000fca000f8e0203 */
[----:B------:R-:W-:Y:S02]  /*21560*/  SEL R8, R3, R4, !P4 ;  /* 0x0000000403087207 */ /* 0x000fe40006000000 */
[----:B------:R-:W-:-:S07]  /*21570*/  SEL R4, R4, R3, !P4 ;  /* 0x0000000304047207 */ /* 0x000fce0006000000 */
.L_x_427:
[----:B------:R-:W-:Y:S05]  /*21580*/  BSYNC B1 ;  /* 0x0000000000017941 */ /* 0x000fea0003800000 */
.L_x_426:
[----:B------:R-:W-:-:S13]  /*21590*/  LOP3.LUT P0, RZ, R2, 0xff, RZ, 0xc0, !PT ;  /* 0x000000ff02ff7812 */ /* 0x000fda000780c0ff */
[----:B------:R-:W-:Y:S05]  /*215a0*/  @P0 BRA `(.L_x_430) ;  /* 0xfffffff000e80947 */ /* 0x000fea000383ffff */
[----:B------:R-:W-:Y:S05]  /*215b0*/  BSYNC B0 ;  /* 0x0000000000007941 */ /* 0x000fea0003800000 */
.L_x_419:
[----:B------:R-:W-:-:S03]  /*215c0*/  UMOV UR8, 0xffffffff ;  /* 0xffffffff00087882 */ /* 0x000fc60000000000 */
[----:B------:R-:W-:Y:S05]  /*215d0*/  BRA.DIV UR8, `(.L_x_431) ;  /* 0x0000000608107947 */ /* 0x000fea000b800000 */
[----:B------:R-:W-:-:S13]  /*215e0*/  ELECT P0, URZ, PT ;  /* 0x00000000003f782f */ /* 0x000fda0003800000 */
.L_x_445:
[----:B------:R-:W-:Y:S04]  /*215f0*/  BSSY B0, `(.L_x_432) ;  /* 0x000002c000007945 */ /* 0x000fe80003800000 */
[----:B------:R-:W-:Y:S05]  /*21600*/  @!P0 BRA `(.L_x_433) ;  /* 0x0000000000a88947 */ /* 0x000fea0003800000 */
[----:B------:R-:W-:-:S04]  /*21610*/  ULOP3.LUT UR8, UR14, 0x2, URZ, 0xfc, !UPT ;  /* 0x000000020e087892 */ /* 0x000fc8000f8efc3f */
[----:B------:R-:W-:-:S06]  /*21620*/  UISETP.NE.AND UP0, UPT, UR8, 0x3, UPT ;  /* 0x000000030800788c */ /* 0x000fcc000bf05270 */
[----:B------:R-:W-:-:S13]  /*21630*/  PLOP3.LUT P0, PT, PT, PT, UP0, 0x80, 0x0 ;  /* 0x000000000000781c */ /* 0x000fda0003f0f008 */
[----:B------:R-:W-:Y:S05]  /*21640*/  @!P0 BRA `(.L_x_434) ;  /* 0x0000000000048947 */ /* 0x000fea0003800000 */
[----:B------:R-:W-:Y:S01]  /*21650*/  BPT.TRAP 0x1 ;  /* 0x000000040000795c */ /* 0x000fe20000300000 */
.L_x_434:
[----:B------:R-:W0:Y:S01]  /*21660*/  S2R R3, SR_CgaCtaId ;  /* 0x0000000000037919 */ /* 0x000e220000008800 */
[----:B------:R-:W-:-:S04]  /*21670*/  MOV R2, 0x400 ;  /* 0x0000040000027802 */ /* 0x000fc80000000f00 */
[----:B0-----:R-:W-:Y:S02]  /*21680*/  LEA R3, R3, R2, 0x18 ;  /* 0x0000000203037211 */ /* 0x001fe400078ec0ff */
[----:B------:R-:W-:Y:S02]  /*21690*/  SHF.L.U32 R2, R0, 0x1f, RZ ;  /* 0x0000001f00027819 */ /* 0x000fe400000006ff */
[----:B------:R-:W-:-:S04]  /*216a0*/  IADD3 R3, R3, 0x20, RZ ;  /* 0x0000002003037810 */ /* 0x000fc80007ffe0ff */
[----:B------:R-:W-:-:S04]  /*216b0*/  LEA R5, R6, R3, 0x3 ;  /* 0x0000000306057211 */ /* 0x000fc800078e18ff */
[----:B------:R-:W0:Y:S02]  /*216c0*/  SYNCS.PHASECHK.TRANS64.TRYWAIT P0, [R5+URZ], R2 ;  /* 0x00000002050075a7 */ /* 0x000e24000800017f */
[----:B0-----:R-:W-:Y:S05]  /*216d0*/  @!P0 BRA `(.L_x_435) ;  /* 0x0000000000f08947 */ /* 0x001fea0003800000 */
.L_x_446:
[----:B------:R-:W-:-:S05]  /*216e0*/  VIADD R6, R6, 0x1 ;  /* 0x0000000106067836 */ /* 0x000fca0000000000 */
[----:B------:R-:W-:-:S04]  /*216f0*/  ISETP.NE.AND P0, PT, R6, 0x4, PT ;  /* 0x000000040600780c */ /* 0x000fc80003f05270 */
[----:B0-----:R-:W-:Y:S02]  /*21700*/  SEL R5, RZ, 0x1, P0 ;  /* 0x00000001ff057807 */ /* 0x001fe40000000000 */
[----:B------:R-:W-:Y:S02]  /*21710*/  SEL R6, R6, RZ, P0 ;  /* 0x000000ff06067207 */ /* 0x000fe40000000000 */
[----:B------:R-:W-:Y:S02]  /*21720*/  LOP3.LUT R5, R0, R5, RZ, 0x3c, !PT ;  /* 0x0000000500057212 */ /* 0x000fe400078e3cff */
[----:B------:R-:W-:Y:S02]  /*21730*/  LEA R7, R6, R3, 0x3 ;  /* 0x0000000306077211 */ /* 0x000fe400078e18ff */
[----:B------:R-:W-:-:S04]  /*21740*/  SHF.L.U32 R0, R5, 0x1f, RZ ;  /* 0x0000001f05007819 */ /* 0x000fc800000006ff */
[----:B------:R-:W0:Y:S02]  /*21750*/  SYNCS.PHASECHK.TRANS64.TRYWAIT P0, [R7+URZ], R0 ;  /* 0x00000000070075a7 */ /* 0x000e24000800017f */
[----:B0-----:R-:W-:Y:S05]  /*21760*/  @!P0 BRA `(.L_x_436) ;  /* 0x0000000000e08947 */ /* 0x001fea0003800000 */
.L_x_447:
[----:B0-----:R-:W-:-:S04]  /*21770*/  IADD3 R0, R6, 0x1, RZ ;  /* 0x0000000106007810 */ /* 0x001fc80007ffe0ff */
[----:B------:R-:W-:-:S04]  /*21780*/  ISETP.NE.AND P0, PT, R0, 0x4, PT ;  /* 0x000000040000780c */ /* 0x000fc80003f05270 */
[----:B------:R-:W-:Y:S02]  /*21790*/  SEL R2, RZ, 0x1, P0 ;  /* 0x00000001ff027807 */ /* 0x000fe40000000000 */
[----:B------:R-:W-:Y:S02]  /*217a0*/  SEL R4, R0, RZ, P0 ;  /* 0x000000ff00047207 */ /* 0x000fe40000000000 */
[----:B------:R-:W-:-:S03]  /*217b0*/  LOP3.LUT R5, R5, R2, RZ, 0x3c, !PT ;  /* 0x0000000205057212 */ /* 0x000fc600078e3cff */
[----:B------:R-:W-:Y:S01]  /*217c0*/  IMAD R7, R4, 0x8, R3 ;  /* 0x0000000804077824 */ /* 0x000fe200078e0203 */
[----:B------:R-:W-:-:S04]  /*217d0*/  SHF.L.U32 R0, R5, 0x1f, RZ ;  /* 0x0000001f05007819 */ /* 0x000fc800000006ff */
[----:B------:R-:W0:Y:S02]  /*217e0*/  SYNCS.PHASECHK.TRANS64.TRYWAIT P0, [R7+URZ], R0 ;  /* 0x00000000070075a7 */ /* 0x000e24000800017f */
[----:B0-----:R-:W-:Y:S05]  /*217f0*/  @!P0 BRA `(.L_x_437) ;  /* 0x0000000000d08947 */ /* 0x001fea0003800000 */
.L_x_448:
[----:B0-----:R-:W-:-:S04]  /*21800*/  IADD3 R0, R4, 0x1, RZ ;  /* 0x0000000104007810 */ /* 0x001fc80007ffe0ff */
[----:B------:R-:W-:-:S04]  /*21810*/  ISETP.NE.AND P0, PT, R0, 0x4, PT ;  /* 0x000000040000780c */ /* 0x000fc80003f05270 */
[----:B------:R-:W-:Y:S02]  /*21820*/  SEL R2, RZ, 0x1, P0 ;  /* 0x00000001ff027807 */ /* 0x000fe40000000000 */
[----:B------:R-:W-:Y:S02]  /*21830*/  SEL R0, R0, RZ, P0 ;  /* 0x000000ff00007207 */ /* 0x000fe40000000000 */
[----:B------:R-:W-:Y:S02]  /*21840*/  LOP3.LUT R2, R5, R2, RZ, 0x3c, !PT ;  /* 0x0000000205027212 */ /* 0x000fe400078e3cff */
[----:B------:R-:W-:Y:S02]  /*21850*/  LEA R3, R0, R3, 0x3 ;  /* 0x0000000300037211 */ /* 0x000fe400078e18ff */
[----:B------:R-:W-:-:S07]  /*21860*/  SHF.L.U32 R0, R2, 0x1f, RZ ;  /* 0x0000001f02007819 */ /* 0x000fce00000006ff */
.L_x_438:
[----:B0-----:R0:W1:Y:S02]  /*21870*/  SYNCS.PHASECHK.TRANS64.TRYWAIT P0, [R3+URZ], R0 ;  /* 0x00000000030075a7 */ /* 0x001064000800017f */
[----:B-1----:R-:W-:Y:S05]  /*21880*/  @!P0 NANOSLEEP.SYNCS 0x989680 ;  /* 0x009896800000895d */ /* 0x002fea0003900000 */
[----:B------:R-:W1:Y:S02]  /*21890*/  @!P0 SYNCS.PHASECHK.TRANS64 P0, [R3+URZ], R0 ;  /* 0x00000000030085a7 */ /* 0x000e64000800007f */
[----:B-1----:R-:W-:Y:S05]  /*218a0*/  @!P0 BRA `(.L_x_438) ;  /* 0xfffffffc00f08947 */ /* 0x002fea000383ffff */
.L_x_433:
[----:B------:R-:W-:Y:S05]  /*218b0*/  BSYNC B0 ;  /* 0x0000000000007941 */ /* 0x000fea0003800000 */
.L_x_432:
[----:B------:R-:W-:Y:S05]  /*218c0*/  EXIT ;  /* 0x000000000000794d */ /* 0x000fea0003800000 */
.L_x_21:
[----:B-----5:R2:W-:Y:S02]  /*218d0*/  STL [R1+0x47c], R0 ;  /* 0x00047c0001007387 */ /* 0x0205e40000100800 */
[----:B--2---:R-:W-:-:S04]  /*218e0*/  IMAD.U32 R0, RZ, RZ, UR8 ;  /* 0x00000008ff007e24 */ /* 0x004fc8000f8e00ff */
[----:B------:R2:W3:Y:S03]  /*218f0*/  SYNCS.PHASECHK.TRANS64.TRYWAIT P0, [R0+URZ], R3 ;  /* 0x00000003000075a7 */ /* 0x0004e6000800017f */
[----:B---3--:R-:W-:Y:S05]  /*21900*/  @!P0 NANOSLEEP.SYNCS 0x989680 ;  /* 0x009896800000895d */ /* 0x008fea0003900000 */
[----:B------:R2:W3:Y:S02]  /*21910*/  @!P0 SYNCS.PHASECHK.TRANS64 P0, [R0+URZ], R3 ;  /* 0x00000003000085a7 */ /* 0x0004e4000800007f */
[----:B--2---:R2:W5:Y:S02]  /*21920*/  LDL.LU R0, [R1+0x47c] ;  /* 0x00047c0001007983 */ /* 0x0045640000300800 */
[----:B--23--:R-:W-:Y:S05]  /*21930*/  @!P0 BRA `(.L_x_21) ;  /* 0xfffffffc00e48947 */ /* 0x00cfea000383ffff */
[----:B------:R-:W-:Y:S05]  /*21940*/  BRA `(.L_x_20) ;  /* 0xfffffe14009c7947 */ /* 0x000fea000383ffff */
.L_x_420:
[----:B------:R-:W-:Y:S01]  /*21950*/  BSSY B1, `(.L_x_439) ;  /* 0x0000006000017945 */ /* 0x000fe20003800000 */
[----:B------:R-:W-:-:S07]  /*21960*/  MOV R2, 0xffffffff ;  /* 0xffffffff00027802 */ /* 0x000fce0000000f00 */
[----:B------:R-:W-:Y:S05]  /*21970*/  WARPSYNC.COLLECTIVE R2, `(.L_x_440) ;  /* 0x00000000020c7348 */ /* 0x000fea0003c00000 */
[----:B------:R-:W-:Y:S02]  /*21980*/  ELECT P0, UR62, PT ;  /* 0x00000000003e782f */ /* 0x000fe40003800000 */
[----:B------:R-:W-:Y:S01]  /*21990*/  MOV R2, UR62 ;  /* 0x0000003e00027c02 */ /* 0x000fe20008000f00 */
[----:B------:R-:W-:Y:S10]  /*219a0*/  ENDCOLLECTIVE ;  /* 0x000000000000791b */ /* 0x000ff40003800000 */
.L_x_440:
[----:B------:R-:W-:Y:S05]  /*219b0*/  BSYNC B1 ;  /* 0x0000000000017941 */ /* 0x000fea0003800000 */
.L_x_439:
[----:B------:R-:W-:Y:S05]  /*219c0*/  BRA `(.L_x_441) ;  /* 0xffffffec00ec7947 */ /* 0x000fea000383ffff */
.L_x_423:
[----:B0-----:R0:W1:Y:S02]  /*219d0*/  SYNCS.PHASECHK.TRANS64.TRYWAIT P0, [R17+URZ+0x20], R18 ;  /* 0x00002012110075a7 */ /* 0x001064000800017f */
[----:B-1----:R-:W-:Y:S05]  /*219e0*/  @!P0 NANOSLEEP.SYNCS 0x989680 ;  /* 0x009896800000895d */ /* 0x002fea0003900000 */
[----:B------:R-:W1:Y:S02]  /*219f0*/  @!P0 SYNCS.PHASECHK.TRANS64 P0, [R17+URZ+0x20], R18 ;  /* 0x00002012110085a7 */ /* 0x000e64000800007f */
[----:B-1----:R-:W-:Y:S05]  /*21a00*/  @!P0 BRA `(.L_x_423) ;  /* 0xfffffffc00f08947 */ /* 0x002fea000383ffff */
[----:B------:R-:W-:Y:S05]  /*21a10*/  BRA `(.L_x_442) ;  /* 0xfffffff000287947 */ /* 0x000fea000383ffff */
.L_x_431:
[----:B------:R-:W-:Y:S01]  /*21a20*/  BSSY B0, `(.L_x_443) ;  /* 0x0000006000007945 */ /* 0x000fe20003800000 */
[----:B------:R-:W-:-:S07]  /*21a30*/  MOV R2, 0xffffffff ;  /* 0xffffffff00027802 */ /* 0x000fce0000000f00 */
[----:B------:R-:W-:Y:S05]  /*21a40*/  WARPSYNC.COLLECTIVE R2, `(.L_x_444) ;  /* 0x00000000020c7348 */ /* 0x000fea0003c00000 */
[----:B------:R-:W-:Y:S02]  /*21a50*/  ELECT P0, UR62, PT ;  /* 0x00000000003e782f */ /* 0x000fe40003800000 */
[----:B------:R-:W-:Y:S01]  /*21a60*/  MOV R2, UR62 ;  /* 0x0000003e00027c02 */ /* 0x000fe20008000f00 */
[----:B------:R-:W-:Y:S10]  /*21a70*/  ENDCOLLECTIVE ;  /* 0x000000000000791b */ /* 0x000ff40003800000 */
.L_x_444:
[----:B------:R-:W-:Y:S05]  /*21a80*/  BSYNC B0 ;  /* 0x0000000000007941 */ /* 0x000fea0003800000 */
.L_x_443:
[----:B------:R-:W-:Y:S05]  /*21a90*/  BRA `(.L_x_445) ;  /* 0xfffffff800d47947 */ /* 0x000fea000383ffff */
.L_x_435:
[----:B0-----:R0:W1:Y:S02]  /*21aa0*/  SYNCS.PHASECHK.TRANS64.TRYWAIT P0, [R5+URZ], R2 ;  /* 0x00000002050075a7 */ /* 0x001064000800017f */
[----:B-1----:R-:W-:Y:S05]  /*21ab0*/  @!P0 NANOSLEEP.SYNCS 0x989680 ;  /* 0x009896800000895d */ /* 0x002fea0003900000 */
[----:B------:R-:W1:Y:S02]  /*21ac0*/  @!P0 SYNCS.PHASECHK.TRANS64 P0, [R5+URZ], R2 ;  /* 0x00000002050085a7 */ /* 0x000e64000800007f */
[----:B-1----:R-:W-:Y:S05]  /*21ad0*/  @!P0 BRA `(.L_x_435) ;  /* 0xfffffffc00f08947 */ /* 0x002fea000383ffff */
[----:B------:R-:W-:Y:S05]  /*21ae0*/  BRA `(.L_x_446) ;  /* 0xfffffff800fc7947 */ /* 0x000fea000383ffff */
.L_x_436:
[----:B0-----:R0:W1:Y:S02]  /*21af0*/  SYNCS.PHASECHK.TRANS64.TRYWAIT P0, [R7+URZ], R0 ;  /* 0x00000000070075a7 */ /* 0x001064000800017f */
[----:B-1----:R-:W-:Y:S05]  /*21b00*/  @!P0 NANOSLEEP.SYNCS 0x989680 ;  /* 0x009896800000895d */ /* 0x002fea0003900000 */
[----:B------:R-:W1:Y:S02]  /*21b10*/  @!P0 SYNCS.PHASECHK.TRANS64 P0, [R7+URZ], R0 ;  /* 0x00000000070085a7 */ /* 0x000e64000800007f */
[----:B-1----:R-:W-:Y:S05]  /*21b20*/  @!P0 BRA `(.L_x_436) ;  /* 0xfffffffc00f08947 */ /* 0x002fea000383ffff */
[----:B------:R-:W-:Y:S05]  /*21b30*/  BRA `(.L_x_447) ;  /* 0xfffffffc000c7947 */ /* 0x000fea000383ffff */
.L_x_437:
[----:B0-----:R0:W1:Y:S02]  /*21b40*/  SYNCS.PHASECHK.TRANS64.TRYWAIT P0, [R7+URZ], R0 ;  /* 0x00000000070075a7 */ /* 0x001064000800017f */
[----:B-1----:R-:W-:Y:S05]  /*21b50*/  @!P0 NANOSLEEP.SYNCS 0x989680 ;  /* 0x009896800000895d */ /* 0x002fea0003900000 */
[----:B------:R-:W1:Y:S02]  /*21b60*/  @!P0 SYNCS.PHASECHK.TRANS64 P0, [R7+URZ], R0 ;  /* 0x00000000070085a7 */ /* 0x000e64000800007f */
[----:B-1----:R-:W-:Y:S05]  /*21b70*/  @!P0 BRA `(.L_x_437) ;  /* 0xfffffffc00f08947 */ /* 0x002fea000383ffff */
[----:B------:R-:W-:Y:S05]  /*21b80*/  BRA `(.L_x_448) ;  /* 0xfffffffc001c7947 */ /* 0x000fea000383ffff */
.L_x_449:
[----:B------:R-:W-:-:S00]  /*21b90*/  BRA `(.L_x_449) ;  /* 0xfffffffc00fc7947 */ /* 0x000fc0000383ffff */
[----:B------:R-:W-:-:S00]  /*21ba0*/  NOP ;  /* 0x0000000000007918 */ /* 0x000fc00000000000 */
        /* <DEDUP_REMOVED lines=13> */
.L_x_450:


//--------------------- .nv.shared._ZN7cutlass13device_kernelINS_4gemm6kernel13GemmUniversalIN4cute5tupleIJiiiiEEENS1_10collective13CollectiveMmaINS1_43MainloopSm90TmaGmmaWarpSpecializedSparseFP8ILi4ENS5_IJNS4_1CILi2EEENSA_ILi1EEESC_EEENS1_35KernelTmaWarpSpecializedCooperativeEEENS5_IJNSA_ILi256EEESG_NSA_ILi128EEEEEENS_12float_e4m3_tENS5_IJNS4_6LayoutINS5_IJiNS5_IJSB_iEEEiEEENS5_IJlNS5_IJSC_SB_EEElEEEEENSK_INS5_IJNS5_IJNSA_ILi64EEEiEEENS5_IJSH_iEEEiEEENS5_IJNS5_IJSH_NSA_ILi8192EEEEEENS5_IJSC_lEEElEEEEEEEESJ_NS5_IJlSC_lEEENS4_8TiledMMAINS4_8MMA_AtomIJNS4_4SM904GMMA6SPARSE32GMMA_64x256x64_F32E4M3E4M3_SS_TNILNS14_7ScaleInE1ELS17_1ELNS14_9SparseSelE0EEEEEENSK_ISD_NS5_IJSC_NSA_ILi0EEES1B_EEEEENS5_IJNS4_10UnderscoreES1E_S1E_EEEEENS4_13SM90_TMA_LOADENS4_14ComposedLayoutINS4_7SwizzleILi2ELi4ELi3EEENS4_25smem_sparse_ptr_flag_bitsILi2ELi8EEENSK_INS5_IJNS5_IJSC_NSA_ILi8EEEEEENS5_IJSB_SQ_EEEEEENS5_IJNS5_IJS1B_SH_EEESN_EEEEEEEvNS4_8identityENS4_23SM90_TMA_LOAD_MULTICASTENS1I_INS1J_ILi3ELi4ELi3EEENS4_18smem_ptr_flag_bitsILi8EEENSK_INS5_IJS1N_SH_EEENS5_IJSH_SC_EEEEEEEvS1V_EENS_8epilogue10collective6detail29Sm90TmaWarpSpecializedAdapterINS26_15DefaultEpilogueIfNS5_IJSC_llEEES2A_NS25_6thread17LinearCombinationIfLi1EffLNS2B_9ScaleType4KindE0ELNS_15FloatRoundStyleE2EfEENS1_15EpilogueDefaultEEEEEvvEEEEvNT_6ParamsE --------------------------
	.section	.nv.shared._ZN7cutlass13device_kernelINS_4gemm6kernel13GemmUniversalIN4cute5tupleIJiiiiEEENS1_10collective13CollectiveMmaINS1_43MainloopSm90TmaGmmaWarpSpecializedSparseFP8ILi4ENS5_IJNS4_1CILi2EEENSA_ILi1EEESC_EEENS1_35KernelTmaWarpSpecializedCooperativeEEENS5_IJNSA_ILi256EEESG_NSA_ILi128EEEEEENS_12float_e4m3_tENS5_IJNS4_6LayoutINS5_IJiNS5_IJSB_iEEEiEEENS5_IJlNS5_IJSC_SB_EEElEEEEENSK_INS5_IJNS5_IJNSA_ILi64EEEiEEENS5_IJSH_iEEEiEEENS5_IJNS5_IJSH_NSA_ILi8192EEEEEENS5_IJSC_lEEElEEEEEEEESJ_NS5_IJlSC_lEEENS4_8TiledMMAINS4_8MMA_AtomIJNS4_4SM904GMMA6SPARSE32GMMA_64x256x64_F32E4M3E4M3_SS_TNILNS14_7ScaleInE1ELS17_1ELNS14_9SparseSelE0EEEEEENSK_ISD_NS5_IJSC_NSA_ILi0EEES1B_EEEEENS5_IJNS4_10UnderscoreES1E_S1E_EEEEENS4_13SM90_TMA_LOADENS4_14ComposedLayoutINS4_7SwizzleILi2ELi4ELi3EEENS4_25smem_sparse_ptr_flag_bitsILi2ELi8EEENSK_INS5_IJNS5_IJSC_NSA_ILi8EEEEEENS5_IJSB_SQ_EEEEEENS5_IJNS5_IJS1B_SH_EEESN_EEEEEEEvNS4_8identityENS4_23SM90_TMA_LOAD_MULTICASTENS1I_INS1J_ILi3ELi4ELi3EEENS4_18smem_ptr_flag_bitsILi8EEENSK_INS5_IJS1N_SH_EEENS5_IJSH_SC_EEEEEEEvS1V_EENS_8epilogue10collective6detail29Sm90TmaWarpSpecializedAdapterINS26_15DefaultEpilogueIfNS5_IJSC_llEEES2A_NS25_6thread17LinearCombinationIfLi1EffLNS2B_9ScaleType4KindE0ELNS_15FloatRoundStyleE2EfEENS1_15EpilogueDefaultEEEEEvvEEEEvNT_6ParamsE,"aw",@nobits
	.sectionflags	@""
	.align	16
	.zero		1024


//--------------------- .nv.shared.reserved.0     --------------------------
	.section	.nv.shared.reserved.0,"aw",@nobits
	.weak		__nv_reservedSMEM_offset_0_alias
	.size		__nv_reservedSMEM_offset_0_alias, 0, 0
	.other		__nv_reservedSMEM_offset_0_alias,@"STO_CUDA_RESERVED_SHARED STV_DEFAULT"
__nv_reservedSMEM_offset_0_alias:
	.zero		0


//--------------------- .nv.global                --------------------------
	.section	.nv.global,"aw",@nobits
.nv.global:
	.type		_ZN39_INTERNAL_99901343_4_k_cu_12a9b5b3_27804cute1_E,@object
	.size		_ZN39_INTERNAL_99901343_4_k_cu_12a9b5b3_27804cute1_E,(_ZN39_INTERNAL_99901343_4_k_cu_12a9b5b3_27804cuda3std3__45__cpo6cbeginE - _ZN39_INTERNAL_99901343_4_k_cu_12a9b5b3_27804cute1_E)
_ZN39_INTERNAL_99901343_4_k_cu_12a9b5b3_27804cute1_E:
	.zero		1
	.type		_ZN39_INTERNAL_99901343_4_k_cu_12a9b5b3_27804cuda3std3__45__cpo6cbeginE,@object
	.size		_ZN39_INTERNAL_99901343_4_k_cu_12a9b5b3_27804cuda3std3__45__cpo6cbeginE,(_ZN39_INTERNAL_99901343_4_k_cu_12a9b5b3_27804cuda3std3__48in_placeE - _ZN39_INTERNAL_99901343_4_k_cu_12a9b5b3_27804cuda3std3__45__cpo6cbeginE)
_ZN39_INTERNAL_99901343_4_k_cu_12a9b5b3_27804cuda3std3__45__cpo6cbeginE:
	.zero		1
	.type		_ZN39_INTERNAL_99901343_4_k_cu_12a9b5b3_27804cuda3std3__48in_placeE,@object
	.size		_ZN39_INTERNAL_99901343_4_k_cu_12a9b5b3_27804cuda3std3__48in_placeE,(_ZN39_INTERNAL_99901343_4_k_cu_12a9b5b3_27804cuda3std6ranges3__45__cpo9iter_moveE - _ZN39_INTERNAL_99901343_4_k_cu_12a9b5b3_27804cuda3std3__48in_placeE)
_ZN39_INTERNAL_99901343_4_k_cu_12a9b5b3_27804cuda3std3__48in_placeE:
	.zero		1
	.type		_ZN39_INTERNAL_99901343_4_k_cu_12a9b5b3_27804cuda3std6ranges3__45__cpo9iter_moveE,@object
	.size		_ZN39_INTERNAL_99901343_4_k_cu_12a9b5b3_27804cuda3std6ranges3__45__cpo9iter_moveE,(_ZN39_INTERNAL_99901343_4_k_cu_12a9b5b3_27804cuda3std3__45__cpo5beginE - _ZN39_INTERNAL_99901343_4_k_cu_12a9b5b3_27804cuda3std6ranges3__45__cpo9iter_moveE)
_ZN39_INTERNAL_99901343_4_k_cu_12a9b5b3_27804cuda3std6ranges3__45__cpo9iter_moveE:
	.zero		1
	.type		_ZN39_INTERNAL_99901343_4_k_cu_12a9b5b3_27804cuda3std3__45__cpo5beginE,@object
	.size		_ZN39_INTERNAL_99901343_4_k_cu_12a9b5b3_27804cuda3std3__45__cpo5beginE,(_ZN39_INTERNAL_99901343_4_k_cu_12a9b5b3_27804cuda3std3__441_GLOBAL__N__99901343_4_k_cu_12a9b5b3_27806ignoreE - _ZN39_INTERNAL_99901343_4_k_cu_12a9b5b3_27804cuda3std3__45__cpo5beginE)
_ZN39_INTERNAL_99901343_4_k_cu_12a9b5b3_27804cuda3std3__45__cpo5beginE:
	.zero		1
	.type		_ZN39_INTERNAL_99901343_4_k_cu_12a9b5b3_27804cuda3std3__441_GLOBAL__N__99901343_4_k_cu_12a9b5b3_27806ignoreE,@object
	.size		_ZN39_INTERNAL_99901343_4_k_cu_12a9b5b3_27804cuda3std3__441_GLOBAL__N__99901343_4_k_cu_12a9b5b3_27806ignoreE,(_ZN39_INTERNAL_99901343_4_k_cu_12a9b5b3_27804cute7productE - _ZN39_INTERNAL_99901343_4_k_cu_12a9b5b3_27804cuda3std3__441_GLOBAL__N__99901343_4_k_cu_12a9b5b3_27806ignoreE)
_ZN39_INTERNAL_99901343_4_k_cu_12a9b5b3_27804cuda3std3__441_GLOBAL__N__99901343_4_k_cu_12a9b5b3_27806ignoreE:
	.zero		1
	.type		_ZN39_INTERNAL_99901343_4_k_cu_12a9b5b3_27804cute7productE,@object
	.size		_ZN39_INTERNAL_99901343_4_k_cu_12a9b5b3_27804cute7productE,(_ZN39_INTERNAL_99901343_4_k_cu_12a9b5b3_27804cuda3std3__45__cpo3endE - _ZN39_INTERNAL_99901343_4_k_cu_12a9b5b3_27804cute7productE)
_ZN39_INTERNAL_99901343_4_k_cu_12a9b5b3_27804cute7productE:
	.zero		1
	.type		_ZN39_INTERNAL_99901343_4_k_cu_12a9b5b3_27804cuda3std3__45__cpo3endE,@object
	.size		_ZN39_INTERNAL_99901343_4_k_cu_12a9b5b3_27804cuda3std3__45__cpo3endE,(_ZN39_INTERNAL_99901343_4_k_cu_12a9b5b3_27804cuda3std3__419piecewise_constructE - _ZN39_INTERNAL_99901343_4_k_cu_12a9b5b3_27804cuda3std3__45__cpo3endE)
_ZN39_INTERNAL_99901343_4_k_cu_12a9b5b3_27804cuda3std3__45__cpo3endE:
	.zero		1
	.type		_ZN39_INTERNAL_99901343_4_k_cu_12a9b5b3_27804cuda3std3__419piecewise_constructE,@object
	.size		_ZN39_INTERNAL_99901343_4_k_cu_12a9b5b3_27804cuda3std3__419piecewise_constructE,(_ZN39_INTERNAL_99901343_4_k_cu_12a9b5b3_27804cuda3std3__45__cpo4cendE - _ZN39_INTERNAL_99901343_4_k_cu_12a9b5b3_27804cuda3std3__419piecewise_constructE)
_ZN39_INTERNAL_99901343_4_k_cu_12a9b5b3_27804cuda3std3__419piecewise_constructE:
	.zero		1
	.type		_ZN39_INTERNAL_99901343_4_k_cu_12a9b5b3_27804cuda3std3__45__cpo4cendE,@object
	.size		_ZN39_INTERNAL_99901343_4_k_cu_12a9b5b3_27804cuda3std3__45__cpo4cendE,(_ZN39_INTERNAL_99901343_4_k_cu_12a9b5b3_27804cuda3std6ranges3__45__cpo4swapE - _ZN39_INTERNAL_99901343_4_k_cu_12a9b5b3_27804cuda3std3__45__cpo4cendE)
_ZN39_INTERNAL_99901343_4_k_cu_12a9b5b3_27804cuda3std3__45__cpo4cendE:
	.zero		1
	.type		_ZN39_INTERNAL_99901343_4_k_cu_12a9b5b3_27804cuda3std6ranges3__45__cpo4swapE,@object
	.size		_ZN39_INTERNAL_99901343_4_k_cu_12a9b5b3_27804cuda3std6ranges3__45__cpo4swapE,(.L_7 - _ZN39_INTERNAL_99901343_4_k_cu_12a9b5b3_27804cuda3std6ranges3__45__cpo4swapE)
_ZN39_INTERNAL_99901343_4_k_cu_12a9b5b3_27804cuda3std6ranges3__45__cpo4swapE:
	.zero		1
.L_7:


//--------------------- .nv.constant0._ZN7cutlass13device_kernelINS_4gemm6kernel13GemmUniversalIN4cute5tupleIJiiiiEEENS1_10collective13CollectiveMmaINS1_43MainloopSm90TmaGmmaWarpSpecializedSparseFP8ILi4ENS5_IJNS4_1CILi2EEENSA_ILi1EEESC_EEENS1_35KernelTmaWarpSpecializedCooperativeEEENS5_IJNSA_ILi256EEESG_NSA_ILi128EEEEEENS_12float_e4m3_tENS5_IJNS4_6LayoutINS5_IJiNS5_IJSB_iEEEiEEENS5_IJlNS5_IJSC_SB_EEElEEEEENSK_INS5_IJNS5_IJNSA_ILi64EEEiEEENS5_IJSH_iEEEiEEENS5_IJNS5_IJSH_NSA_ILi8192EEEEEENS5_IJSC_lEEElEEEEEEEESJ_NS5_IJlSC_lEEENS4_8TiledMMAINS4_8MMA_AtomIJNS4_4SM904GMMA6SPARSE32GMMA_64x256x64_F32E4M3E4M3_SS_TNILNS14_7ScaleInE1ELS17_1ELNS14_9SparseSelE0EEEEEENSK_ISD_NS5_IJSC_NSA_ILi0EEES1B_EEEEENS5_IJNS4_10UnderscoreES1E_S1E_EEEEENS4_13SM90_TMA_LOADENS4_14ComposedLayoutINS4_7SwizzleILi2ELi4ELi3EEENS4_25smem_sparse_ptr_flag_bitsILi2ELi8EEENSK_INS5_IJNS5_IJSC_NSA_ILi8EEEEEENS5_IJSB_SQ_EEEEEENS5_IJNS5_IJS1B_SH_EEESN_EEEEEEEvNS4_8identityENS4_23SM90_TMA_LOAD_MULTICASTENS1I_INS1J_ILi3ELi4ELi3EEENS4_18smem_ptr_flag_bitsILi8EEENSK_INS5_IJS1N_SH_EEENS5_IJSH_SC_EEEEEEEvS1V_EENS_8epilogue10collective6detail29Sm90TmaWarpSpecializedAdapterINS26_15DefaultEpilogueIfNS5_IJSC_llEEES2A_NS25_6thread17LinearCombinationIfLi1EffLNS2B_9ScaleType4KindE0ELNS_15FloatRoundStyleE2EfEENS1_15EpilogueDefaultEEEEEvvEEEEvNT_6ParamsE --------------------------
	.section	.nv.constant0._ZN7cutlass13device_kernelINS_4gemm6kernel13GemmUniversalIN4cute5tupleIJiiiiEEENS1_10collective13CollectiveMmaINS1_43MainloopSm90TmaGmmaWarpSpecializedSparseFP8ILi4ENS5_IJNS4_1CILi2EEENSA_ILi1EEESC_EEENS1_35KernelTmaWarpSpecializedCooperativeEEENS5_IJNSA_ILi256EEESG_NSA_ILi128EEEEEENS_12float_e4m3_tENS5_IJNS4_6LayoutINS5_IJiNS5_IJSB_iEEEiEEENS5_IJlNS5_IJSC_SB_EEElEEEEENSK_INS5_IJNS5_IJNSA_ILi64EEEiEEENS5_IJSH_iEEEiEEENS5_IJNS5_IJSH_NSA_ILi8192EEEEEENS5_IJSC_lEEElEEEEEEEESJ_NS5_IJlSC_lEEENS4_8TiledMMAINS4_8MMA_AtomIJNS4_4SM904GMMA6SPARSE32GMMA_64x256x64_F32E4M3E4M3_SS_TNILNS14_7ScaleInE1ELS17_1ELNS14_9SparseSelE0EEEEEENSK_ISD_NS5_IJSC_NSA_ILi0EEES1B_EEEEENS5_IJNS4_10UnderscoreES1E_S1E_EEEEENS4_13SM90_TMA_LOADENS4_14ComposedLayoutINS4_7SwizzleILi2ELi4ELi3EEENS4_25smem_sparse_ptr_flag_bitsILi2ELi8EEENSK_INS5_IJNS5_IJSC_NSA_ILi8EEEEEENS5_IJSB_SQ_EEEEEENS5_IJNS5_IJS1B_SH_EEESN_EEEEEEEvNS4_8identityENS4_23SM90_TMA_LOAD_MULTICASTENS1I_INS1J_ILi3ELi4ELi3EEENS4_18smem_ptr_flag_bitsILi8EEENSK_INS5_IJS1N_SH_EEENS5_IJSH_SC_EEEEEEEvS1V_EENS_8epilogue10collective6detail29Sm90TmaWarpSpecializedAdapterINS26_15DefaultEpilogueIfNS5_IJSC_llEEES2A_NS25_6thread17LinearCombinationIfLi1EffLNS2B_9ScaleType4KindE0ELNS_15FloatRoundStyleE2EfEENS1_15EpilogueDefaultEEEEEvvEEEEvNT_6ParamsE,"a",@progbits
	.sectionflags	@""
	.align	4
.nv.constant0._ZN7cutlass13device_kernelINS_4gemm6kernel13GemmUniversalIN4cute5tupleIJiiiiEEENS1_10collective13CollectiveMmaINS1_43MainloopSm90TmaGmmaWarpSpecializedSparseFP8ILi4ENS5_IJNS4_1CILi2EEENSA_ILi1EEESC_EEENS1_35KernelTmaWarpSpecializedCooperativeEEENS5_IJNSA_ILi256EEESG_NSA_ILi128EEEEEENS_12float_e4m3_tENS5_IJNS4_6LayoutINS5_IJiNS5_IJSB_iEEEiEEENS5_IJlNS5_IJSC_SB_EEElEEEEENSK_INS5_IJNS5_IJNSA_ILi64EEEiEEENS5_IJSH_iEEEiEEENS5_IJNS5_IJSH_NSA_ILi8192EEEEEENS5_IJSC_lEEElEEEEEEEESJ_NS5_IJlSC_lEEENS4_8TiledMMAINS4_8MMA_AtomIJNS4_4SM904GMMA6SPARSE32GMMA_64x256x64_F32E4M3E4M3_SS_TNILNS14_7ScaleInE1ELS17_1ELNS14_9SparseSelE0EEEEEENSK_ISD_NS5_IJSC_NSA_ILi0EEES1B_EEEEENS5_IJNS4_10UnderscoreES1E_S1E_EEEEENS4_13SM90_TMA_LOADENS4_14ComposedLayoutINS4_7SwizzleILi2ELi4ELi3EEENS4_25smem_sparse_ptr_flag_bitsILi2ELi8EEENSK_INS5_IJNS5_IJSC_NSA_ILi8EEEEEENS5_IJSB_SQ_EEEEEENS5_IJNS5_IJS1B_SH_EEESN_EEEEEEEvNS4_8identityENS4_23SM90_TMA_LOAD_MULTICASTENS1I_INS1J_ILi3ELi4ELi3EEENS4_18smem_ptr_flag_bitsILi8EEENSK_INS5_IJS1N_SH_EEENS5_IJSH_SC_EEEEEEEvS1V_EENS_8epilogue10collective6detail29Sm90TmaWarpSpecializedAdapterINS26_15DefaultEpilogueIfNS5_IJSC_llEEES2A_NS25_6thread17LinearCombinationIfLi1EffLNS2B_9ScaleType4KindE0ELNS_15FloatRoundStyleE2EfEENS1_15EpilogueDefaultEEEEEvvEEEEvNT_6ParamsE:
	.zero		1920


//--------------------- SYMBOLS --------------------------

	.type		.nv.reservedSmem.offset0,@object
	.size		.nv.reservedSmem.offset0,0x4
